// auto-generated by cutlass_sweep.epilogue — config: {"arch": "sm_90", "cluster_m": 2, "cluster_n": 1, "dtype": "fp16", "fusion": "gelu", "tile_k": 64, "tile_m": 256, "tile_n": 256}
#include "cutlass/cutlass.h"
#include "cutlass/gemm/collective/collective_builder.hpp"
#include "cutlass/gemm/device/gemm_universal_adapter.h"
#include "cutlass/gemm/kernel/gemm_universal.hpp"
#include "cutlass/epilogue/collective/collective_builder.hpp"
#include "cutlass/epilogue/fusion/operations.hpp"
#include "cutlass/epilogue/thread/activation.h"

using Elem = cutlass::half_t;
using Acc  = float;
using TileShape    = cute::Shape<cute::_256, cute::_256, cute::_64>;
using ClusterShape = cute::Shape<cute::_2, cute::_1, cute::_1>;
using FusionOp     = cutlass::epilogue::fusion::LinCombEltAct<cutlass::epilogue::thread::GELU, Elem, Acc>;

using CollectiveEpilogue = typename cutlass::epilogue::collective::CollectiveBuilder<
    cutlass::arch::Sm90, cutlass::arch::OpClassTensorOp,
    TileShape, ClusterShape,
    cutlass::epilogue::collective::EpilogueTileAuto,
    Acc, Acc,
    Elem, cutlass::layout::RowMajor, 128 / cutlass::sizeof_bits<Elem>::value,
    Elem, cutlass::layout::RowMajor, 128 / cutlass::sizeof_bits<Elem>::value,
    cutlass::epilogue::TmaWarpSpecializedCooperative,
    FusionOp
  >::CollectiveOp;

using CollectiveMainloop = typename cutlass::gemm::collective::CollectiveBuilder<
    cutlass::arch::Sm90, cutlass::arch::OpClassTensorOp,
    Elem, cutlass::layout::RowMajor, 128 / cutlass::sizeof_bits<Elem>::value,
    Elem, cutlass::layout::ColumnMajor, 128 / cutlass::sizeof_bits<Elem>::value,
    Acc,
    TileShape, ClusterShape,
    cutlass::gemm::collective::StageCountAutoCarveout<
        static_cast<int>(sizeof(typename CollectiveEpilogue::SharedStorage))>,
    cutlass::gemm::KernelTmaWarpSpecializedCooperative
  >::CollectiveOp;

using GemmKernel = cutlass::gemm::kernel::GemmUniversal<
    cute::Shape<int,int,int,int>, CollectiveMainloop, CollectiveEpilogue>;
using Gemm = cutlass::gemm::device::GemmUniversalAdapter<GemmKernel>;

auto* _anchor = &cutlass::device_kernel<GemmKernel>;


// ===== COMPILED SASS (sm_90a) =====

	.target	sm_90a

	.elftype	@"ET_EXEC"


//--------------------- .note.nv.tkinfo           --------------------------
	.section	.note.nv.tkinfo,"",@"SHT_NOTE"
	.sectionflags	@"SHF_NOTE_NV_TKINFO"
	.tkinfo
        /*0018*/ 	.word	0x00000002
        /*0030*/ 	.string	""
        /*0030*/ 	.string	"ptxas"
        /*0030*/ 	.string	"Cuda compilation tools, release 13.0, V13.0.88"
        /*0030*/ 	.string	"Build cuda_13.0.r13.0/compiler.36424714_0"
        /*0030*/ 	.string	"-arch sm_90a -m 64 "



//--------------------- .note.nv.cuinfo           --------------------------
	.section	.note.nv.cuinfo,"",@"SHT_NOTE"
	.sectionflags	@"SHF_NOTE_NV_CUINFO"
        /*0018*/ 	.short	0x0002
        /*001a*/ 	.short	0x005a
        /*001c*/ 	.short	0x0082
	.zero		2


//--------------------- .nv.info                  --------------------------
	.section	.nv.info,"",@"SHT_CUDA_INFO"
	.align	4


	//----- nvinfo : EIATTR_REGCOUNT
	.align		4
        /*0000*/ 	.byte	0x04, 0x2f
        /*0002*/ 	.short	(.L_18 - .L_17)
	.align		4
.L_17:
        /*0004*/ 	.word	index@(_ZN7cutlass13device_kernelINS_4gemm6kernel13GemmUniversalIN4cute5tupleIJiiiiEEENS1_10collective13CollectiveMmaINS1_34MainloopSm90TmaGmmaWarpSpecializedILi3ENS5_IJNS4_1CILi2EEENSA_ILi1EEESC_EEENS1_35KernelTmaWarpSpecializedCooperativeEEENS5_IJNSA_ILi256EEESG_NSA_ILi64EEEEEENS_6half_tENS5_IJlSC_lEEESJ_SK_NS4_8TiledMMAINS4_8MMA_AtomIJNS4_4SM904GMMA26MMA_64x256x16_F32F16F16_SSILNSO_5MajorE0ELSQ_0ELNSO_7ScaleInE1ELSR_1EEEEEENS4_6LayoutISD_NS5_IJSC_NSA_ILi0EEESV_EEEEENS5_IJNS4_10UnderscoreESY_SY_EEEEENS4_13SM90_TMA_LOADENS4_14ComposedLayoutINS4_7SwizzleILi3ELi4ELi3EEENS4_18smem_ptr_flag_bitsILi16EEENSU_INS5_IJNSA_ILi8EEESH_EEENS5_IJSH_SC_EEEEEEEvNS4_8identityENS4_23SM90_TMA_LOAD_MULTICASTES1B_vS1C_EENS_8epilogue10collective18CollectiveEpilogueINS1F_22Sm90TmaWarpSpecializedILi4ELi2ELi16ELb1ELb0EEEJSI_NS5_IJNSA_ILi128EEENSA_ILi32EEEEEESJ_SK_SJ_SK_NS1F_6fusion15FusionCallbacksIS1J_NS1N_13LinCombEltActINS1F_6thread4GELUESJ_fSJ_fLNS_15FloatRoundStyleE2EEESI_S1M_JEEES11_NS12_INS13_ILi2ELi4ELi3EEES16_NSU_INS5_IJS17_S1L_EEENS5_IJS1L_SC_EEEEEEENS4_17SM75_U32x4_LDSM_NENS4_14SM90_TMA_STOREES1Z_NS4_17SM90_U32x4_STSM_NENS4_9Copy_AtomIJS22_SJ_EEEvEEEvvEEEEvNT_6ParamsE)
        /*0008*/ 	.word	0x000000a8


	//----- nvinfo : EIATTR_FRAME_SIZE
	.align		4
.L_18:
        /*000c*/ 	.byte	0x04, 0x11
        /*000e*/ 	.short	(.L_20 - .L_19)
	.align		4
.L_19:
        /*0010*/ 	.word	index@(_ZN7cutlass13device_kernelINS_4gemm6kernel13GemmUniversalIN4cute5tupleIJiiiiEEENS1_10collective13CollectiveMmaINS1_34MainloopSm90TmaGmmaWarpSpecializedILi3ENS5_IJNS4_1CILi2EEENSA_ILi1EEESC_EEENS1_35KernelTmaWarpSpecializedCooperativeEEENS5_IJNSA_ILi256EEESG_NSA_ILi64EEEEEENS_6half_tENS5_IJlSC_lEEESJ_SK_NS4_8TiledMMAINS4_8MMA_AtomIJNS4_4SM904GMMA26MMA_64x256x16_F32F16F16_SSILNSO_5MajorE0ELSQ_0ELNSO_7ScaleInE1ELSR_1EEEEEENS4_6LayoutISD_NS5_IJSC_NSA_ILi0EEESV_EEEEENS5_IJNS4_10UnderscoreESY_SY_EEEEENS4_13SM90_TMA_LOADENS4_14ComposedLayoutINS4_7SwizzleILi3ELi4ELi3EEENS4_18smem_ptr_flag_bitsILi16EEENSU_INS5_IJNSA_ILi8EEESH_EEENS5_IJSH_SC_EEEEEEEvNS4_8identityENS4_23SM90_TMA_LOAD_MULTICASTES1B_vS1C_EENS_8epilogue10collective18CollectiveEpilogueINS1F_22Sm90TmaWarpSpecializedILi4ELi2ELi16ELb1ELb0EEEJSI_NS5_IJNSA_ILi128EEENSA_ILi32EEEEEESJ_SK_SJ_SK_NS1F_6fusion15FusionCallbacksIS1J_NS1N_13LinCombEltActINS1F_6thread4GELUESJ_fSJ_fLNS_15FloatRoundStyleE2EEESI_S1M_JEEES11_NS12_INS13_ILi2ELi4ELi3EEES16_NSU_INS5_IJS17_S1L_EEENS5_IJS1L_SC_EEEEEEENS4_17SM75_U32x4_LDSM_NENS4_14SM90_TMA_STOREES1Z_NS4_17SM90_U32x4_STSM_NENS4_9Copy_AtomIJS22_SJ_EEEvEEEvvEEEEvNT_6ParamsE)
        /*0014*/ 	.word	0x000007a0


	//----- nvinfo : EIATTR_MIN_STACK_SIZE
	.align		4
.L_20:
        /*0018*/ 	.byte	0x04, 0x12
        /*001a*/ 	.short	(.L_22 - .L_21)
	.align		4
.L_21:
        /*001c*/ 	.word	index@(_ZN7cutlass13device_kernelINS_4gemm6kernel13GemmUniversalIN4cute5tupleIJiiiiEEENS1_10collective13CollectiveMmaINS1_34MainloopSm90TmaGmmaWarpSpecializedILi3ENS5_IJNS4_1CILi2EEENSA_ILi1EEESC_EEENS1_35KernelTmaWarpSpecializedCooperativeEEENS5_IJNSA_ILi256EEESG_NSA_ILi64EEEEEENS_6half_tENS5_IJlSC_lEEESJ_SK_NS4_8TiledMMAINS4_8MMA_AtomIJNS4_4SM904GMMA26MMA_64x256x16_F32F16F16_SSILNSO_5MajorE0ELSQ_0ELNSO_7ScaleInE1ELSR_1EEEEEENS4_6LayoutISD_NS5_IJSC_NSA_ILi0EEESV_EEEEENS5_IJNS4_10UnderscoreESY_SY_EEEEENS4_13SM90_TMA_LOADENS4_14ComposedLayoutINS4_7SwizzleILi3ELi4ELi3EEENS4_18smem_ptr_flag_bitsILi16EEENSU_INS5_IJNSA_ILi8EEESH_EEENS5_IJSH_SC_EEEEEEEvNS4_8identityENS4_23SM90_TMA_LOAD_MULTICASTES1B_vS1C_EENS_8epilogue10collective18CollectiveEpilogueINS1F_22Sm90TmaWarpSpecializedILi4ELi2ELi16ELb1ELb0EEEJSI_NS5_IJNSA_ILi128EEENSA_ILi32EEEEEESJ_SK_SJ_SK_NS1F_6fusion15FusionCallbacksIS1J_NS1N_13LinCombEltActINS1F_6thread4GELUESJ_fSJ_fLNS_15FloatRoundStyleE2EEESI_S1M_JEEES11_NS12_INS13_ILi2ELi4ELi3EEES16_NSU_INS5_IJS17_S1L_EEENS5_IJS1L_SC_EEEEEEENS4_17SM75_U32x4_LDSM_NENS4_14SM90_TMA_STOREES1Z_NS4_17SM90_U32x4_STSM_NENS4_9Copy_AtomIJS22_SJ_EEEvEEEvvEEEEvNT_6ParamsE)
        /*0020*/ 	.word	0x000007a0
.L_22:


//--------------------- .nv.compat                --------------------------
	.section	.nv.compat,"",@"SHT_CUDA_COMPAT_INFO"
	.align	4
        /*0000*/ 	.byte	0x02, 0x09, 0x01, 0x00, 0x02, 0x02, 0x04, 0x00, 0x02, 0x05, 0x05, 0x00, 0x03, 0x07, 0x01, 0x01
        /*0010*/ 	.byte	0x02, 0x03, 0x01, 0x00, 0x02, 0x06, 0x01, 0x00, 0x04, 0x0b, 0x08, 0x00, 0x00, 0x00, 0x00, 0x00
        /*0020*/ 	.byte	0x00, 0x00, 0x00, 0x00


//--------------------- .nv.info._ZN7cutlass13device_kernelINS_4gemm6kernel13GemmUniversalIN4cute5tupleIJiiiiEEENS1_10collective13CollectiveMmaINS1_34MainloopSm90TmaGmmaWarpSpecializedILi3ENS5_IJNS4_1CILi2EEENSA_ILi1EEESC_EEENS1_35KernelTmaWarpSpecializedCooperativeEEENS5_IJNSA_ILi256EEESG_NSA_ILi64EEEEEENS_6half_tENS5_IJlSC_lEEESJ_SK_NS4_8TiledMMAINS4_8MMA_AtomIJNS4_4SM904GMMA26MMA_64x256x16_F32F16F16_SSILNSO_5MajorE0ELSQ_0ELNSO_7ScaleInE1ELSR_1EEEEEENS4_6LayoutISD_NS5_IJSC_NSA_ILi0EEESV_EEEEENS5_IJNS4_10UnderscoreESY_SY_EEEEENS4_13SM90_TMA_LOADENS4_14ComposedLayoutINS4_7SwizzleILi3ELi4ELi3EEENS4_18smem_ptr_flag_bitsILi16EEENSU_INS5_IJNSA_ILi8EEESH_EEENS5_IJSH_SC_EEEEEEEvNS4_8identityENS4_23SM90_TMA_LOAD_MULTICASTES1B_vS1C_EENS_8epilogue10collective18CollectiveEpilogueINS1F_22Sm90TmaWarpSpecializedILi4ELi2ELi16ELb1ELb0EEEJSI_NS5_IJNSA_ILi128EEENSA_ILi32EEEEEESJ_SK_SJ_SK_NS1F_6fusion15FusionCallbacksIS1J_NS1N_13LinCombEltActINS1F_6thread4GELUESJ_fSJ_fLNS_15FloatRoundStyleE2EEESI_S1M_JEEES11_NS12_INS13_ILi2ELi4ELi3EEES16_NSU_INS5_IJS17_S1L_EEENS5_IJS1L_SC_EEEEEEENS4_17SM75_U32x4_LDSM_NENS4_14SM90_TMA_STOREES1Z_NS4_17SM90_U32x4_STSM_NENS4_9Copy_AtomIJS22_SJ_EEEvEEEvvEEEEvNT_6ParamsE --------------------------
	.section	.nv.info._ZN7cutlass13device_kernelINS_4gemm6kernel13GemmUniversalIN4cute5tupleIJiiiiEEENS1_10collective13CollectiveMmaINS1_34MainloopSm90TmaGmmaWarpSpecializedILi3ENS5_IJNS4_1CILi2EEENSA_ILi1EEESC_EEENS1_35KernelTmaWarpSpecializedCooperativeEEENS5_IJNSA_ILi256EEESG_NSA_ILi64EEEEEENS_6half_tENS5_IJlSC_lEEESJ_SK_NS4_8TiledMMAINS4_8MMA_AtomIJNS4_4SM904GMMA26MMA_64x256x16_F32F16F16_SSILNSO_5MajorE0ELSQ_0ELNSO_7ScaleInE1ELSR_1EEEEEENS4_6LayoutISD_NS5_IJSC_NSA_ILi0EEESV_EEEEENS5_IJNS4_10UnderscoreESY_SY_EEEEENS4_13SM90_TMA_LOADENS4_14ComposedLayoutINS4_7SwizzleILi3ELi4ELi3EEENS4_18smem_ptr_flag_bitsILi16EEENSU_INS5_IJNSA_ILi8EEESH_EEENS5_IJSH_SC_EEEEEEEvNS4_8identityENS4_23SM90_TMA_LOAD_MULTICASTES1B_vS1C_EENS_8epilogue10collective18CollectiveEpilogueINS1F_22Sm90TmaWarpSpecializedILi4ELi2ELi16ELb1ELb0EEEJSI_NS5_IJNSA_ILi128EEENSA_ILi32EEEEEESJ_SK_SJ_SK_NS1F_6fusion15FusionCallbacksIS1J_NS1N_13LinCombEltActINS1F_6thread4GELUESJ_fSJ_fLNS_15FloatRoundStyleE2EEESI_S1M_JEEES11_NS12_INS13_ILi2ELi4ELi3EEES16_NSU_INS5_IJS17_S1L_EEENS5_IJS1L_SC_EEEEEEENS4_17SM75_U32x4_LDSM_NENS4_14SM90_TMA_STOREES1Z_NS4_17SM90_U32x4_STSM_NENS4_9Copy_AtomIJS22_SJ_EEEvEEEvvEEEEvNT_6ParamsE,"",@"SHT_CUDA_INFO"
	.sectionflags	@""
	.align	4


	//----- nvinfo : EIATTR_CUDA_API_VERSION
	.align		4
        /*0000*/ 	.byte	0x04, 0x37
        /*0002*/ 	.short	(.L_24 - .L_23)
.L_23:
        /*0004*/ 	.word	0x00000082


	//----- nvinfo : EIATTR_KPARAM_INFO
	.align		4
.L_24:
        /*0008*/ 	.byte	0x04, 0x17
        /*000a*/ 	.short	(.L_26 - .L_25)
.L_25:
        /*000c*/ 	.word	0x00000000
        /*0010*/ 	.short	0x0000
        /*0012*/ 	.short	0x0070
        /*0014*/ 	.byte	0x00, 0xf0, 0x01, 0x1c


	//----- nvinfo : EIATTR_SPARSE_MMA_MASK
	.align		4
.L_26:
        /*0018*/ 	.byte	0x03, 0x50
        /*001a*/ 	.short	0x0000


	//----- nvinfo : EIATTR_MAXREG_COUNT
	.align		4
        /*001c*/ 	.byte	0x03, 0x1b
        /*001e*/ 	.short	0x00a8


	//----- nvinfo : EIATTR_NUM_BARRIERS
	.align		4
        /*0020*/ 	.byte	0x02, 0x4c
        /*0022*/ 	.byte	0x02
	.zero		1


	//----- nvinfo : EIATTR_EXTERNS
	.align		4
        /*0024*/ 	.byte	0x04, 0x0f
        /*0026*/ 	.short	(.L_28 - .L_27)


	//   ....[0]....
	.align		4
.L_27:
        /*0028*/ 	.word	index@(__assertfail)


	//----- nvinfo : EIATTR_ANNOTATIONS
	.align		4
.L_28:
        /*002c*/ 	.byte	0x04, 0x55
        /*002e*/ 	.short	(.L_30 - .L_29)


	//   ....[0]....
.L_29:
        /*0030*/ 	.word	0x00000001
        /*0034*/ 	.byte	0x70, 0x0e, 0x00, 0x00, 0x01, 0x00, 0x00, 0x00, 0x80, 0x0e, 0x00, 0x00, 0x01, 0x00, 0x00, 0x00
        /* <DEDUP_REMOVED lines=671> */
        /*2a34*/ 	.byte	0xd0, 0xe6, 0x02, 0x00, 0x01, 0x00, 0x00, 0x00, 0xf0, 0xe6, 0x02, 0x00


	//----- nvinfo : EIATTR_MERCURY_ISA_VERSION
	.align		4
.L_30:
        /*2a40*/ 	.byte	0x03, 0x5f
        /*2a42*/ 	.short	0x0101


	//----- nvinfo : EIATTR_INT_WARP_WIDE_INSTR_OFFSETS
	.align		4
        /*2a44*/ 	.byte	0x04, 0x31
        /*2a46*/ 	.short	(.L_32 - .L_31)


	//   ....[0]....
.L_31:
        /*2a48*/ 	.word	0x00000a20


	//   ....[1]....
        /*2a4c*/ 	.word	0x00000a30


	//   ....[2]....
        /*2a50*/ 	.word	0x00000b90


	//   ....[3]....
        /*2a54*/ 	.word	0x00009300


	//----- nvinfo : EIATTR_COOP_GROUP_MASK_REGIDS
	.align		4
.L_32:
        /*2a58*/ 	.byte	0x04, 0x29
        /*2a5a*/ 	.short	(.L_34 - .L_33)


	//   ....[0]....
.L_33:
        /*2a5c*/ 	.word	0xffffffff


	//   ....[1]....
        /*2a60*/ 	.word	0xffffffff


	//   ....[2]....
        /*2a64*/ 	.word	0xffffffff


	//   ....[3]....
        /*2a68*/ 	.word	0xffffffff


	//   ....[4]....
        /*2a6c*/ 	.word	0xffffffff


	//   ....[5]....
        /*2a70*/ 	.word	0xffffffff


	//   ....[6]....
        /*2a74*/ 	.word	0xffffffff


	//----- nvinfo : EIATTR_COOP_GROUP_INSTR_OFFSETS
	.align		4
.L_34:
        /*2a78*/ 	.byte	0x04, 0x28
        /*2a7a*/ 	.short	(.L_36 - .L_35)


	//   ....[0]....
.L_35:
        /*2a7c*/ 	.word	0x00000060


	//   ....[1]....
        /*2a80*/ 	.word	0x00000090


	//   ....[2]....
        /*2a84*/ 	.word	0x000004e0


	//   ....[3]....
        /*2a88*/ 	.word	0x000006b0


	//   ....[4]....
        /*2a8c*/ 	.word	0x00000860


	//   ....[5]....
        /*2a90*/ 	.word	0x00000d10


	//   ....[6]....
        /*2a94*/ 	.word	0x000018a0


	//----- nvinfo : EIATTR_REG_RECONFIG
	.align		4
.L_36:
        /*2a98*/ 	.byte	0x01, 0x54
	.zero		2


	//----- nvinfo : EIATTR_SYSCALL_OFFSETS
	.align		4
        /*2a9c*/ 	.byte	0x04, 0x46
        /*2a9e*/ 	.short	(.L_38 - .L_37)


	//   ....[0]....
.L_37:
        /*2aa0*/ 	.word	0x00001a60


	//   ....[1]....
        /*2aa4*/ 	.word	0x000097d0


	//   ....[2]....
        /*2aa8*/ 	.word	0x000098c0


	//----- nvinfo : EIATTR_MBARRIER_INSTR_OFFSETS
	.align		4
.L_38:
        /*2aac*/ 	.byte	0x04, 0x39
        /*2aae*/ 	.short	(.L_40 - .L_39)


	//   ....[0]....
.L_39:
        /*2ab0*/ 	.word	0x00000640
        /*2ab4*/ 	.word	0x000000ff
        /*2ab8*/ 	.word	0x00000000
        /*2abc*/ 	.short	0x0100
        /*2abe*/ 	.byte	0x08
	.zero		1


	//   ....[1]....
        /*2ac0*/ 	.word	0x00000650
        /*2ac4*/ 	.word	0x000000ff
        /*2ac8*/ 	.word	0x00000018
        /*2acc*/ 	.short	0x0100
        /*2ace*/ 	.byte	0x08
	.zero		1


	//   ....[2]....
        /*2ad0*/ 	.word	0x00000660
        /*2ad4*/ 	.word	0x000000ff
        /*2ad8*/ 	.word	0x00000008
        /*2adc*/ 	.short	0x0100
        /*2ade*/ 	.byte	0x08
	.zero		1


	//   ....[3]....
        /*2ae0*/ 	.word	0x00000670
        /*2ae4*/ 	.word	0x000000ff
        /*2ae8*/ 	.word	0x00000020
        /*2aec*/ 	.short	0x0100
        /*2aee*/ 	.byte	0x08
	.zero		1


	//   ....[4]....
        /*2af0*/ 	.word	0x00000680
        /*2af4*/ 	.word	0x000000ff
        /*2af8*/ 	.word	0x00000010
        /*2afc*/ 	.short	0x0100
        /*2afe*/ 	.byte	0x08
	.zero		1


	//   ....[5]....
        /*2b00*/ 	.word	0x00000690
        /*2b04*/ 	.word	0x000000ff
        /*2b08*/ 	.word	0x00000028
        /*2b0c*/ 	.short	0x0100
        /*2b0e*/ 	.byte	0x08
	.zero		1


	//   ....[6]....
        /*2b10*/ 	.word	0x000007c0
        /*2b14*/ 	.word	0x000000ff
        /*2b18*/ 	.word	0x00000030
        /*2b1c*/ 	.short	0x0100
        /*2b1e*/ 	.byte	0x08
	.zero		1


	//   ....[7]....
        /*2b20*/ 	.word	0x000007d0
        /*2b24*/ 	.word	0x000000ff
        /*2b28*/ 	.word	0x00000050
        /*2b2c*/ 	.short	0x0100
        /*2b2e*/ 	.byte	0x08
	.zero		1


	//   ....[8]....
        /*2b30*/ 	.word	0x000007e0
        /*2b34*/ 	.word	0x000000ff
        /*2b38*/ 	.word	0x00000038
        /*2b3c*/ 	.short	0x0100
        /*2b3e*/ 	.byte	0x08
	.zero		1


	//   ....[9]....
        /*2b40*/ 	.word	0x000007f0
        /*2b44*/ 	.word	0x000000ff
        /*2b48*/ 	.word	0x00000058
        /*2b4c*/ 	.short	0x0100
        /*2b4e*/ 	.byte	0x08
	.zero		1


	//   ....[10]....
        /*2b50*/ 	.word	0x00000800
        /*2b54*/ 	.word	0x000000ff
        /*2b58*/ 	.word	0x00000040
        /*2b5c*/ 	.short	0x0100
        /*2b5e*/ 	.byte	0x08
	.zero		1


	//   ....[11]....
        /*2b60*/ 	.word	0x00000810
        /*2b64*/ 	.word	0x000000ff
        /*2b68*/ 	.word	0x00000060
        /*2b6c*/ 	.short	0x0100
        /*2b6e*/ 	.byte	0x08
	.zero		1


	//   ....[12]....
        /*2b70*/ 	.word	0x00000820
        /*2b74*/ 	.word	0x000000ff
        /*2b78*/ 	.word	0x00000048
        /*2b7c*/ 	.short	0x0100
        /*2b7e*/ 	.byte	0x08
	.zero		1


	//   ....[13]....
        /*2b80*/ 	.word	0x00000830
        /*2b84*/ 	.word	0x000000ff
        /*2b88*/ 	.word	0x00000068
        /*2b8c*/ 	.short	0x0100
        /*2b8e*/ 	.byte	0x08
	.zero		1


	//   ....[14]....
        /*2b90*/ 	.word	0x00000c00
        /*2b94*/ 	.word	0x000000ff
        /*2b98*/ 	.word	0x00000070
        /*2b9c*/ 	.short	0x0100
        /*2b9e*/ 	.byte	0x06
	.zero		1


	//   ....[15]....
        /*2ba0*/ 	.word	0x00000c80
        /*2ba4*/ 	.word	0x000000ff
        /*2ba8*/ 	.word	0x00000078
        /*2bac*/ 	.short	0x0100
        /*2bae*/ 	.byte	0x06
	.zero		1


	//   ....[16]....
        /*2bb0*/ 	.word	0x00001b00
        /*2bb4*/ 	.word	0x00000003
        /*2bb8*/ 	.word	0x00000000
        /*2bbc*/ 	.short	0x010a
        /*2bbe*/ 	.byte	0x3f
	.zero		1


	//   ....[17]....
        /*2bc0*/ 	.word	0x00001b40
        /*2bc4*/ 	.word	0x00000003
        /*2bc8*/ 	.word	0x00000000
        /*2bcc*/ 	.short	0x010a
        /*2bce*/ 	.byte	0x3f
	.zero		1


	//   ....[18]....
        /*2bd0*/ 	.word	0x00005190
        /*2bd4*/ 	.word	0x000000ff
        /*2bd8*/ 	.word	0x00000000
        /*2bdc*/ 	.short	0x010a
        /*2bde*/ 	.byte	0x07
	.zero		1


	//   ....[19]....
        /*2be0*/ 	.word	0x000051d0
        /*2be4*/ 	.word	0x000000ff
        /*2be8*/ 	.word	0x00000000
        /*2bec*/ 	.short	0x010a
        /*2bee*/ 	.byte	0x07
	.zero		1


	//   ....[20]....
        /*2bf0*/ 	.word	0x00009360
        /*2bf4*/ 	.word	0x00000003
        /*2bf8*/ 	.word	0x00000000
        /*2bfc*/ 	.short	0x0101
        /*2bfe*/ 	.byte	0x3f
	.zero		1


	//   ....[21]....
        /*2c00*/ 	.word	0x00009570
        /*2c04*/ 	.word	0x00000000
        /*2c08*/ 	.word	0x00000000
        /*2c0c*/ 	.short	0x0101
        /*2c0e*/ 	.byte	0x3f
	.zero		1


	//   ....[22]....
        /*2c10*/ 	.word	0x00009db0
        /*2c14*/ 	.word	0x000000ff
        /*2c18*/ 	.word	0x00000030
        /*2c1c*/ 	.short	0x010a
        /*2c1e*/ 	.byte	0x2e
	.zero		1


	//   ....[23]....
        /*2c20*/ 	.word	0x0000c040
        /*2c24*/ 	.word	0x000000ff
        /*2c28*/ 	.word	0x00000000
        /*2c2c*/ 	.short	0x0101
        /*2c2e*/ 	.byte	0x04
	.zero		1


	//   ....[24]....
        /*2c30*/ 	.word	0x0000c120
        /*2c34*/ 	.word	0x00000002
        /*2c38*/ 	.word	0x00000030
        /*2c3c*/ 	.short	0x010a
        /*2c3e*/ 	.byte	0x3f
	.zero		1


	//   ....[25]....
        /*2c40*/ 	.word	0x0000e060
        /*2c44*/ 	.word	0x000000ff
        /*2c48*/ 	.word	0x00000000
        /*2c4c*/ 	.short	0x0101
        /*2c4e*/ 	.byte	0x04
	.zero		1


	//   ....[26]....
        /*2c50*/ 	.word	0x0000e150
        /*2c54*/ 	.word	0x00000002
        /*2c58*/ 	.word	0x00000030
        /*2c5c*/ 	.short	0x010a
        /*2c5e*/ 	.byte	0x3f
	.zero		1


	//   ....[27]....
        /*2c60*/ 	.word	0x000101c0
        /*2c64*/ 	.word	0x000000ff
        /*2c68*/ 	.word	0x00000000
        /*2c6c*/ 	.short	0x0101
        /*2c6e*/ 	.byte	0x04
	.zero		1


	//   ....[28]....
        /*2c70*/ 	.word	0x000102a0
        /*2c74*/ 	.word	0x0000000c
        /*2c78*/ 	.word	0x00000030
        /*2c7c*/ 	.short	0x010a
        /*2c7e*/ 	.byte	0x3f
	.zero		1


	//   ....[29]....
        /*2c80*/ 	.word	0x00012220
        /*2c84*/ 	.word	0x000000ff
        /*2c88*/ 	.word	0x00000000
        /*2c8c*/ 	.short	0x0101
        /*2c8e*/ 	.byte	0x04
	.zero		1


	//   ....[30]....
        /*2c90*/ 	.word	0x00012300
        /*2c94*/ 	.word	0x0000000c
        /*2c98*/ 	.word	0x00000030
        /*2c9c*/ 	.short	0x010a
        /*2c9e*/ 	.byte	0x3f
	.zero		1


	//   ....[31]....
        /*2ca0*/ 	.word	0x00014360
        /*2ca4*/ 	.word	0x000000ff
        /*2ca8*/ 	.word	0x00000000
        /*2cac*/ 	.short	0x0101
        /*2cae*/ 	.byte	0x04
	.zero		1


	//   ....[32]....
        /*2cb0*/ 	.word	0x00014450
        /*2cb4*/ 	.word	0x0000000c
        /*2cb8*/ 	.word	0x00000030
        /*2cbc*/ 	.short	0x010a
        /*2cbe*/ 	.byte	0x3f
	.zero		1


	//   ....[33]....
        /*2cc0*/ 	.word	0x000163a0
        /*2cc4*/ 	.word	0x000000ff
        /*2cc8*/ 	.word	0x00000000
        /*2ccc*/ 	.short	0x0101
        /*2cce*/ 	.byte	0x04
	.zero		1


	//   ....[34]....
        /*2cd0*/ 	.word	0x00016490
        /*2cd4*/ 	.word	0x0000000c
        /*2cd8*/ 	.word	0x00000030
        /*2cdc*/ 	.short	0x010a
        /*2cde*/ 	.byte	0x3f
	.zero		1


	//   ....[35]....
        /*2ce0*/ 	.word	0x000184e0
        /*2ce4*/ 	.word	0x000000ff
        /*2ce8*/ 	.word	0x00000000
        /*2cec*/ 	.short	0x0101
        /*2cee*/ 	.byte	0x04
	.zero		1


	//   ....[36]....
        /*2cf0*/ 	.word	0x000185d0
        /*2cf4*/ 	.word	0x0000000c
        /*2cf8*/ 	.word	0x00000030
        /*2cfc*/ 	.short	0x010a
        /*2cfe*/ 	.byte	0x3f
	.zero		1


	//   ....[37]....
        /*2d00*/ 	.word	0x0001a520
        /*2d04*/ 	.word	0x000000ff
        /*2d08*/ 	.word	0x00000000
        /*2d0c*/ 	.short	0x0101
        /*2d0e*/ 	.byte	0x04
	.zero		1


	//   ....[38]....
        /*2d10*/ 	.word	0x0001a610
        /*2d14*/ 	.word	0x0000000c
        /*2d18*/ 	.word	0x00000030
        /*2d1c*/ 	.short	0x010a
        /*2d1e*/ 	.byte	0x3f
	.zero		1


	//   ....[39]....
        /*2d20*/ 	.word	0x0001c660
        /*2d24*/ 	.word	0x000000ff
        /*2d28*/ 	.word	0x00000000
        /*2d2c*/ 	.short	0x0101
        /*2d2e*/ 	.byte	0x04
	.zero		1


	//   ....[40]....
        /*2d30*/ 	.word	0x0001c750
        /*2d34*/ 	.word	0x0000000c
        /*2d38*/ 	.word	0x00000030
        /*2d3c*/ 	.short	0x010a
        /*2d3e*/ 	.byte	0x3f
	.zero		1


	//   ....[41]....
        /*2d40*/ 	.word	0x0001e6a0
        /*2d44*/ 	.word	0x000000ff
        /*2d48*/ 	.word	0x00000000
        /*2d4c*/ 	.short	0x0101
        /*2d4e*/ 	.byte	0x04
	.zero		1


	//   ....[42]....
        /*2d50*/ 	.word	0x0001e790
        /*2d54*/ 	.word	0x0000000c
        /*2d58*/ 	.word	0x00000030
        /*2d5c*/ 	.short	0x010a
        /*2d5e*/ 	.byte	0x3f
	.zero		1


	//   ....[43]....
        /*2d60*/ 	.word	0x000207e0
        /*2d64*/ 	.word	0x000000ff
        /*2d68*/ 	.word	0x00000000
        /*2d6c*/ 	.short	0x0101
        /*2d6e*/ 	.byte	0x04
	.zero		1


	//   ....[44]....
        /*2d70*/ 	.word	0x000208d0
        /*2d74*/ 	.word	0x0000000c
        /*2d78*/ 	.word	0x00000030
        /*2d7c*/ 	.short	0x010a
        /*2d7e*/ 	.byte	0x3f
	.zero		1


	//   ....[45]....
        /*2d80*/ 	.word	0x00022820
        /*2d84*/ 	.word	0x000000ff
        /*2d88*/ 	.word	0x00000000
        /*2d8c*/ 	.short	0x0101
        /*2d8e*/ 	.byte	0x04
	.zero		1


	//   ....[46]....
        /*2d90*/ 	.word	0x00022910
        /*2d94*/ 	.word	0x0000000c
        /*2d98*/ 	.word	0x00000030
        /*2d9c*/ 	.short	0x010a
        /*2d9e*/ 	.byte	0x3f
	.zero		1


	//   ....[47]....
        /*2da0*/ 	.word	0x00024960
        /*2da4*/ 	.word	0x000000ff
        /*2da8*/ 	.word	0x00000000
        /*2dac*/ 	.short	0x0101
        /*2dae*/ 	.byte	0x04
	.zero		1


	//   ....[48]....
        /*2db0*/ 	.word	0x00024a50
        /*2db4*/ 	.word	0x0000000c
        /*2db8*/ 	.word	0x00000030
        /*2dbc*/ 	.short	0x010a
        /*2dbe*/ 	.byte	0x3f
	.zero		1


	//   ....[49]....
        /*2dc0*/ 	.word	0x000269a0
        /*2dc4*/ 	.word	0x000000ff
        /*2dc8*/ 	.word	0x00000000
        /*2dcc*/ 	.short	0x0101
        /*2dce*/ 	.byte	0x04
	.zero		1


	//   ....[50]....
        /*2dd0*/ 	.word	0x00026a90
        /*2dd4*/ 	.word	0x0000000c
        /*2dd8*/ 	.word	0x00000030
        /*2ddc*/ 	.short	0x010a
        /*2dde*/ 	.byte	0x3f
	.zero		1


	//   ....[51]....
        /*2de0*/ 	.word	0x00028ae0
        /*2de4*/ 	.word	0x000000ff
        /*2de8*/ 	.word	0x00000000
        /*2dec*/ 	.short	0x0101
        /*2dee*/ 	.byte	0x04
	.zero		1


	//   ....[52]....
        /*2df0*/ 	.word	0x00028bd0
        /*2df4*/ 	.word	0x0000000d
        /*2df8*/ 	.word	0x00000030
        /*2dfc*/ 	.short	0x010a
        /*2dfe*/ 	.byte	0x3f
	.zero		1


	//   ....[53]....
        /*2e00*/ 	.word	0x0002aad0
        /*2e04*/ 	.word	0x000000ff
        /*2e08*/ 	.word	0x00000000
        /*2e0c*/ 	.short	0x0101
        /*2e0e*/ 	.byte	0x04
	.zero		1


	//   ....[54]....
        /*2e10*/ 	.word	0x0002b490
        /*2e14*/ 	.word	0x000000ff
        /*2e18*/ 	.word	0x00000000
        /*2e1c*/ 	.short	0x0101
        /*2e1e*/ 	.byte	0x04
	.zero		1


	//   ....[55]....
        /*2e20*/ 	.word	0x0002bb40
        /*2e24*/ 	.word	0x000000ff
        /*2e28*/ 	.word	0x00000078
        /*2e2c*/ 	.short	0x010a
        /*2e2e*/ 	.byte	0x04
	.zero		1


	//   ....[56]....
        /*2e30*/ 	.word	0x0002bf80
        /*2e34*/ 	.word	0x000000ff
        /*2e38*/ 	.word	0x00000050
        /*2e3c*/ 	.short	0x010a
        /*2e3e*/ 	.byte	0x04
	.zero		1


	//   ....[57]....
        /*2e40*/ 	.word	0x0002c070
        /*2e44*/ 	.word	0x000000ff
        /*2e48*/ 	.word	0x00000030
        /*2e4c*/ 	.short	0x010b
        /*2e4e*/ 	.byte	0x04
	.zero		1


	//   ....[58]....
        /*2e50*/ 	.word	0x0002c0d0
        /*2e54*/ 	.word	0x000000ff
        /*2e58*/ 	.word	0x00000000
        /*2e5c*/ 	.short	0x0101
        /*2e5e*/ 	.byte	0x0e
	.zero		1


	//   ....[59]....
        /*2e60*/ 	.word	0x0002c100
        /*2e64*/ 	.word	0x000000ff
        /*2e68*/ 	.word	0x00000058
        /*2e6c*/ 	.short	0x010a
        /*2e6e*/ 	.byte	0x04
	.zero		1


	//   ....[60]....
        /*2e70*/ 	.word	0x0002c210
        /*2e74*/ 	.word	0x000000ff
        /*2e78*/ 	.word	0x00000038
        /*2e7c*/ 	.short	0x010b
        /*2e7e*/ 	.byte	0x04
	.zero		1


	//   ....[61]....
        /*2e80*/ 	.word	0x0002c280
        /*2e84*/ 	.word	0x000000ff
        /*2e88*/ 	.word	0x00000000
        /*2e8c*/ 	.short	0x0101
        /*2e8e*/ 	.byte	0x0d
	.zero		1


	//   ....[62]....
        /*2e90*/ 	.word	0x0002c2b0
        /*2e94*/ 	.word	0x000000ff
        /*2e98*/ 	.word	0x00000060
        /*2e9c*/ 	.short	0x010a
        /*2e9e*/ 	.byte	0x04
	.zero		1


	//   ....[63]....
        /*2ea0*/ 	.word	0x0002c3b0
        /*2ea4*/ 	.word	0x000000ff
        /*2ea8*/ 	.word	0x00000040
        /*2eac*/ 	.short	0x010b
        /*2eae*/ 	.byte	0x04
	.zero		1


	//   ....[64]....
        /*2eb0*/ 	.word	0x0002c410
        /*2eb4*/ 	.word	0x000000ff
        /*2eb8*/ 	.word	0x00000000
        /*2ebc*/ 	.short	0x0101
        /*2ebe*/ 	.byte	0x0f
	.zero		1


	//   ....[65]....
        /*2ec0*/ 	.word	0x0002c440
        /*2ec4*/ 	.word	0x000000ff
        /*2ec8*/ 	.word	0x00000068
        /*2ecc*/ 	.short	0x010a
        /*2ece*/ 	.byte	0x04
	.zero		1


	//   ....[66]....
        /*2ed0*/ 	.word	0x0002c540
        /*2ed4*/ 	.word	0x000000ff
        /*2ed8*/ 	.word	0x00000048
        /*2edc*/ 	.short	0x010b
        /*2ede*/ 	.byte	0x04
	.zero		1


	//   ....[67]....
        /*2ee0*/ 	.word	0x0002c5b0
        /*2ee4*/ 	.word	0x000000ff
        /*2ee8*/ 	.word	0x00000000
        /*2eec*/ 	.short	0x0101
        /*2eee*/ 	.byte	0x05
	.zero		1


	//   ....[68]....
        /*2ef0*/ 	.word	0x0002c5f0
        /*2ef4*/ 	.word	0x000000ff
        /*2ef8*/ 	.word	0x00000050
        /*2efc*/ 	.short	0x010a
        /*2efe*/ 	.byte	0x04
	.zero		1


	//   ....[69]....
        /*2f00*/ 	.word	0x0002c6e0
        /*2f04*/ 	.word	0x000000ff
        /*2f08*/ 	.word	0x00000030
        /*2f0c*/ 	.short	0x010b
        /*2f0e*/ 	.byte	0x04
	.zero		1


	//   ....[70]....
        /*2f10*/ 	.word	0x0002c720
        /*2f14*/ 	.word	0x000000ff
        /*2f18*/ 	.word	0x00000000
        /*2f1c*/ 	.short	0x0101
        /*2f1e*/ 	.byte	0x0e
	.zero		1


	//   ....[71]....
        /*2f20*/ 	.word	0x0002c750
        /*2f24*/ 	.word	0x000000ff
        /*2f28*/ 	.word	0x00000058
        /*2f2c*/ 	.short	0x010a
        /*2f2e*/ 	.byte	0x04
	.zero		1


	//   ....[72]....
        /*2f30*/ 	.word	0x0002c850
        /*2f34*/ 	.word	0x000000ff
        /*2f38*/ 	.word	0x00000038
        /*2f3c*/ 	.short	0x010b
        /*2f3e*/ 	.byte	0x04
	.zero		1


	//   ....[73]....
        /*2f40*/ 	.word	0x0002c890
        /*2f44*/ 	.word	0x000000ff
        /*2f48*/ 	.word	0x00000000
        /*2f4c*/ 	.short	0x0101
        /*2f4e*/ 	.byte	0x0d
	.zero		1


	//   ....[74]....
        /*2f50*/ 	.word	0x0002c8d0
        /*2f54*/ 	.word	0x000000ff
        /*2f58*/ 	.word	0x00000060
        /*2f5c*/ 	.short	0x010a
        /*2f5e*/ 	.byte	0x04
	.zero		1


	//   ....[75]....
        /*2f60*/ 	.word	0x0002c9c0
        /*2f64*/ 	.word	0x000000ff
        /*2f68*/ 	.word	0x00000040
        /*2f6c*/ 	.short	0x010b
        /*2f6e*/ 	.byte	0x04
	.zero		1


	//   ....[76]....
        /*2f70*/ 	.word	0x0002ca00
        /*2f74*/ 	.word	0x000000ff
        /*2f78*/ 	.word	0x00000000
        /*2f7c*/ 	.short	0x0101
        /*2f7e*/ 	.byte	0x0f
	.zero		1


	//   ....[77]....
        /*2f80*/ 	.word	0x0002ca30
        /*2f84*/ 	.word	0x000000ff
        /*2f88*/ 	.word	0x00000068
        /*2f8c*/ 	.short	0x010a
        /*2f8e*/ 	.byte	0x04
	.zero		1


	//   ....[78]....
        /*2f90*/ 	.word	0x0002cb30
        /*2f94*/ 	.word	0x000000ff
        /*2f98*/ 	.word	0x00000048
        /*2f9c*/ 	.short	0x010b
        /*2f9e*/ 	.byte	0x04
	.zero		1


	//   ....[79]....
        /*2fa0*/ 	.word	0x0002cb70
        /*2fa4*/ 	.word	0x000000ff
        /*2fa8*/ 	.word	0x00000000
        /*2fac*/ 	.short	0x0101
        /*2fae*/ 	.byte	0x05
	.zero		1


	//   ....[80]....
        /*2fb0*/ 	.word	0x0002cbb0
        /*2fb4*/ 	.word	0x000000ff
        /*2fb8*/ 	.word	0x00000050
        /*2fbc*/ 	.short	0x010a
        /*2fbe*/ 	.byte	0x04
	.zero		1


	//   ....[81]....
        /*2fc0*/ 	.word	0x0002ccb0
        /*2fc4*/ 	.word	0x000000ff
        /*2fc8*/ 	.word	0x00000030
        /*2fcc*/ 	.short	0x010b
        /*2fce*/ 	.byte	0x04
	.zero		1


	//   ....[82]....
        /*2fd0*/ 	.word	0x0002ccf0
        /*2fd4*/ 	.word	0x000000ff
        /*2fd8*/ 	.word	0x00000000
        /*2fdc*/ 	.short	0x0101
        /*2fde*/ 	.byte	0x0e
	.zero		1


	//   ....[83]....
        /*2fe0*/ 	.word	0x0002cd20
        /*2fe4*/ 	.word	0x000000ff
        /*2fe8*/ 	.word	0x00000058
        /*2fec*/ 	.short	0x010a
        /*2fee*/ 	.byte	0x04
	.zero		1


	//   ....[84]....
        /*2ff0*/ 	.word	0x0002ce20
        /*2ff4*/ 	.word	0x000000ff
        /*2ff8*/ 	.word	0x00000038
        /*2ffc*/ 	.short	0x010b
        /*2ffe*/ 	.byte	0x04
	.zero		1


	//   ....[85]....
        /*3000*/ 	.word	0x0002ce60
        /*3004*/ 	.word	0x000000ff
        /*3008*/ 	.word	0x00000000
        /*300c*/ 	.short	0x0101
        /*300e*/ 	.byte	0x0d
	.zero		1


	//   ....[86]....
        /*3010*/ 	.word	0x0002cea0
        /*3014*/ 	.word	0x000000ff
        /*3018*/ 	.word	0x00000060
        /*301c*/ 	.short	0x010a
        /*301e*/ 	.byte	0x04
	.zero		1


	//   ....[87]....
        /*3020*/ 	.word	0x0002cfa0
        /*3024*/ 	.word	0x000000ff
        /*3028*/ 	.word	0x00000040
        /*302c*/ 	.short	0x010b
        /*302e*/ 	.byte	0x04
	.zero		1


	//   ....[88]....
        /*3030*/ 	.word	0x0002cfe0
        /*3034*/ 	.word	0x000000ff
        /*3038*/ 	.word	0x00000000
        /*303c*/ 	.short	0x0101
        /*303e*/ 	.byte	0x0f
	.zero		1


	//   ....[89]....
        /*3040*/ 	.word	0x0002d010
        /*3044*/ 	.word	0x000000ff
        /*3048*/ 	.word	0x00000068
        /*304c*/ 	.short	0x010a
        /*304e*/ 	.byte	0x04
	.zero		1


	//   ....[90]....
        /*3050*/ 	.word	0x0002d110
        /*3054*/ 	.word	0x000000ff
        /*3058*/ 	.word	0x00000048
        /*305c*/ 	.short	0x010b
        /*305e*/ 	.byte	0x04
	.zero		1


	//   ....[91]....
        /*3060*/ 	.word	0x0002d150
        /*3064*/ 	.word	0x000000ff
        /*3068*/ 	.word	0x00000000
        /*306c*/ 	.short	0x0101
        /*306e*/ 	.byte	0x05
	.zero		1


	//   ....[92]....
        /*3070*/ 	.word	0x0002d190
        /*3074*/ 	.word	0x000000ff
        /*3078*/ 	.word	0x00000050
        /*307c*/ 	.short	0x010a
        /*307e*/ 	.byte	0x04
	.zero		1


	//   ....[93]....
        /*3080*/ 	.word	0x0002d290
        /*3084*/ 	.word	0x000000ff
        /*3088*/ 	.word	0x00000030
        /*308c*/ 	.short	0x010b
        /*308e*/ 	.byte	0x04
	.zero		1


	//   ....[94]....
        /*3090*/ 	.word	0x0002d2d0
        /*3094*/ 	.word	0x000000ff
        /*3098*/ 	.word	0x00000000
        /*309c*/ 	.short	0x0101
        /*309e*/ 	.byte	0x0e
	.zero		1


	//   ....[95]....
        /*30a0*/ 	.word	0x0002d300
        /*30a4*/ 	.word	0x000000ff
        /*30a8*/ 	.word	0x00000058
        /*30ac*/ 	.short	0x010a
        /*30ae*/ 	.byte	0x04
	.zero		1


	//   ....[96]....
        /*30b0*/ 	.word	0x0002d400
        /*30b4*/ 	.word	0x000000ff
        /*30b8*/ 	.word	0x00000038
        /*30bc*/ 	.short	0x010b
        /*30be*/ 	.byte	0x04
	.zero		1


	//   ....[97]....
        /*30c0*/ 	.word	0x0002d440
        /*30c4*/ 	.word	0x000000ff
        /*30c8*/ 	.word	0x00000000
        /*30cc*/ 	.short	0x0101
        /*30ce*/ 	.byte	0x0d
	.zero		1


	//   ....[98]....
        /*30d0*/ 	.word	0x0002d480
        /*30d4*/ 	.word	0x000000ff
        /*30d8*/ 	.word	0x00000060
        /*30dc*/ 	.short	0x010a
        /*30de*/ 	.byte	0x04
	.zero		1


	//   ....[99]....
        /*30e0*/ 	.word	0x0002d580
        /*30e4*/ 	.word	0x000000ff
        /*30e8*/ 	.word	0x00000040
        /*30ec*/ 	.short	0x010b
        /*30ee*/ 	.byte	0x04
	.zero		1


	//   ....[100]....
        /*30f0*/ 	.word	0x0002d5c0
        /*30f4*/ 	.word	0x000000ff
        /*30f8*/ 	.word	0x00000000
        /*30fc*/ 	.short	0x0101
        /*30fe*/ 	.byte	0x0f
	.zero		1


	//   ....[101]....
        /*3100*/ 	.word	0x0002d5f0
        /*3104*/ 	.word	0x000000ff
        /*3108*/ 	.word	0x00000068
        /*310c*/ 	.short	0x010a
        /*310e*/ 	.byte	0x04
	.zero		1


	//   ....[102]....
        /*3110*/ 	.word	0x0002d6f0
        /*3114*/ 	.word	0x000000ff
        /*3118*/ 	.word	0x00000048
        /*311c*/ 	.short	0x010b
        /*311e*/ 	.byte	0x04
	.zero		1


	//   ....[103]....
        /*3120*/ 	.word	0x0002d740
        /*3124*/ 	.word	0x000000ff
        /*3128*/ 	.word	0x00000000
        /*312c*/ 	.short	0x0101
        /*312e*/ 	.byte	0x05
	.zero		1


	//   ....[104]....
        /*3130*/ 	.word	0x0002de50
        /*3134*/ 	.word	0x00000000
        /*3138*/ 	.word	0x00000050
        /*313c*/ 	.short	0x010a
        /*313e*/ 	.byte	0x3f
	.zero		1


	//   ....[105]....
        /*3140*/ 	.word	0x0002de90
        /*3144*/ 	.word	0x00000000
        /*3148*/ 	.word	0x00000058
        /*314c*/ 	.short	0x010a
        /*314e*/ 	.byte	0x3f
	.zero		1


	//   ....[106]....
        /*3150*/ 	.word	0x0002ded0
        /*3154*/ 	.word	0x00000000
        /*3158*/ 	.word	0x00000060
        /*315c*/ 	.short	0x010a
        /*315e*/ 	.byte	0x3f
	.zero		1


	//   ....[107]....
        /*3160*/ 	.word	0x0002df30
        /*3164*/ 	.word	0x00000000
        /*3168*/ 	.word	0x00000068
        /*316c*/ 	.short	0x010a
        /*316e*/ 	.byte	0x3f
	.zero		1


	//   ....[108]....
        /*3170*/ 	.word	0x0002e280
        /*3174*/ 	.word	0x0000000b
        /*3178*/ 	.word	0x00000018
        /*317c*/ 	.short	0x010a
        /*317e*/ 	.byte	0x3f
	.zero		1


	//   ....[109]....
        /*3180*/ 	.word	0x0002e5f0
        /*3184*/ 	.word	0x00000002
        /*3188*/ 	.word	0x00000078
        /*318c*/ 	.short	0x0101
        /*318e*/ 	.byte	0x3f
	.zero		1


	//   ....[110]....
        /*3190*/ 	.word	0x0002edb0
        /*3194*/ 	.word	0x00000004
        /*3198*/ 	.word	0x00000000
        /*319c*/ 	.short	0x010a
        /*319e*/ 	.byte	0x3f
	.zero		1


	//   ....[111]....
        /*31a0*/ 	.word	0x0002ee40
        /*31a4*/ 	.word	0x00000003
        /*31a8*/ 	.word	0x00000000
        /*31ac*/ 	.short	0x010a
        /*31ae*/ 	.byte	0x3f
	.zero		1


	//   ....[112]....
        /*31b0*/ 	.word	0x0002eed0
        /*31b4*/ 	.word	0x00000003
        /*31b8*/ 	.word	0x00000000
        /*31bc*/ 	.short	0x010a
        /*31be*/ 	.byte	0x3f
	.zero		1


	//   ....[113]....
        /*31c0*/ 	.word	0x0002ef30
        /*31c4*/ 	.word	0x00000003
        /*31c8*/ 	.word	0x00000000
        /*31cc*/ 	.short	0x010a
        /*31ce*/ 	.byte	0x3f
	.zero		1


	//   ....[114]....
        /*31d0*/ 	.word	0x0002ef90
        /*31d4*/ 	.word	0x00000004
        /*31d8*/ 	.word	0x00000000
        /*31dc*/ 	.short	0x010a
        /*31de*/ 	.byte	0x3f
	.zero		1


	//   ....[115]....
        /*31e0*/ 	.word	0x0002eff0
        /*31e4*/ 	.word	0x00000003
        /*31e8*/ 	.word	0x00000030
        /*31ec*/ 	.short	0x010a
        /*31ee*/ 	.byte	0x3f
	.zero		1


	//   ....[116]....
        /*31f0*/ 	.word	0x0002f040
        /*31f4*/ 	.word	0x00000002
        /*31f8*/ 	.word	0x00000030
        /*31fc*/ 	.short	0x010a
        /*31fe*/ 	.byte	0x3f
	.zero		1


	//   ....[117]....
        /*3200*/ 	.word	0x0002f090
        /*3204*/ 	.word	0x00000002
        /*3208*/ 	.word	0x00000030
        /*320c*/ 	.short	0x010a
        /*320e*/ 	.byte	0x3f
	.zero		1


	//   ....[118]....
        /*3210*/ 	.word	0x0002f0e0
        /*3214*/ 	.word	0x0000000c
        /*3218*/ 	.word	0x00000030
        /*321c*/ 	.short	0x010a
        /*321e*/ 	.byte	0x3f
	.zero		1


	//   ....[119]....
        /*3220*/ 	.word	0x0002f130
        /*3224*/ 	.word	0x0000000c
        /*3228*/ 	.word	0x00000030
        /*322c*/ 	.short	0x010a
        /*322e*/ 	.byte	0x3f
	.zero		1


	//   ....[120]....
        /*3230*/ 	.word	0x0002f180
        /*3234*/ 	.word	0x0000000c
        /*3238*/ 	.word	0x00000030
        /*323c*/ 	.short	0x010a
        /*323e*/ 	.byte	0x3f
	.zero		1


	//   ....[121]....
        /*3240*/ 	.word	0x0002f1d0
        /*3244*/ 	.word	0x0000000c
        /*3248*/ 	.word	0x00000030
        /*324c*/ 	.short	0x010a
        /*324e*/ 	.byte	0x3f
	.zero		1


	//   ....[122]....
        /*3250*/ 	.word	0x0002f220
        /*3254*/ 	.word	0x0000000c
        /*3258*/ 	.word	0x00000030
        /*325c*/ 	.short	0x010a
        /*325e*/ 	.byte	0x3f
	.zero		1


	//   ....[123]....
        /*3260*/ 	.word	0x0002f270
        /*3264*/ 	.word	0x0000000c
        /*3268*/ 	.word	0x00000030
        /*326c*/ 	.short	0x010a
        /*326e*/ 	.byte	0x3f
	.zero		1


	//   ....[124]....
        /*3270*/ 	.word	0x0002f2c0
        /*3274*/ 	.word	0x0000000c
        /*3278*/ 	.word	0x00000030
        /*327c*/ 	.short	0x010a
        /*327e*/ 	.byte	0x3f
	.zero		1


	//   ....[125]....
        /*3280*/ 	.word	0x0002f310
        /*3284*/ 	.word	0x0000000c
        /*3288*/ 	.word	0x00000030
        /*328c*/ 	.short	0x010a
        /*328e*/ 	.byte	0x3f
	.zero		1


	//   ....[126]....
        /*3290*/ 	.word	0x0002f360
        /*3294*/ 	.word	0x0000000c
        /*3298*/ 	.word	0x00000030
        /*329c*/ 	.short	0x010a
        /*329e*/ 	.byte	0x3f
	.zero		1


	//   ....[127]....
        /*32a0*/ 	.word	0x0002f3b0
        /*32a4*/ 	.word	0x0000000c
        /*32a8*/ 	.word	0x00000030
        /*32ac*/ 	.short	0x010a
        /*32ae*/ 	.byte	0x3f
	.zero		1


	//   ....[128]....
        /*32b0*/ 	.word	0x0002f400
        /*32b4*/ 	.word	0x0000000c
        /*32b8*/ 	.word	0x00000030
        /*32bc*/ 	.short	0x010a
        /*32be*/ 	.byte	0x3f
	.zero		1


	//   ....[129]....
        /*32c0*/ 	.word	0x0002f450
        /*32c4*/ 	.word	0x0000000c
        /*32c8*/ 	.word	0x00000030
        /*32cc*/ 	.short	0x010a
        /*32ce*/ 	.byte	0x3f
	.zero		1


	//   ....[130]....
        /*32d0*/ 	.word	0x0002f4a0
        /*32d4*/ 	.word	0x0000000d
        /*32d8*/ 	.word	0x00000030
        /*32dc*/ 	.short	0x010a
        /*32de*/ 	.byte	0x3f
	.zero		1


	//   ....[131]....
        /*32e0*/ 	.word	0x0002f500
        /*32e4*/ 	.word	0x00000005
        /*32e8*/ 	.word	0x00000078
        /*32ec*/ 	.short	0x010a
        /*32ee*/ 	.byte	0x3f
	.zero		1


	//   ....[132]....
        /*32f0*/ 	.word	0x0002f560
        /*32f4*/ 	.word	0x00000003
        /*32f8*/ 	.word	0x00000050
        /*32fc*/ 	.short	0x010a
        /*32fe*/ 	.byte	0x3f
	.zero		1


	//   ....[133]....
        /*3300*/ 	.word	0x0002f5c0
        /*3304*/ 	.word	0x00000003
        /*3308*/ 	.word	0x00000058
        /*330c*/ 	.short	0x010a
        /*330e*/ 	.byte	0x3f
	.zero		1


	//   ....[134]....
        /*3310*/ 	.word	0x0002f620
        /*3314*/ 	.word	0x00000003
        /*3318*/ 	.word	0x00000060
        /*331c*/ 	.short	0x010a
        /*331e*/ 	.byte	0x3f
	.zero		1


	//   ....[135]....
        /*3320*/ 	.word	0x0002f680
        /*3324*/ 	.word	0x00000003
        /*3328*/ 	.word	0x00000068
        /*332c*/ 	.short	0x010a
        /*332e*/ 	.byte	0x3f
	.zero		1


	//   ....[136]....
        /*3330*/ 	.word	0x0002f6e0
        /*3334*/ 	.word	0x00000004
        /*3338*/ 	.word	0x00000050
        /*333c*/ 	.short	0x010a
        /*333e*/ 	.byte	0x3f
	.zero		1


	//   ....[137]....
        /*3340*/ 	.word	0x0002f740
        /*3344*/ 	.word	0x00000004
        /*3348*/ 	.word	0x00000058
        /*334c*/ 	.short	0x010a
        /*334e*/ 	.byte	0x3f
	.zero		1


	//   ....[138]....
        /*3350*/ 	.word	0x0002f7a0
        /*3354*/ 	.word	0x00000004
        /*3358*/ 	.word	0x00000060
        /*335c*/ 	.short	0x010a
        /*335e*/ 	.byte	0x3f
	.zero		1


	//   ....[139]....
        /*3360*/ 	.word	0x0002f800
        /*3364*/ 	.word	0x00000004
        /*3368*/ 	.word	0x00000068
        /*336c*/ 	.short	0x010a
        /*336e*/ 	.byte	0x3f
	.zero		1


	//   ....[140]....
        /*3370*/ 	.word	0x0002f860
        /*3374*/ 	.word	0x00000005
        /*3378*/ 	.word	0x00000050
        /*337c*/ 	.short	0x010a
        /*337e*/ 	.byte	0x3f
	.zero		1


	//   ....[141]....
        /*3380*/ 	.word	0x0002f8c0
        /*3384*/ 	.word	0x00000005
        /*3388*/ 	.word	0x00000058
        /*338c*/ 	.short	0x010a
        /*338e*/ 	.byte	0x3f
	.zero		1


	//   ....[142]....
        /*3390*/ 	.word	0x0002f920
        /*3394*/ 	.word	0x00000005
        /*3398*/ 	.word	0x00000060
        /*339c*/ 	.short	0x010a
        /*339e*/ 	.byte	0x3f
	.zero		1


	//   ....[143]....
        /*33a0*/ 	.word	0x0002f980
        /*33a4*/ 	.word	0x00000005
        /*33a8*/ 	.word	0x00000068
        /*33ac*/ 	.short	0x010a
        /*33ae*/ 	.byte	0x3f
	.zero		1


	//   ....[144]....
        /*33b0*/ 	.word	0x0002f9e0
        /*33b4*/ 	.word	0x00000002
        /*33b8*/ 	.word	0x00000050
        /*33bc*/ 	.short	0x010a
        /*33be*/ 	.byte	0x3f
	.zero		1


	//   ....[145]....
        /*33c0*/ 	.word	0x0002fa40
        /*33c4*/ 	.word	0x00000002
        /*33c8*/ 	.word	0x00000058
        /*33cc*/ 	.short	0x010a
        /*33ce*/ 	.byte	0x3f
	.zero		1


	//   ....[146]....
        /*33d0*/ 	.word	0x0002faa0
        /*33d4*/ 	.word	0x00000002
        /*33d8*/ 	.word	0x00000060
        /*33dc*/ 	.short	0x010a
        /*33de*/ 	.byte	0x3f
	.zero		1


	//   ....[147]....
        /*33e0*/ 	.word	0x0002fb00
        /*33e4*/ 	.word	0x00000002
        /*33e8*/ 	.word	0x00000068
        /*33ec*/ 	.short	0x010a
        /*33ee*/ 	.byte	0x3f
	.zero		1


	//   ....[148]....
        /*33f0*/ 	.word	0x0002fb50
        /*33f4*/ 	.word	0x00000000
        /*33f8*/ 	.word	0x00000050
        /*33fc*/ 	.short	0x010a
        /*33fe*/ 	.byte	0x3f
	.zero		1


	//   ....[149]....
        /*3400*/ 	.word	0x0002fba0
        /*3404*/ 	.word	0x00000000
        /*3408*/ 	.word	0x00000058
        /*340c*/ 	.short	0x010a
        /*340e*/ 	.byte	0x3f
	.zero		1


	//   ....[150]....
        /*3410*/ 	.word	0x0002fbf0
        /*3414*/ 	.word	0x00000000
        /*3418*/ 	.word	0x00000060
        /*341c*/ 	.short	0x010a
        /*341e*/ 	.byte	0x3f
	.zero		1


	//   ....[151]....
        /*3420*/ 	.word	0x0002fcc0
        /*3424*/ 	.word	0x0000000b
        /*3428*/ 	.word	0x00000018
        /*342c*/ 	.short	0x010a
        /*342e*/ 	.byte	0x3f
	.zero		1


	//   ....[152]....
        /*3430*/ 	.word	0x0002fd90
        /*3434*/ 	.word	0x00000004
        /*3438*/ 	.word	0x00000000
        /*343c*/ 	.short	0x010a
        /*343e*/ 	.byte	0x3f
	.zero		1


	//   ....[153]....
        /*3440*/ 	.word	0x0002fde0
        /*3444*/ 	.word	0x00000003
        /*3448*/ 	.word	0x00000000
        /*344c*/ 	.short	0x010a
        /*344e*/ 	.byte	0x3f
	.zero		1


	//----- nvinfo : EIATTR_NUM_MBARRIERS
	.align		4
.L_40:
        /*3450*/ 	.byte	0x03, 0x38
        /*3452*/ 	.short	0x0010


	//----- nvinfo : EIATTR_EXIT_INSTR_OFFSETS
	.align		4
        /*3454*/ 	.byte	0x04, 0x1c
        /*3456*/ 	.short	(.L_42 - .L_41)


	//   ....[0]....
.L_41:
        /*3458*/ 	.word	0x0002ef20


	//----- nvinfo : EIATTR_MAX_THREADS
	.align		4
.L_42:
        /*345c*/ 	.byte	0x04, 0x05
        /*345e*/ 	.short	(.L_44 - .L_43)
.L_43:
        /*3460*/ 	.word	0x00000180
        /*3464*/ 	.word	0x00000001
        /*3468*/ 	.word	0x00000001


	//----- nvinfo : EIATTR_CRS_STACK_SIZE
	.align		4
.L_44:
        /*346c*/ 	.byte	0x04, 0x1e
        /*346e*/ 	.short	(.L_46 - .L_45)
.L_45:
        /*3470*/ 	.word	0x00000000


	//----- nvinfo : EIATTR_CBANK_PARAM_SIZE
	.align		4
.L_46:
        /*3474*/ 	.byte	0x03, 0x19
        /*3476*/ 	.short	0x0770


	//----- nvinfo : EIATTR_PARAM_CBANK
	.align		4
        /*3478*/ 	.byte	0x04, 0x0a
        /*347a*/ 	.short	(.L_48 - .L_47)
	.align		4
.L_47:
        /*347c*/ 	.word	index@(.nv.constant0._ZN7cutlass13device_kernelINS_4gemm6kernel13GemmUniversalIN4cute5tupleIJiiiiEEENS1_10collective13CollectiveMmaINS1_34MainloopSm90TmaGmmaWarpSpecializedILi3ENS5_IJNS4_1CILi2EEENSA_ILi1EEESC_EEENS1_35KernelTmaWarpSpecializedCooperativeEEENS5_IJNSA_ILi256EEESG_NSA_ILi64EEEEEENS_6half_tENS5_IJlSC_lEEESJ_SK_NS4_8TiledMMAINS4_8MMA_AtomIJNS4_4SM904GMMA26MMA_64x256x16_F32F16F16_SSILNSO_5MajorE0ELSQ_0ELNSO_7ScaleInE1ELSR_1EEEEEENS4_6LayoutISD_NS5_IJSC_NSA_ILi0EEESV_EEEEENS5_IJNS4_10UnderscoreESY_SY_EEEEENS4_13SM90_TMA_LOADENS4_14ComposedLayoutINS4_7SwizzleILi3ELi4ELi3EEENS4_18smem_ptr_flag_bitsILi16EEENSU_INS5_IJNSA_ILi8EEESH_EEENS5_IJSH_SC_EEEEEEEvNS4_8identityENS4_23SM90_TMA_LOAD_MULTICASTES1B_vS1C_EENS_8epilogue10collective18CollectiveEpilogueINS1F_22Sm90TmaWarpSpecializedILi4ELi2ELi16ELb1ELb0EEEJSI_NS5_IJNSA_ILi128EEENSA_ILi32EEEEEESJ_SK_SJ_SK_NS1F_6fusion15FusionCallbacksIS1J_NS1N_13LinCombEltActINS1F_6thread4GELUESJ_fSJ_fLNS_15FloatRoundStyleE2EEESI_S1M_JEEES11_NS12_INS13_ILi2ELi4ELi3EEES16_NSU_INS5_IJS17_S1L_EEENS5_IJS1L_SC_EEEEEEENS4_17SM75_U32x4_LDSM_NENS4_14SM90_TMA_STOREES1Z_NS4_17SM90_U32x4_STSM_NENS4_9Copy_AtomIJS22_SJ_EEEvEEEvvEEEEvNT_6ParamsE)
        /*3480*/ 	.short	0x0210
        /*3482*/ 	.short	0x0770


	//----- nvinfo : EIATTR_SW_WAR
	.align		4
.L_48:
        /*3484*/ 	.byte	0x04, 0x36
        /*3486*/ 	.short	(.L_50 - .L_49)
.L_49:
        /*3488*/ 	.word	0x00000008
.L_50:


//--------------------- .nv.callgraph             --------------------------
	.section	.nv.callgraph,"",@"SHT_CUDA_CALLGRAPH"
	.align	4
	.sectionentsize	8
	.align		4
        /*0000*/ 	.word	0x00000000
	.align		4
        /*0004*/ 	.word	0xffffffff
	.align		4
        /*0008*/ 	.word	index@(_ZN7cutlass13device_kernelINS_4gemm6kernel13GemmUniversalIN4cute5tupleIJiiiiEEENS1_10collective13CollectiveMmaINS1_34MainloopSm90TmaGmmaWarpSpecializedILi3ENS5_IJNS4_1CILi2EEENSA_ILi1EEESC_EEENS1_35KernelTmaWarpSpecializedCooperativeEEENS5_IJNSA_ILi256EEESG_NSA_ILi64EEEEEENS_6half_tENS5_IJlSC_lEEESJ_SK_NS4_8TiledMMAINS4_8MMA_AtomIJNS4_4SM904GMMA26MMA_64x256x16_F32F16F16_SSILNSO_5MajorE0ELSQ_0ELNSO_7ScaleInE1ELSR_1EEEEEENS4_6LayoutISD_NS5_IJSC_NSA_ILi0EEESV_EEEEENS5_IJNS4_10UnderscoreESY_SY_EEEEENS4_13SM90_TMA_LOADENS4_14ComposedLayoutINS4_7SwizzleILi3ELi4ELi3EEENS4_18smem_ptr_flag_bitsILi16EEENSU_INS5_IJNSA_ILi8EEESH_EEENS5_IJSH_SC_EEEEEEEvNS4_8identityENS4_23SM90_TMA_LOAD_MULTICASTES1B_vS1C_EENS_8epilogue10collective18CollectiveEpilogueINS1F_22Sm90TmaWarpSpecializedILi4ELi2ELi16ELb1ELb0EEEJSI_NS5_IJNSA_ILi128EEENSA_ILi32EEEEEESJ_SK_SJ_SK_NS1F_6fusion15FusionCallbacksIS1J_NS1N_13LinCombEltActINS1F_6thread4GELUESJ_fSJ_fLNS_15FloatRoundStyleE2EEESI_S1M_JEEES11_NS12_INS13_ILi2ELi4ELi3EEES16_NSU_INS5_IJS17_S1L_EEENS5_IJS1L_SC_EEEEEEENS4_17SM75_U32x4_LDSM_NENS4_14SM90_TMA_STOREES1Z_NS4_17SM90_U32x4_STSM_NENS4_9Copy_AtomIJS22_SJ_EEEvEEEvvEEEEvNT_6ParamsE)
	.align		4
        /*000c*/ 	.word	index@(__assertfail)
	.align		4
        /*0010*/ 	.word	0x00000000
	.align		4
        /*0014*/ 	.word	0xfffffffe
	.align		4
        /*0018*/ 	.word	0x00000000
	.align		4
        /*001c*/ 	.word	0xfffffffd
	.align		4
        /*0020*/ 	.word	0x00000000
	.align		4
        /*0024*/ 	.word	0xfffffffc


//--------------------- .nv.constant4             --------------------------
	.section	.nv.constant4,"a",@progbits
	.align	8
	.align		8
.nv.constant4:
        /*0000*/ 	.dword	__assertfail
	.align		8
        /*0008*/ 	.dword	__unnamed_1
	.align		8
        /*0010*/ 	.dword	__unnamed_2
	.align		8
        /*0018*/ 	.dword	_ZN39_INTERNAL_1edc7109_4_k_cu_d688a870_32824cuda3std3__45__cpo5beginE
	.align		8
        /*0020*/ 	.dword	_ZN39_INTERNAL_1edc7109_4_k_cu_d688a870_32824cuda3std3__45__cpo3endE
	.align		8
        /*0028*/ 	.dword	_ZN39_INTERNAL_1edc7109_4_k_cu_d688a870_32824cuda3std3__45__cpo6cbeginE
	.align		8
        /*0030*/ 	.dword	_ZN39_INTERNAL_1edc7109_4_k_cu_d688a870_32824cuda3std3__45__cpo4cendE
	.align		8
        /*0038*/ 	.dword	_ZN39_INTERNAL_1edc7109_4_k_cu_d688a870_32824cuda3std3__441_GLOBAL__N__1edc7109_4_k_cu_d688a870_32826ignoreE
	.align		8
        /*0040*/ 	.dword	_ZN39_INTERNAL_1edc7109_4_k_cu_d688a870_32824cuda3std3__419piecewise_constructE
	.align		8
        /*0048*/ 	.dword	_ZN39_INTERNAL_1edc7109_4_k_cu_d688a870_32824cuda3std3__48in_placeE
	.align		8
        /*0050*/ 	.dword	_ZN39_INTERNAL_1edc7109_4_k_cu_d688a870_32824cuda3std6ranges3__45__cpo4swapE
	.align		8
        /*0058*/ 	.dword	_ZN39_INTERNAL_1edc7109_4_k_cu_d688a870_32824cuda3std6ranges3__45__cpo9iter_moveE
	.align		8
        /*0060*/ 	.dword	_ZN39_INTERNAL_1edc7109_4_k_cu_d688a870_32824cute7productE
	.align		8
        /*0068*/ 	.dword	_ZN39_INTERNAL_1edc7109_4_k_cu_d688a870_32824cute1_E
	.align		8
        /*0070*/ 	.dword	$str$22
	.align		8
        /*0078*/ 	.dword	$str$23
	.align		8
        /*0080*/ 	.dword	$str$26
	.align		8
        /*0088*/ 	.dword	$str$27


//--------------------- .text._ZN7cutlass13device_kernelINS_4gemm6kernel13GemmUniversalIN4cute5tupleIJiiiiEEENS1_10collective13CollectiveMmaINS1_34MainloopSm90TmaGmmaWarpSpecializedILi3ENS5_IJNS4_1CILi2EEENSA_ILi1EEESC_EEENS1_35KernelTmaWarpSpecializedCooperativeEEENS5_IJNSA_ILi256EEESG_NSA_ILi64EEEEEENS_6half_tENS5_IJlSC_lEEESJ_SK_NS4_8TiledMMAINS4_8MMA_AtomIJNS4_4SM904GMMA26MMA_64x256x16_F32F16F16_SSILNSO_5MajorE0ELSQ_0ELNSO_7ScaleInE1ELSR_1EEEEEENS4_6LayoutISD_NS5_IJSC_NSA_ILi0EEESV_EEEEENS5_IJNS4_10UnderscoreESY_SY_EEEEENS4_13SM90_TMA_LOADENS4_14ComposedLayoutINS4_7SwizzleILi3ELi4ELi3EEENS4_18smem_ptr_flag_bitsILi16EEENSU_INS5_IJNSA_ILi8EEESH_EEENS5_IJSH_SC_EEEEEEEvNS4_8identityENS4_23SM90_TMA_LOAD_MULTICASTES1B_vS1C_EENS_8epilogue10collective18CollectiveEpilogueINS1F_22Sm90TmaWarpSpecializedILi4ELi2ELi16ELb1ELb0EEEJSI_NS5_IJNSA_ILi128EEENSA_ILi32EEEEEESJ_SK_SJ_SK_NS1F_6fusion15FusionCallbacksIS1J_NS1N_13LinCombEltActINS1F_6thread4GELUESJ_fSJ_fLNS_15FloatRoundStyleE2EEESI_S1M_JEEES11_NS12_INS13_ILi2ELi4ELi3EEES16_NSU_INS5_IJS17_S1L_EEENS5_IJS1L_SC_EEEEEEENS4_17SM75_U32x4_LDSM_NENS4_14SM90_TMA_STOREES1Z_NS4_17SM90_U32x4_STSM_NENS4_9Copy_AtomIJS22_SJ_EEEvEEEvvEEEEvNT_6ParamsE --------------------------
	.section	.text._ZN7cutlass13device_kernelINS_4gemm6kernel13GemmUniversalIN4cute5tupleIJiiiiEEENS1_10collective13CollectiveMmaINS1_34MainloopSm90TmaGmmaWarpSpecializedILi3ENS5_IJNS4_1CILi2EEENSA_ILi1EEESC_EEENS1_35KernelTmaWarpSpecializedCooperativeEEENS5_IJNSA_ILi256EEESG_NSA_ILi64EEEEEENS_6half_tENS5_IJlSC_lEEESJ_SK_NS4_8TiledMMAINS4_8MMA_AtomIJNS4_4SM904GMMA26MMA_64x256x16_F32F16F16_SSILNSO_5MajorE0ELSQ_0ELNSO_7ScaleInE1ELSR_1EEEEEENS4_6LayoutISD_NS5_IJSC_NSA_ILi0EEESV_EEEEENS5_IJNS4_10UnderscoreESY_SY_EEEEENS4_13SM90_TMA_LOADENS4_14ComposedLayoutINS4_7SwizzleILi3ELi4ELi3EEENS4_18smem_ptr_flag_bitsILi16EEENSU_INS5_IJNSA_ILi8EEESH_EEENS5_IJSH_SC_EEEEEEEvNS4_8identityENS4_23SM90_TMA_LOAD_MULTICASTES1B_vS1C_EENS_8epilogue10collective18CollectiveEpilogueINS1F_22Sm90TmaWarpSpecializedILi4ELi2ELi16ELb1ELb0EEEJSI_NS5_IJNSA_ILi128EEENSA_ILi32EEEEEESJ_SK_SJ_SK_NS1F_6fusion15FusionCallbacksIS1J_NS1N_13LinCombEltActINS1F_6thread4GELUESJ_fSJ_fLNS_15FloatRoundStyleE2EEESI_S1M_JEEES11_NS12_INS13_ILi2ELi4ELi3EEES16_NSU_INS5_IJS17_S1L_EEENS5_IJS1L_SC_EEEEEEENS4_17SM75_U32x4_LDSM_NENS4_14SM90_TMA_STOREES1Z_NS4_17SM90_U32x4_STSM_NENS4_9Copy_AtomIJS22_SJ_EEEvEEEvvEEEEvNT_6ParamsE,"ax",@progbits
	.align	128
.text._ZN7cutlass13device_kernelINS_4gemm6kernel13GemmUniversalIN4cute5tupleIJiiiiEEENS1_10collective13CollectiveMmaINS1_34MainloopSm90TmaGmmaWarpSpecializedILi3ENS5_IJNS4_1CILi2EEENSA_ILi1EEESC_EEENS1_35KernelTmaWarpSpecializedCooperativeEEENS5_IJNSA_ILi256EEESG_NSA_ILi64EEEEEENS_6half_tENS5_IJlSC_lEEESJ_SK_NS4_8TiledMMAINS4_8MMA_AtomIJNS4_4SM904GMMA26MMA_64x256x16_F32F16F16_SSILNSO_5MajorE0ELSQ_0ELNSO_7ScaleInE1ELSR_1EEEEEENS4_6LayoutISD_NS5_IJSC_NSA_ILi0EEESV_EEEEENS5_IJNS4_10UnderscoreESY_SY_EEEEENS4_13SM90_TMA_LOADENS4_14ComposedLayoutINS4_7SwizzleILi3ELi4ELi3EEENS4_18smem_ptr_flag_bitsILi16EEENSU_INS5_IJNSA_ILi8EEESH_EEENS5_IJSH_SC_EEEEEEEvNS4_8identityENS4_23SM90_TMA_LOAD_MULTICASTES1B_vS1C_EENS_8epilogue10collective18CollectiveEpilogueINS1F_22Sm90TmaWarpSpecializedILi4ELi2ELi16ELb1ELb0EEEJSI_NS5_IJNSA_ILi128EEENSA_ILi32EEEEEESJ_SK_SJ_SK_NS1F_6fusion15FusionCallbacksIS1J_NS1N_13LinCombEltActINS1F_6thread4GELUESJ_fSJ_fLNS_15FloatRoundStyleE2EEESI_S1M_JEEES11_NS12_INS13_ILi2ELi4ELi3EEES16_NSU_INS5_IJS17_S1L_EEENS5_IJS1L_SC_EEEEEEENS4_17SM75_U32x4_LDSM_NENS4_14SM90_TMA_STOREES1Z_NS4_17SM90_U32x4_STSM_NENS4_9Copy_AtomIJS22_SJ_EEEvEEEvvEEEEvNT_6ParamsE:
        .type           _ZN7cutlass13device_kernelINS_4gemm6kernel13GemmUniversalIN4cute5tupleIJiiiiEEENS1_10collective13CollectiveMmaINS1_34MainloopSm90TmaGmmaWarpSpecializedILi3ENS5_IJNS4_1CILi2EEENSA_ILi1EEESC_EEENS1_35KernelTmaWarpSpecializedCooperativeEEENS5_IJNSA_ILi256EEESG_NSA_ILi64EEEEEENS_6half_tENS5_IJlSC_lEEESJ_SK_NS4_8TiledMMAINS4_8MMA_AtomIJNS4_4SM904GMMA26MMA_64x256x16_F32F16F16_SSILNSO_5MajorE0ELSQ_0ELNSO_7ScaleInE1ELSR_1EEEEEENS4_6LayoutISD_NS5_IJSC_NSA_ILi0EEESV_EEEEENS5_IJNS4_10UnderscoreESY_SY_EEEEENS4_13SM90_TMA_LOADENS4_14ComposedLayoutINS4_7SwizzleILi3ELi4ELi3EEENS4_18smem_ptr_flag_bitsILi16EEENSU_INS5_IJNSA_ILi8EEESH_EEENS5_IJSH_SC_EEEEEEEvNS4_8identityENS4_23SM90_TMA_LOAD_MULTICASTES1B_vS1C_EENS_8epilogue10collective18CollectiveEpilogueINS1F_22Sm90TmaWarpSpecializedILi4ELi2ELi16ELb1ELb0EEEJSI_NS5_IJNSA_ILi128EEENSA_ILi32EEEEEESJ_SK_SJ_SK_NS1F_6fusion15FusionCallbacksIS1J_NS1N_13LinCombEltActINS1F_6thread4GELUESJ_fSJ_fLNS_15FloatRoundStyleE2EEESI_S1M_JEEES11_NS12_INS13_ILi2ELi4ELi3EEES16_NSU_INS5_IJS17_S1L_EEENS5_IJS1L_SC_EEEEEEENS4_17SM75_U32x4_LDSM_NENS4_14SM90_TMA_STOREES1Z_NS4_17SM90_U32x4_STSM_NENS4_9Copy_AtomIJS22_SJ_EEEvEEEvvEEEEvNT_6ParamsE,@function
        .size           _ZN7cutlass13device_kernelINS_4gemm6kernel13GemmUniversalIN4cute5tupleIJiiiiEEENS1_10collective13CollectiveMmaINS1_34MainloopSm90TmaGmmaWarpSpecializedILi3ENS5_IJNS4_1CILi2EEENSA_ILi1EEESC_EEENS1_35KernelTmaWarpSpecializedCooperativeEEENS5_IJNSA_ILi256EEESG_NSA_ILi64EEEEEENS_6half_tENS5_IJlSC_lEEESJ_SK_NS4_8TiledMMAINS4_8MMA_AtomIJNS4_4SM904GMMA26MMA_64x256x16_F32F16F16_SSILNSO_5MajorE0ELSQ_0ELNSO_7ScaleInE1ELSR_1EEEEEENS4_6LayoutISD_NS5_IJSC_NSA_ILi0EEESV_EEEEENS5_IJNS4_10UnderscoreESY_SY_EEEEENS4_13SM90_TMA_LOADENS4_14ComposedLayoutINS4_7SwizzleILi3ELi4ELi3EEENS4_18smem_ptr_flag_bitsILi16EEENSU_INS5_IJNSA_ILi8EEESH_EEENS5_IJSH_SC_EEEEEEEvNS4_8identityENS4_23SM90_TMA_LOAD_MULTICASTES1B_vS1C_EENS_8epilogue10collective18CollectiveEpilogueINS1F_22Sm90TmaWarpSpecializedILi4ELi2ELi16ELb1ELb0EEEJSI_NS5_IJNSA_ILi128EEENSA_ILi32EEEEEESJ_SK_SJ_SK_NS1F_6fusion15FusionCallbacksIS1J_NS1N_13LinCombEltActINS1F_6thread4GELUESJ_fSJ_fLNS_15FloatRoundStyleE2EEESI_S1M_JEEES11_NS12_INS13_ILi2ELi4ELi3EEES16_NSU_INS5_IJS17_S1L_EEENS5_IJS1L_SC_EEEEEEENS4_17SM75_U32x4_LDSM_NENS4_14SM90_TMA_STOREES1Z_NS4_17SM90_U32x4_STSM_NENS4_9Copy_AtomIJS22_SJ_EEEvEEEvvEEEEvNT_6ParamsE,(.L_x_404 - _ZN7cutlass13device_kernelINS_4gemm6kernel13GemmUniversalIN4cute5tupleIJiiiiEEENS1_10collective13CollectiveMmaINS1_34MainloopSm90TmaGmmaWarpSpecializedILi3ENS5_IJNS4_1CILi2EEENSA_ILi1EEESC_EEENS1_35KernelTmaWarpSpecializedCooperativeEEENS5_IJNSA_ILi256EEESG_NSA_ILi64EEEEEENS_6half_tENS5_IJlSC_lEEESJ_SK_NS4_8TiledMMAINS4_8MMA_AtomIJNS4_4SM904GMMA26MMA_64x256x16_F32F16F16_SSILNSO_5MajorE0ELSQ_0ELNSO_7ScaleInE1ELSR_1EEEEEENS4_6LayoutISD_NS5_IJSC_NSA_ILi0EEESV_EEEEENS5_IJNS4_10UnderscoreESY_SY_EEEEENS4_13SM90_TMA_LOADENS4_14ComposedLayoutINS4_7SwizzleILi3ELi4ELi3EEENS4_18smem_ptr_flag_bitsILi16EEENSU_INS5_IJNSA_ILi8EEESH_EEENS5_IJSH_SC_EEEEEEEvNS4_8identityENS4_23SM90_TMA_LOAD_MULTICASTES1B_vS1C_EENS_8epilogue10collective18CollectiveEpilogueINS1F_22Sm90TmaWarpSpecializedILi4ELi2ELi16ELb1ELb0EEEJSI_NS5_IJNSA_ILi128EEENSA_ILi32EEEEEESJ_SK_SJ_SK_NS1F_6fusion15FusionCallbacksIS1J_NS1N_13LinCombEltActINS1F_6thread4GELUESJ_fSJ_fLNS_15FloatRoundStyleE2EEESI_S1M_JEEES11_NS12_INS13_ILi2ELi4ELi3EEES16_NSU_INS5_IJS17_S1L_EEENS5_IJS1L_SC_EEEEEEENS4_17SM75_U32x4_LDSM_NENS4_14SM90_TMA_STOREES1Z_NS4_17SM90_U32x4_STSM_NENS4_9Copy_AtomIJS22_SJ_EEEvEEEvvEEEEvNT_6ParamsE)
        .other          _ZN7cutlass13device_kernelINS_4gemm6kernel13GemmUniversalIN4cute5tupleIJiiiiEEENS1_10collective13CollectiveMmaINS1_34MainloopSm90TmaGmmaWarpSpecializedILi3ENS5_IJNS4_1CILi2EEENSA_ILi1EEESC_EEENS1_35KernelTmaWarpSpecializedCooperativeEEENS5_IJNSA_ILi256EEESG_NSA_ILi64EEEEEENS_6half_tENS5_IJlSC_lEEESJ_SK_NS4_8TiledMMAINS4_8MMA_AtomIJNS4_4SM904GMMA26MMA_64x256x16_F32F16F16_SSILNSO_5MajorE0ELSQ_0ELNSO_7ScaleInE1ELSR_1EEEEEENS4_6LayoutISD_NS5_IJSC_NSA_ILi0EEESV_EEEEENS5_IJNS4_10UnderscoreESY_SY_EEEEENS4_13SM90_TMA_LOADENS4_14ComposedLayoutINS4_7SwizzleILi3ELi4ELi3EEENS4_18smem_ptr_flag_bitsILi16EEENSU_INS5_IJNSA_ILi8EEESH_EEENS5_IJSH_SC_EEEEEEEvNS4_8identityENS4_23SM90_TMA_LOAD_MULTICASTES1B_vS1C_EENS_8epilogue10collective18CollectiveEpilogueINS1F_22Sm90TmaWarpSpecializedILi4ELi2ELi16ELb1ELb0EEEJSI_NS5_IJNSA_ILi128EEENSA_ILi32EEEEEESJ_SK_SJ_SK_NS1F_6fusion15FusionCallbacksIS1J_NS1N_13LinCombEltActINS1F_6thread4GELUESJ_fSJ_fLNS_15FloatRoundStyleE2EEESI_S1M_JEEES11_NS12_INS13_ILi2ELi4ELi3EEES16_NSU_INS5_IJS17_S1L_EEENS5_IJS1L_SC_EEEEEEENS4_17SM75_U32x4_LDSM_NENS4_14SM90_TMA_STOREES1Z_NS4_17SM90_U32x4_STSM_NENS4_9Copy_AtomIJS22_SJ_EEEvEEEvvEEEEvNT_6ParamsE,@"STO_CUDA_ENTRY STV_DEFAULT"
_ZN7cutlass13device_kernelINS_4gemm6kernel13GemmUniversalIN4cute5tupleIJiiiiEEENS1_10collective13CollectiveMmaINS1_34MainloopSm90TmaGmmaWarpSpecializedILi3ENS5_IJNS4_1CILi2EEENSA_ILi1EEESC_EEENS1_35KernelTmaWarpSpecializedCooperativeEEENS5_IJNSA_ILi256EEESG_NSA_ILi64EEEEEENS_6half_tENS5_IJlSC_lEEESJ_SK_NS4_8TiledMMAINS4_8MMA_AtomIJNS4_4SM904GMMA26MMA_64x256x16_F32F16F16_SSILNSO_5MajorE0ELSQ_0ELNSO_7ScaleInE1ELSR_1EEEEEENS4_6LayoutISD_NS5_IJSC_NSA_ILi0EEESV_EEEEENS5_IJNS4_10UnderscoreESY_SY_EEEEENS4_13SM90_TMA_LOADENS4_14ComposedLayoutINS4_7SwizzleILi3ELi4ELi3EEENS4_18smem_ptr_flag_bitsILi16EEENSU_INS5_IJNSA_ILi8EEESH_EEENS5_IJSH_SC_EEEEEEEvNS4_8identityENS4_23SM90_TMA_LOAD_MULTICASTES1B_vS1C_EENS_8epilogue10collective18CollectiveEpilogueINS1F_22Sm90TmaWarpSpecializedILi4ELi2ELi16ELb1ELb0EEEJSI_NS5_IJNSA_ILi128EEENSA_ILi32EEEEEESJ_SK_SJ_SK_NS1F_6fusion15FusionCallbacksIS1J_NS1N_13LinCombEltActINS1F_6thread4GELUESJ_fSJ_fLNS_15FloatRoundStyleE2EEESI_S1M_JEEES11_NS12_INS13_ILi2ELi4ELi3EEES16_NSU_INS5_IJS17_S1L_EEENS5_IJS1L_SC_EEEEEEENS4_17SM75_U32x4_LDSM_NENS4_14SM90_TMA_STOREES1Z_NS4_17SM90_U32x4_STSM_NENS4_9Copy_AtomIJS22_SJ_EEEvEEEvvEEEEvNT_6ParamsE:
[----:B------:R-:W1:Y:S02]  /*0000*/  LDC R1, c[0x0][0x28] ;  /* 0x00000a00ff017b82 */ /* 0x000e640000000800 */
[----:B-1----:R-:W-:Y:S01]  /*0010*/  IADD3 R1, R1, -0x7a0, RZ ;  /* 0xfffff86001017810 */ /* 0x002fe20007ffe0ff */
[----:B------:R-:W1:Y:S01]  /*0020*/  S2R R6, SR_TID.X ;  /* 0x0000000000067919 */ /* 0x000e620000002100 */
[----:B------:R-:W-:Y:S01]  /*0030*/  ELECT P0, URZ, PT ;  /* 0x00000000003f782f */ /* 0x000fe20003800000 */
[----:B------:R-:W-:Y:S01]  /*0040*/  BSSY B0, `(.L_x_0) ;  /* 0x000001a000007945 */ /* 0x000fe20003800000 */
[----:B-1----:R-:W-:-:S05]  /*0050*/  SHF.R.U32.HI R0, RZ, 0x5, R6 ;  /* 0x00000005ff007819 */ /* 0x002fca0000011606 */
[----:B------:R-:W1:Y:S02]  /*0060*/  SHFL.IDX PT, R2, R0, RZ, 0x1f ;  /* 0x00001fff00027589 */ /* 0x000e6400000e0000 */
[----:B-1----:R-:W-:Y:S02]  /*0070*/  R2UR UR58, R2 ;  /* 0x00000000023a72ca */ /* 0x002fe400000e0000 */
[----:B------:R-:W-:-:S06]  /*0080*/  SHF.R.U32.HI R2, RZ, 0x7, R6 ;  /* 0x00000007ff027819 */ /* 0x000fcc0000011606 */
[----:B------:R-:W1:Y:S05]  /*0090*/  SHFL.IDX PT, R2, R2, RZ, 0x1f ;  /* 0x00001fff02027589 */ /* 0x000e6a00000e0000 */
[----:B------:R-:W-:Y:S02]  /*00a0*/  USHF.R.S32.HI UR4, URZ, 0x1f, UR58 ;  /* 0x0000001f3f047899 */ /* 0x000fe4000801143a */
[----:B------:R-:W-:Y:S02]  /*00b0*/  ISETP.NE.OR P0, PT, RZ, UR58, !P0 ;  /* 0x0000003aff007c0c */ /* 0x000fe4000c705670 */
[----:B------:R-:W-:-:S04]  /*00c0*/  ULEA.HI UR4, UR4, UR58, URZ, 0x2 ;  /* 0x0000003a04047291 */ /* 0x000fc8000f8f103f */
[----:B------:R-:W-:-:S04]  /*00d0*/  ULOP3.LUT UR4, UR4, 0xfffffffc, URZ, 0xc0, !UPT ;  /* 0xfffffffc04047892 */ /* 0x000fc8000f8ec03f */
[----:B------:R-:W-:-:S03]  /*00e0*/  UIADD3 UR58, UR58, -UR4, URZ ;  /* 0x800000043a3a7290 */ /* 0x000fc6000fffe03f */
[----:B------:R-:W-:Y:S09]  /*00f0*/  @P0 BRA `(.L_x_1) ;  /* 0x0000000000380947 */ /* 0x000ff20003800000 */
[----:B------:R-:W-:Y:S02]  /*0100*/  ULDC.64 UR4, c[0x0][0x198] ;  /* 0x0000660000047ab9 */ /* 0x000fe40000000a00 */
[----:B------:R-:W-:Y:S02]  /*0110*/  UIADD3 UR6, UP0, UR4, 0xf0, URZ ;  /* 0x000000f004067890 */ /* 0x000fe4000ff1e03f */
[----:B------:R-:W-:Y:S02]  /*0120*/  UIADD3 UR8, UP1, UR4, 0x1f0, URZ ;  /* 0x000001f004087890 */ /* 0x000fe4000ff3e03f */
[----:B------:R-:W-:Y:S02]  /*0130*/  UIADD3 UR10, UP2, UR4, 0x3f0, URZ ;  /* 0x000003f0040a7890 */ /* 0x000fe4000ff5e03f */
[----:B------:R-:W-:Y:S02]  /*0140*/  UIADD3 UR4, UP3, UR4, 0x4f0, URZ ;  /* 0x000004f004047890 */ /* 0x000fe4000ff7e03f */
[----:B------:R-:W-:-:S02]  /*0150*/  UIADD3.X UR7, URZ, UR5, URZ, UP0, !UPT ;  /* 0x000000053f077290 */ /* 0x000fc400087fe43f */
[----:B------:R-:W-:Y:S02]  /*0160*/  UIADD3.X UR9, URZ, UR5, URZ, UP1, !UPT ;  /* 0x000000053f097290 */ /* 0x000fe40008ffe43f */
[----:B------:R-:W-:Y:S02]  /*0170*/  UIADD3.X UR11, URZ, UR5, URZ, UP2, !UPT ;  /* 0x000000053f0b7290 */ /* 0x000fe400097fe43f */
[----:B------:R-:W-:-:S03]  /*0180*/  UIADD3.X UR5, URZ, UR5, URZ, UP3, !UPT ;  /* 0x000000053f057290 */ /* 0x000fc60009ffe43f */
[----:B------:R2:W-:Y:S02]  /*0190*/  UTMACCTL.PF [UR6] ;  /* 0x00000000060079b9 */ /* 0x0005e40008040000 */
[----:B------:R2:W-:Y:S02]  /*01a0*/  UTMACCTL.PF [UR8] ;  /* 0x00000000080079b9 */ /* 0x0005e40008040000 */
[----:B------:R2:W-:Y:S02]  /*01b0*/  UTMACCTL.PF [UR10] ;  /* 0x000000000a0079b9 */ /* 0x0005e40008040000 */
[----:B------:R2:W-:Y:S02]  /*01c0*/  UTMACCTL.PF [UR4] ;  /* 0x00000000040079b9 */ /* 0x0005e40008040000 */
[----:B--2---:R-:W-:Y:S01]  /*01d0*/  NOP ;  /* 0x0000000000007918 */ /* 0x004fe20000000000 */
.L_x_1:
[----:B------:R-:W-:Y:S05]  /*01e0*/  BSYNC B0 ;  /* 0x0000000000007941 */ /* 0x000fea0003800000 */
.L_x_0:
[----:B------:R-:W-:Y:S01]  /*01f0*/  ULDC.64 UR8, c[0x0][0x590] ;  /* 0x0001640000087ab9 */ /* 0x000fe20000000a00 */
[----:B-1----:R-:W-:Y:S01]  /*0200*/  R2UR UR6, R2 ;  /* 0x00000000020672ca */ /* 0x002fe200000e0000 */
[----:B------:R-:W-:Y:S01]  /*0210*/  ULDC.64 UR4, c[0x0][0x588] ;  /* 0x0001620000047ab9 */ /* 0x000fe20000000a00 */
[----:B------:R-:W-:Y:S01]  /*0220*/  ISETP.NE.U32.AND P2, PT, RZ, UR8, PT ;  /* 0x00000008ff007c0c */ /* 0x000fe2000bf45070 */
[----:B------:R-:W-:Y:S01]  /*0230*/  ULDC.64 UR56, c[0x0][0x208] ;  /* 0x0000820000387ab9 */ /* 0x000fe20000000a00 */
[----:B------:R-:W-:Y:S02]  /*0240*/  PRMT R4, RZ, 0x7610, R4 ;  /* 0x00007610ff047816 */ /* 0x000fe40000000004 */
[----:B------:R-:W-:-:S13]  /*0250*/  ISETP.NE.AND.EX P1, PT, RZ, UR9, PT, P2 ;  /* 0x00000009ff007c0c */ /* 0x000fda000bf25320 */
[----:B------:R-:W-:Y:S05]  /*0260*/  @P1 BRA `(.L_x_2) ;  /* 0x0000000000441947 */ /* 0x000fea0003800000 */
[----:B------:R-:W-:Y:S02]  /*0270*/  ULDC.64 UR10, c[0x0][0x588] ;  /* 0x00016200000a7ab9 */ /* 0x000fe40000000a00 */
[----:B------:R-:W-:-:S04]  /*0280*/  ISETP.NE.U32.AND P0, PT, RZ, UR10, PT ;  /* 0x0000000aff007c0c */ /* 0x000fc8000bf05070 */
[----:B------:R-:W-:-:S13]  /*0290*/  ISETP.NE.AND.EX P0, PT, RZ, UR11, PT, P0 ;  /* 0x0000000bff007c0c */ /* 0x000fda000bf05300 */
[----:B------:R-:W-:Y:S05]  /*02a0*/  @!P0 BRA `(.L_x_3) ;  /* 0x00000000001c8947 */ /* 0x000fea0003800000 */
[----:B------:R-:W-:Y:S02]  /*02b0*/  MOV R2, UR4 ;  /* 0x0000000400027c02 */ /* 0x000fe40008000f00 */
[----:B------:R-:W-:-:S05]  /*02c0*/  MOV R3, UR5 ;  /* 0x0000000500037c02 */ /* 0x000fca0008000f00 */
[----:B------:R-:W2:Y:S01]  /*02d0*/  LDG.E R2, desc[UR56][R2.64] ;  /* 0x0000003802027981 */ /* 0x000ea2000c1e1900 */
[----:B------:R-:W-:Y:S02]  /*02e0*/  MOV R4, 0x1 ;  /* 0x0000000100047802 */ /* 0x000fe40000000f00 */
[----:B--2---:R-:W-:-:S13]  /*02f0*/  FSETP.NEU.AND P0, PT, R2, RZ, PT ;  /* 0x000000ff0200720b */ /* 0x004fda0003f0d000 */
[----:B------:R-:W-:Y:S01]  /*0300*/  VOTEU.ANY UP0, P0 ;  /* 0x00000000003f7886 */ /* 0x000fe20000000100 */
[----:B------:R-:W-:Y:S05]  /*0310*/  BRA `(.L_x_2) ;  /* 0x0000000000187947 */ /* 0x000fea0003800000 */
.L_x_3:
[----:B------:R-:W-:Y:S01]  /*0320*/  ULDC UR4, c[0x0][0x580] ;  /* 0x0001600000047ab9 */ /* 0x000fe20000000800 */
[----:B------:R-:W-:Y:S01]  /*0330*/  MOV R4, 0x1 ;  /* 0x0000000100047802 */ /* 0x000fe20000000f00 */
[----:B------:R-:W-:Y:S01]  /*0340*/  UMOV UR5, URZ ;  /* 0x0000003f00057c82 */ /* 0x000fe20008000000 */
[----:B------:R-:W-:Y:S01]  /*0350*/  FSETP.NEU.AND P0, PT, RZ, UR4, PT ;  /* 0x00000004ff007c0b */ /* 0x000fe2000bf0d000 */
[----:B------:R-:W-:-:S12]  /*0360*/  UMOV UR4, URZ ;  /* 0x0000003f00047c82 */ /* 0x000fd80008000000 */
[----:B------:R-:W-:-:S05]  /*0370*/  VOTEU.ANY UP0, P0 ;  /* 0x00000000003f7886 */ /* 0x000fca0000000100 */
.L_x_2:
[----:B------:R-:W-:Y:S01]  /*0380*/  ISETP.NE.U32.AND P0, PT, RZ, UR4, PT ;  /* 0x00000004ff007c0c */ /* 0x000fe2000bf05070 */
[----:B------:R-:W-:Y:S01]  /*0390*/  UPLOP3.LUT UP1, UPT, UPT, UPT, UPT, 0x40, 0x0 ;  /* 0x000000000000789c */ /* 0x000fe20003f2e870 */
[----:B------:R-:W-:Y:S02]  /*03a0*/  ISETP.NE.AND.EX P2, PT, RZ, UR9, PT, P2 ;  /* 0x00000009ff007c0c */ /* 0x000fe4000bf45320 */
[----:B------:R-:W-:Y:S01]  /*03b0*/  ISETP.NE.AND.EX P0, PT, RZ, UR5, PT, P0 ;  /* 0x00000005ff007c0c */ /* 0x000fe2000bf05300 */
[----:B------:R-:W-:-:S12]  /*03c0*/  UP2UR UR60, UPR, URZ, 0x2 ;  /* 0x000000023f3c7883 */ /* 0x000fd80008000000 */
[----:B------:R-:W-:Y:S05]  /*03d0*/  @P0 BRA P2, `(.L_x_4) ;  /* 0x0000000000400947 */ /* 0x000fea0001000000 */
[----:B------:R-:W-:-:S04]  /*03e0*/  ISETP.NE.U32.AND P0, PT, RZ, UR8, PT ;  /* 0x00000008ff007c0c */ /* 0x000fc8000bf05070 */
[----:B------:R-:W-:-:S13]  /*03f0*/  ISETP.NE.AND.EX P0, PT, RZ, UR9, PT, P0 ;  /* 0x00000009ff007c0c */ /* 0x000fda000bf05300 */
[----:B------:R-:W-:Y:S05]  /*0400*/  @!P0 BRA `(.L_x_5) ;  /* 0x00000000002c8947 */ /* 0x000fea0003800000 */
[----:B------:R-:W-:Y:S01]  /*0410*/  PRMT R2, R4, 0x9910, RZ ;  /* 0x0000991004027816 */ /* 0x000fe200000000ff */
[----:B------:R-:W-:Y:S02]  /*0420*/  UISETP.NE.U32.AND UP1, UPT, UR4, URZ, UPT ;  /* 0x0000003f0400728c */ /* 0x000fe4000bf25070 */
[----:B------:R-:W-:Y:S01]  /*0430*/  USEL UR4, URZ, 0xffffffff, UP0 ;  /* 0xffffffff3f047887 */ /* 0x000fe20008000000 */
[----:B------:R-:W-:Y:S01]  /*0440*/  R2UR UR7, R2 ;  /* 0x00000000020772ca */ /* 0x000fe200000e0000 */
[----:B------:R-:W-:-:S12]  /*0450*/  UISETP.NE.AND.EX UP0, UPT, UR5, URZ, UPT, UP1 ;  /* 0x0000003f0500728c */ /* 0x000fd8000bf05310 */
[----:B------:R-:W-:-:S11]  /*0460*/  UISETP.NE.AND UP2, UPT, UR7, URZ, UPT ;  /* 0x0000003f0700728c */ /* 0x000fd6000bf45270 */
[----:B------:R-:W-:-:S04]  /*0470*/  @!UP2 USEL UR4, URZ, 0xffffffff, UP0 ;  /* 0xffffffff3f04a887 */ /* 0x000fc80008000000 */
[----:B------:R-:W-:-:S04]  /*0480*/  ULOP3.LUT UR4, UR4, 0x1, URZ, 0xc0, !UPT ;  /* 0x0000000104047892 */ /* 0x000fc8000f8ec03f */
[----:B------:R-:W-:-:S04]  /*0490*/  UISETP.EQ.U32.AND UP0, UPT, UR4, 0x1, UPT ;  /* 0x000000010400788c */ /* 0x000fc8000bf02070 */
[----:B------:R-:W-:Y:S01]  /*04a0*/  UP2UR UR60, UPR, URZ, 0x1 ;  /* 0x000000013f3c7883 */ /* 0x000fe20008000000 */
[----:B------:R-:W-:Y:S11]  /*04b0*/  BRA `(.L_x_4) ;  /* 0x0000000000087947 */ /* 0x000ff60003800000 */
.L_x_5:
[----:B------:R-:W-:-:S04]  /*04c0*/  UPLOP3.LUT UP0, UPT, UPT, UPT, UP0, 0x40, 0x0 ;  /* 0x000000000000789c */ /* 0x000fc80003f0e800 */
[----:B------:R-:W-:-:S12]  /*04d0*/  UP2UR UR60, UPR, URZ, 0x1 ;  /* 0x000000013f3c7883 */ /* 0x000fd80008000000 */
.L_x_4:
[----:B------:R-:W1:Y:S01]  /*04e0*/  SHFL.IDX PT, R2, R0, RZ, 0x1f ;  /* 0x00001fff00027589 */ /* 0x000e6200000e0000 */
[----:B------:R-:W-:Y:S02]  /*04f0*/  UISETP.NE.AND UP0, UPT, UR58, URZ, UPT ;  /* 0x0000003f3a00728c */ /* 0x000fe4000bf05270 */
[----:B------:R-:W-:Y:S02]  /*0500*/  UISETP.NE.AND UP1, UPT, UR6, URZ, UPT ;  /* 0x0000003f0600728c */ /* 0x000fe4000bf25270 */
[----:B------:R-:W-:Y:S02]  /*0510*/  UP2UR UR61, UPR, URZ, 0x1 ;  /* 0x000000013f3d7883 */ /* 0x000fe40008000000 */
[----:B------:R-:W-:Y:S02]  /*0520*/  UISETP.EQ.OR UP0, UPT, UR58, 0x3, !UP0 ;  /* 0x000000033a00788c */ /* 0x000fe4000c702670 */
[----:B------:R-:W-:Y:S02]  /*0530*/  UIADD3 UR9, UR6, -0x1, URZ ;  /* 0xffffffff06097890 */ /* 0x000fe4000fffe03f */
[----:B------:R-:W-:Y:S01]  /*0540*/  UISETP.EQ.AND UP0, UPT, UR6, URZ, UP0 ;  /* 0x0000003f0600728c */ /* 0x000fe20008702270 */
[----:B-1----:R-:W-:-:S13]  /*0550*/  ISETP.NE.AND P0, PT, R2, RZ, PT ;  /* 0x000000ff0200720c */ /* 0x002fda0003f05270 */
[----:B------:R-:W-:Y:S05]  /*0560*/  @P0 BRA `(.L_x_6) ;  /* 0x0000000000500947 */ /* 0x000fea0003800000 */
[----:B------:R-:W1:Y:S01]  /*0570*/  S2UR UR8, SR_CgaCtaId ;  /* 0x00000000000879c3 */ /* 0x000e620000008800 */
[----:B------:R-:W-:Y:S01]  /*0580*/  UMOV UR4, 0x400 ;  /* 0x0000040000047882 */ /* 0x000fe20000000000 */
[----:B------:R-:W-:Y:S01]  /*0590*/  UMOV UR5, 0x1 ;  /* 0x0000000100057882 */ /* 0x000fe20000000000 */
[----:B------:R-:W-:Y:S01]  /*05a0*/  UMOV UR6, 0x4 ;  /* 0x0000000400067882 */ /* 0x000fe20000000000 */
[----:B------:R-:W-:Y:S01]  /*05b0*/  ELECT P0, URZ, PT ;  /* 0x00000000003f782f */ /* 0x000fe20003800000 */
[----:B------:R-:W-:-:S04]  /*05c0*/  UIADD3 UR6, -UR6, 0x100000, URZ ;  /* 0x0010000006067890 */ /* 0x000fc8000fffe13f */
[----:B------:R-:W-:Y:S02]  /*05d0*/  USHF.L.U32 UR7, UR6, 0xb, URZ ;  /* 0x0000000b06077899 */ /* 0x000fe4000800063f */
[----:B------:R-:W-:Y:S02]  /*05e0*/  USHF.L.U32 UR6, UR6, 0x1, URZ ;  /* 0x0000000106067899 */ /* 0x000fe4000800063f */
[----:B-1----:R-:W-:Y:S02]  /*05f0*/  ULEA UR8, UR8, UR4, 0x18 ;  /* 0x0000000408087291 */ /* 0x002fe4000f8ec03f */
[----:B------:R-:W-:-:S04]  /*0600*/  UIADD3 UR4, -UR5, 0x100000, URZ ;  /* 0x0010000005047890 */ /* 0x000fc8000fffe13f */
[----:B------:R-:W-:Y:S02]  /*0610*/  USHF.L.U32 UR5, UR4, 0xb, URZ ;  /* 0x0000000b04057899 */ /* 0x000fe4000800063f */
[----:B------:R-:W-:Y:S01]  /*0620*/  USHF.L.U32 UR4, UR4, 0x1, URZ ;  /* 0x0000000104047899 */ /* 0x000fe2000800063f */
[----:B------:R-:W1:Y:S11]  /*0630*/  FENCE.VIEW.ASYNC.S ;  /* 0x00000000000073c6 */ /* 0x000e760000000000 */
[----:B-1----:R1:W2:Y:S01]  /*0640*/  SYNCS.EXCH.64 URZ, [UR8], UR4 ;  /* 0x00000004083f75b2 */ /* 0x0022a20008000100 */
[----:B------:R1:W3:Y:S01]  /*0650*/  SYNCS.EXCH.64 URZ, [UR8+0x18], UR6 ;  /* 0x00001806083f75b2 */ /* 0x0002e20008000100 */
[----:B------:R1:W4:Y:S01]  /*0660*/  SYNCS.EXCH.64 URZ, [UR8+0x8], UR4 ;  /* 0x00000804083f75b2 */ /* 0x0003220008000100 */
[----:B------:R1:W1:Y:S01]  /*0670*/  SYNCS.EXCH.64 URZ, [UR8+0x20], UR6 ;  /* 0x00002006083f75b2 */ /* 0x0002620008000100 */
[----:B------:R1:W1:Y:S01]  /*0680*/  SYNCS.EXCH.64 URZ, [UR8+0x10], UR4 ;  /* 0x00001004083f75b2 */ /* 0x0002620008000100 */
[----:B------:R1:W1:Y:S01]  /*0690*/  SYNCS.EXCH.64 URZ, [UR8+0x28], UR6 ;  /* 0x00002806083f75b2 */ /* 0x0002620008000100 */
[----:B------:R-:W-:Y:S01]  /*06a0*/  NOP ;  /* 0x0000000000007918 */ /* 0x000fe20000000000 */
.L_x_6:
[----:B------:R-:W5:Y:S01]  /*06b0*/  SHFL.IDX PT, R3, R0, RZ, 0x1f ;  /* 0x00001fff00037589 */ /* 0x000f6200000e0000 */
[----:B------:R-:W-:Y:S01]  /*06c0*/  NOP ;  /* 0x0000000000007918 */ /* 0x000fe20000000000 */
[----:B-----5:R-:W-:-:S13]  /*06d0*/  ISETP.NE.AND P0, PT, R3, RZ, PT ;  /* 0x000000ff0300720c */ /* 0x020fda0003f05270 */
[----:B------:R-:W-:Y:S05]  /*06e0*/  @P0 BRA `(.L_x_7) ;  /* 0x0000000000580947 */ /* 0x000fea0003800000 */
[----:B-1----:R-:W1:Y:S01]  /*06f0*/  S2UR UR5, SR_CgaCtaId ;  /* 0x00000000000579c3 */ /* 0x002e620000008800 */
[----:B------:R-:W-:Y:S01]  /*0700*/  UMOV UR4, 0x400 ;  /* 0x0000040000047882 */ /* 0x000fe20000000000 */
[----:B------:R-:W-:Y:S01]  /*0710*/  UMOV UR6, 0x20 ;  /* 0x0000002000067882 */ /* 0x000fe20000000000 */
[----:B------:R-:W-:Y:S01]  /*0720*/  UMOV UR7, 0x100 ;  /* 0x0000010000077882 */ /* 0x000fe20000000000 */
[----:B------:R-:W-:Y:S01]  /*0730*/  ELECT P0, URZ, PT ;  /* 0x00000000003f782f */ /* 0x000fe20003800000 */
[----:B-1----:R-:W-:Y:S02]  /*0740*/  ULEA UR8, UR5, UR4, 0x18 ;  /* 0x0000000405087291 */ /* 0x002fe4000f8ec03f */
[----:B------:R-:W-:-:S04]  /*0750*/  UIADD3 UR4, -UR6, 0x100000, URZ ;  /* 0x0010000006047890 */ /* 0x000fc8000fffe13f */
[----:B------:R-:W-:Y:S02]  /*0760*/  USHF.L.U32 UR5, UR4, 0xb, URZ ;  /* 0x0000000b04057899 */ /* 0x000fe4000800063f */
[----:B------:R-:W-:Y:S02]  /*0770*/  USHF.L.U32 UR4, UR4, 0x1, URZ ;  /* 0x0000000104047899 */ /* 0x000fe4000800063f */
[----:B------:R-:W-:-:S04]  /*0780*/  UIADD3 UR6, -UR7, 0x100000, URZ ;  /* 0x0010000007067890 */ /* 0x000fc8000fffe13f */
[----:B------:R-:W-:Y:S02]  /*0790*/  USHF.L.U32 UR7, UR6, 0xb, URZ ;  /* 0x0000000b06077899 */ /* 0x000fe4000800063f */
[----:B------:R-:W-:Y:S01]  /*07a0*/  USHF.L.U32 UR6, UR6, 0x1, URZ ;  /* 0x0000000106067899 */ /* 0x000fe2000800063f */
[----:B------:R-:W1:Y:S03]  /*07b0*/  FENCE.VIEW.ASYNC.S ;  /* 0x00000000000073c6 */ /* 0x000e660000000000 */
[----:B-1----:R1:W1:Y:S08]  /*07c0*/  SYNCS.EXCH.64 URZ, [UR8+0x30], UR4 ;  /* 0x00003004083f75b2 */ /* 0x0022700008000100 */
[----:B------:R1:W1:Y:S01]  /*07d0*/  SYNCS.EXCH.64 URZ, [UR8+0x50], UR6 ;  /* 0x00005006083f75b2 */ /* 0x0002620008000100 */
[----:B------:R1:W1:Y:S01]  /*07e0*/  SYNCS.EXCH.64 URZ, [UR8+0x38], UR4 ;  /* 0x00003804083f75b2 */ /* 0x0002620008000100 */
[----:B------:R1:W1:Y:S01]  /*07f0*/  SYNCS.EXCH.64 URZ, [UR8+0x58], UR6 ;  /* 0x00005806083f75b2 */ /* 0x0002620008000100 */
[----:B------:R1:W1:Y:S01]  /*0800*/  SYNCS.EXCH.64 URZ, [UR8+0x40], UR4 ;  /* 0x00004004083f75b2 */ /* 0x0002620008000100 */
[----:B------:R1:W1:Y:S01]  /*0810*/  SYNCS.EXCH.64 URZ, [UR8+0x60], UR6 ;  /* 0x00006006083f75b2 */ /* 0x0002620008000100 */
[----:B------:R1:W1:Y:S01]  /*0820*/  SYNCS.EXCH.64 URZ, [UR8+0x48], UR4 ;  /* 0x00004804083f75b2 */ /* 0x0002620008000100 */
[----:B------:R1:W1:Y:S01]  /*0830*/  SYNCS.EXCH.64 URZ, [UR8+0x68], UR6 ;  /* 0x00006806083f75b2 */ /* 0x0002620008000100 */
[----:B------:R-:W-:Y:S01]  /*0840*/  NOP ;  /* 0x0000000000007918 */ /* 0x000fe20000000000 */
.L_x_7:
[----:B-1----:R-:W1:Y:S01]  /*0850*/  S2UR UR8, SR_CTAID.X ;  /* 0x00000000000879c3 */ /* 0x002e620000002500 */
[----:B------:R-:W5:Y:S01]  /*0860*/  SHFL.IDX PT, R0, R0, RZ, 0x1f ;  /* 0x00001fff00007589 */ /* 0x000f6200000e0000 */
[----:B------:R-:W-:Y:S02]  /*0870*/  SHF.R.S32.HI R3, RZ, 0x1f, R6 ;  /* 0x0000001fff037819 */ /* 0x000fe40000011406 */
[----:B------:R-:W-:Y:S02]  /*0880*/  ELECT P0, URZ, PT ;  /* 0x00000000003f782f */ /* 0x000fe40003800000 */
[----:B------:R-:W-:Y:S01]  /*0890*/  SHF.R.S32.HI R9, RZ, 0x1f, R2 ;  /* 0x0000001fff097819 */ /* 0x000fe20000011402 */
[----:B------:R-:W2:Y:S01]  /*08a0*/  S2R R4, SR_CTAID.Y ;  /* 0x0000000000047919 */ /* 0x000ea20000002600 */
[----:B------:R-:W-:Y:S01]  /*08b0*/  LEA.HI R3, R3, R6, RZ, 0x7 ;  /* 0x0000000603037211 */ /* 0x000fe200078f38ff */
[----:B------:R-:W-:Y:S01]  /*08c0*/  ULDC UR4, c[0x0][0x150] ;  /* 0x0000540000047ab9 */ /* 0x000fe20000000800 */
[----:B------:R-:W-:Y:S01]  /*08d0*/  LEA.HI R9, R9, R2, RZ, 0x2 ;  /* 0x0000000209097211 */ /* 0x000fe200078f10ff */
[----:B------:R-:W3:Y:S01]  /*08e0*/  LDC R11, c[0x0][0x148] ;  /* 0x00005200ff0b7b82 */ /* 0x000ee20000000800 */
[----:B------:R-:W-:Y:S01]  /*08f0*/  LOP3.LUT R3, R3, 0xffffff80, RZ, 0xc0, !PT ;  /* 0xffffff8003037812 */ /* 0x000fe200078ec0ff */
[----:B------:R-:W-:Y:S01]  /*0900*/  NOP ;  /* 0x0000000000007918 */ /* 0x000fe20000000000 */
[----:B------:R-:W-:Y:S01]  /*0910*/  LOP3.LUT R9, R9, 0x3ffffffc, RZ, 0xc0, !PT ;  /* 0x3ffffffc09097812 */ /* 0x000fe200078ec0ff */
[----:B------:R-:W-:Y:S01]  /*0920*/  USEL UR37, URZ, 0x1, !UP0 ;  /* 0x000000013f257887 */ /* 0x000fe2000c000000 */
[----:B------:R-:W-:-:S02]  /*0930*/  IADD3 R3, -R3, R6, RZ ;  /* 0x0000000603037210 */ /* 0x000fc40007ffe1ff */
[----:B------:R-:W-:Y:S02]  /*0940*/  IADD3 R2, R2, -R9, RZ ;  /* 0x8000000902027210 */ /* 0x000fe40007ffe0ff */
[----:B------:R-:W-:Y:S02]  /*0950*/  SHF.R.S32.HI R6, RZ, 0x1f, R3 ;  /* 0x0000001fff067819 */ /* 0x000fe40000011403 */
[----:B------:R-:W-:Y:S02]  /*0960*/  MOV R22, 0x1 ;  /* 0x0000000100167802 */ /* 0x000fe40000000f00 */
[----:B------:R-:W-:Y:S02]  /*0970*/  LEA.HI R6, R6, R3, RZ, 0x3 ;  /* 0x0000000306067211 */ /* 0x000fe400078f18ff */
[----:B-1----:R-:W-:Y:S02]  /*0980*/  I2FP.F32.U32 R8, UR8 ;  /* 0x0000000800087c45 */ /* 0x002fe40008201000 */
[----:B-----5:R-:W-:-:S02]  /*0990*/  ISETP.NE.OR P0, PT, R0, RZ, !P0 ;  /* 0x000000ff0000720c */ /* 0x020fc40004705670 */
[--C-:B------:R-:W-:Y:S01]  /*09a0*/  SHF.R.S32.HI R0, RZ, 0x3, R6.reuse ;  /* 0x00000003ff007819 */ /* 0x100fe20000011406 */
[----:B------:R-:W-:Y:S01]  /*09b0*/  FMUL R8, R8, UR4 ;  /* 0x0000000408087c20 */ /* 0x000fe20008400000 */
[----:B------:R-:W-:Y:S01]  /*09c0*/  SHF.R.S32.HI R7, RZ, 0x1f, R6 ;  /* 0x0000001fff077819 */ /* 0x000fe20000011406 */
[----:B------:R-:W-:Y:S01]  /*09d0*/  ULDC UR4, c[0x0][0x154] ;  /* 0x0000550000047ab9 */ /* 0x000fe20000000800 */
[----:B------:R-:W1:Y:S02]  /*09e0*/  LDC R6, c[0x0][0x144] ;  /* 0x00005100ff067b82 */ /* 0x000e640000000800 */
[----:B------:R-:W-:Y:S01]  /*09f0*/  LEA.HI R7, R7, R0, RZ, 0x2 ;  /* 0x0000000007077211 */ /* 0x000fe200078f10ff */
[----:B------:R-:W5:Y:S03]  /*0a00*/  F2I.U32.TRUNC.NTZ R8, R8 ;  /* 0x0000000800087305 */ /* 0x000f66000020f000 */
[----:B------:R-:W-:Y:S01]  /*0a10*/  LOP3.LUT R7, R7, 0xfffffffc, RZ, 0xc0, !PT ;  /* 0xfffffffc07077812 */ /* 0x000fe200078ec0ff */
[----:B------:R-:W-:Y:S01]  /*0a20*/  VOTEU.ALL UP2, P0 ;  /* 0x00000000003f7886 */ /* 0x000fe20000040000 */
[----:B------:R-:W-:-:S02]  /*0a30*/  VOTEU.ALL UP3, P0 ;  /* 0x00000000003f7886 */ /* 0x000fc40000060000 */
[----:B------:R-:W-:Y:S02]  /*0a40*/  IADD3 R7, R0, -R7, RZ ;  /* 0x8000000700077210 */ /* 0x000fe40007ffe0ff */
[----:B------:R-:W4:Y:S01]  /*0a50*/  @!UP2 S2UR UR7, SR_CgaCtaId ;  /* 0x000000000007a9c3 */ /* 0x000f220000008800 */
[----:B------:R-:W-:Y:S01]  /*0a60*/  @!UP2 UMOV UR6, 0x400 ;  /* 0x000004000006a882 */ /* 0x000fe20000000000 */
[----:B------:R-:W-:Y:S02]  /*0a70*/  LEA R2, R2, R7, 0x2 ;  /* 0x0000000702027211 */ /* 0x000fe400078e10ff */
[----:B--2---:R-:W-:Y:S02]  /*0a80*/  I2FP.F32.U32 R7, R4 ;  /* 0x0000000400077245 */ /* 0x004fe40000201000 */
[C---:B------:R-:W-:Y:S01]  /*0a90*/  LEA.HI R0, R2.reuse, R2, RZ, 0x1 ;  /* 0x0000000202007211 */ /* 0x040fe200078f08ff */
[----:B-----5:R-:W-:Y:S01]  /*0aa0*/  IMAD.MOV R9, RZ, RZ, -R8 ;  /* 0x000000ffff097224 */ /* 0x020fe200078e0a08 */
[----:B------:R-:W-:Y:S01]  /*0ab0*/  SHF.L.U32 R23, R2, 0x2, RZ ;  /* 0x0000000202177819 */ /* 0x000fe200000006ff */
[----:B------:R-:W-:Y:S01]  /*0ac0*/  FMUL R8, R7, UR4 ;  /* 0x0000000407087c20 */ /* 0x000fe20008400000 */
[----:B------:R-:W-:Y:S01]  /*0ad0*/  LOP3.LUT R7, R0, 0xfffffffe, RZ, 0xc0, !PT ;  /* 0xfffffffe00077812 */ /* 0x000fe200078ec0ff */
[----:B------:R-:W-:Y:S01]  /*0ae0*/  UMOV UR4, 0x20 ;  /* 0x0000002000047882 */ /* 0x000fe20000000000 */
[----:B-1----:R-:W-:Y:S01]  /*0af0*/  IMAD R0, R6, R9, UR8 ;  /* 0x0000000806007e24 */ /* 0x002fe2000f8e0209 */
[----:B------:R-:W-:-:S04]  /*0b00*/  @!UP2 UIADD3 UR4, -UR4, 0x100000, URZ ;  /* 0x001000000404a890 */ /* 0x000fc8000fffe13f */
[----:B------:R-:W-:Y:S02]  /*0b10*/  @!UP2 USHF.L.U32 UR5, UR4, 0xb, URZ ;  /* 0x0000000b0405a899 */ /* 0x000fe4000800063f */
[----:B------:R-:W-:Y:S01]  /*0b20*/  @!UP2 USHF.L.U32 UR4, UR4, 0x1, URZ ;  /* 0x000000010404a899 */ /* 0x000fe2000800063f */
[----:B------:R-:W1:Y:S01]  /*0b30*/  LDC R6, c[0x0][0x140] ;  /* 0x00005000ff067b82 */ /* 0x000e620000000800 */
[----:B------:R-:W2:Y:S01]  /*0b40*/  F2I.U32.TRUNC.NTZ R8, R8 ;  /* 0x0000000800087305 */ /* 0x000ea2000020f000 */
[C---:B------:R-:W-:Y:S02]  /*0b50*/  IADD3 R7, R2.reuse, -R7, RZ ;  /* 0x8000000702077210 */ /* 0x040fe40007ffe0ff */
[----:B------:R-:W-:Y:S02]  /*0b60*/  LOP3.LUT R23, R2, 0xc, R23, 0x78, !PT ;  /* 0x0000000c02177812 */ /* 0x000fe400078e7817 */
[----:B------:R-:W-:Y:S01]  /*0b70*/  ISETP.NE.AND P2, PT, R7, R0, PT ;  /* 0x000000000700720c */ /* 0x000fe20003f45270 */
[----:B----4-:R-:W-:Y:S01]  /*0b80*/  @!UP2 ULEA UR6, UR7, UR6, 0x18 ;  /* 0x000000060706a291 */ /* 0x010fe2000f8ec03f */
[----:B------:R-:W-:Y:S01]  /*0b90*/  VOTEU.ALL UP2, P0 ;  /* 0x00000000003f7886 */ /* 0x000fe20000040000 */
[----:B------:R-:W-:-:S02]  /*0ba0*/  LOP3.LUT P0, RZ, R3, 0x7, RZ, 0xc0, !PT ;  /* 0x0000000703ff7812 */ /* 0x000fc4000780c0ff */
[----:B--2---:R-:W-:Y:S02]  /*0bb0*/  IADD3 R12, -R8, RZ, RZ ;  /* 0x000000ff080c7210 */ /* 0x004fe40007ffe1ff */
[----:B------:R-:W-:-:S06]  /*0bc0*/  ISETP.LT.U32.AND P0, PT, R23, 0x2, !P0 ;  /* 0x000000021700780c */ /* 0x000fcc0004701070 */
[----:B------:R-:W-:Y:S01]  /*0bd0*/  @P2 LEA.HI R2, R23, R23, RZ, 0x1 ;  /* 0x0000001717022211 */ /* 0x000fe200078f08ff */
[----:B---3--:R-:W-:Y:S01]  /*0be0*/  IMAD R7, R11, R12, R4 ;  /* 0x0000000c0b077224 */ /* 0x008fe200078e0204 */
[----:B------:R-:W2:Y:S02]  /*0bf0*/  FENCE.VIEW.ASYNC.S ;  /* 0x00000000000073c6 */ /* 0x000ea40000000000 */
[----:B--2---:R2:W3:Y:S01]  /*0c00*/  @!UP2 SYNCS.EXCH.64 URZ, [UR6+0x70], UR4 ;  /* 0x00007004063fa5b2 */ /* 0x0044e20008000100 */
[----:B------:R-:W-:Y:S01]  /*0c10*/  UISETP.EQ.AND UP2, UPT, UR58, 0x2, !UP1 ;  /* 0x000000023a00788c */ /* 0x000fe2000cf42270 */
[----:B-1----:R-:W-:Y:S02]  /*0c20*/  ISETP.EQ.U32.AND P4, PT, R6, 0x1, PT ;  /* 0x000000010600780c */ /* 0x002fe40003f82070 */
[----:B------:R-:W-:Y:S01]  /*0c30*/  @P2 SHF.R.S32.HI R2, RZ, 0x1, R2 ;  /* 0x00000001ff022819 */ /* 0x000fe20000011402 */
[----:B------:R-:W-:Y:S01]  /*0c40*/  USEL UR59, URZ, 0x1, !UP2 ;  /* 0x000000013f3b7887 */ /* 0x000fe2000d000000 */
[----:B------:R-:W-:-:S02]  /*0c50*/  SEL R3, RZ, 0x1, !P0 ;  /* 0x00000001ff037807 */ /* 0x000fc40004000000 */
[----:B------:R-:W-:-:S04]  /*0c60*/  @P2 ISETP.NE.AND P3, PT, R2, R7, PT ;  /* 0x000000070200220c */ /* 0x000fc80003f65270 */
[----:B------:R-:W-:Y:S01]  /*0c70*/  @P2 SEL R22, RZ, 0x1, P3 ;  /* 0x00000001ff162807 */ /* 0x000fe20001800000 */
[----:B------:R2:W1:Y:S01]  /*0c80*/  @!UP3 SYNCS.EXCH.64 URZ, [UR6+0x78], UR4 ;  /* 0x00007804063fb5b2 */ /* 0x0004620008000100 */
[----:B------:R-:W-:Y:S02]  /*0c90*/  UISETP.GE.U32.AND UP3, UPT, UR9, 0x2, UPT ;  /* 0x000000020900788c */ /* 0x000fe4000bf66070 */
[----:B------:R-:W-:Y:S01]  /*0ca0*/  LOP3.LUT R22, R22, R3, RZ, 0xc0, !PT ;  /* 0x0000000316167212 */ /* 0x000fe200078ec0ff */
[----:B------:R-:W-:Y:S01]  /*0cb0*/  NOP ;  /* 0x0000000000007918 */ /* 0x000fe20000000000 */
[----:B------:R-:W-:Y:S02]  /*0cc0*/  USEL UR59, UR59, 0x2, UP3 ;  /* 0x000000023b3b7887 */ /* 0x000fe40009800000 */
[----:B------:R-:W-:Y:S01]  /*0cd0*/  USEL UR37, UR37, 0x2, UP3 ;  /* 0x0000000225257887 */ /* 0x000fe20009800000 */
[----:B--23--:R-:W-:Y:S11]  /*0ce0*/  @!P4 BRA `(.L_x_8) ;  /* 0x000000000008c947 */ /* 0x00cff60003800000 */
[----:B-1----:R-:W-:Y:S01]  /*0cf0*/  UCGABAR_ARV ;  /* 0x00000000000079c7 */ /* 0x002fe20008000000 */
[----:B------:R-:W-:Y:S05]  /*0d00*/  BRA `(.L_x_9) ;  /* 0x0000000000047947 */ /* 0x000fea0003800000 */
.L_x_8:
[----:B-1----:R-:W-:Y:S01]  /*0d10*/  NOP ;  /* 0x0000000000007918 */ /* 0x002fe20000000000 */
.L_x_9:
[----:B------:R-:W1:Y:S01]  /*0d20*/  LDC R2, c[0x0][0x904] ;  /* 0x00024100ff027b82 */ /* 0x000e620000000800 */
[----:B------:R-:W-:Y:S02]  /*0d30*/  MOV R3, RZ ;  /* 0x000000ff00037202 */ /* 0x000fe40000000f00 */
[----:B-1----:R-:W-:Y:S02]  /*0d40*/  ISETP.NE.AND P2, PT, R2, 0x1, PT ;  /* 0x000000010200780c */ /* 0x002fe40003f45270 */
[----:B------:R-:W-:-:S11]  /*0d50*/  MOV R2, UR8 ;  /* 0x0000000800027c02 */ /* 0x000fd60008000f00 */
[----:B------:R-:W1:Y:S01]  /*0d60*/  @P2 LDC R7, c[0x0][0x10] ;  /* 0x00000400ff072b82 */ /* 0x000e620000000800 */
[----:B------:R-:W-:Y:S02]  /*0d70*/  @P2 MOV R5, RZ ;  /* 0x000000ff00052202 */ /* 0x000fe40000000f00 */
[----:B------:R-:W-:-:S05]  /*0d80*/  @P2 MOV R13, RZ ;  /* 0x000000ff000d2202 */ /* 0x000fca0000000f00 */
[----:B------:R-:W2:Y:S01]  /*0d90*/  @!P2 LDC R9, c[0x0][0xc] ;  /* 0x00000300ff09ab82 */ /* 0x000ea20000000800 */
[----:B------:R-:W-:Y:S01]  /*0da0*/  ULDC UR4, c[0x0][0xc] ;  /* 0x0000030000047ab9 */ /* 0x000fe20000000800 */
[----:B------:R-:W-:Y:S01]  /*0db0*/  ULDC UR5, c[0x0][0x10] ;  /* 0x0000040000057ab9 */ /* 0x000fe20000000800 */
[----:B------:R-:W-:Y:S01]  /*0dc0*/  ULDC UR6, c[0x0][0x14] ;  /* 0x0000050000067ab9 */ /* 0x000fe20000000800 */
[----:B------:R-:W-:-:S04]  /*0dd0*/  UIMAD.WIDE.U32 UR4, UR4, UR5, URZ ;  /* 0x00000005040472a5 */ /* 0x000fc8000f8e003f */
[----:B------:R-:W-:Y:S02]  /*0de0*/  UIMAD.WIDE.U32 UR54, UR4, UR6, URZ ;  /* 0x00000006043672a5 */ /* 0x000fe4000f8e003f */
[----:B------:R-:W-:-:S04]  /*0df0*/  UIMAD UR53, UR5, UR6, URZ ;  /* 0x00000006053572a4 */ /* 0x000fc8000f8e023f */
[----:B------:R-:W-:Y:S01]  /*0e00*/  UIADD3 UR53, UR55, UR53, URZ ;  /* 0x0000003537357290 */ /* 0x000fe2000fffe03f */
[----:B-1----:R-:W-:-:S04]  /*0e10*/  @P2 IMAD.WIDE.U32 R6, R7, UR8, R4 ;  /* 0x0000000807062c25 */ /* 0x002fc8000f8e0004 */
[----:B------:R-:W-:Y:S01]  /*0e20*/  @P2 IMAD.IADD R26, R7, 0x1, R13 ;  /* 0x00000001071a2824 */ /* 0x000fe200078e020d */
[----:B------:R-:W-:Y:S01]  /*0e30*/  @P2 MOV R25, R6 ;  /* 0x0000000600192202 */ /* 0x000fe20000000f00 */
[----:B--2---:R-:W-:-:S03]  /*0e40*/  @!P2 IMAD.WIDE.U32 R2, R4, R9, R2 ;  /* 0x000000090402a225 */ /* 0x004fc600078e0002 */
[----:B------:R-:W-:Y:S02]  /*0e50*/  @!P2 MOV R25, R2 ;  /* 0x000000020019a202 */ /* 0x000fe40000000f00 */
[----:B------:R-:W-:-:S03]  /*0e60*/  @!P2 MOV R26, R3 ;  /* 0x00000003001aa202 */ /* 0x000fc60000000f00 */
[----:B------:R1:W-:Y:S04]  /*0e70*/  STL [R1+0x200], R25 ;  /* 0x0002001901007387 */ /* 0x0003e80000100800 */
[----:B------:R1:W-:Y:S01]  /*0e80*/  STL [R1+0x204], R26 ;  /* 0x0002041a01007387 */ /* 0x0003e20000100800 */
[----:B------:R-:W-:Y:S05]  /*0e90*/  @!P4 BRA `(.L_x_10) ;  /* 0x00000000000cc947 */ /* 0x000fea0003800000 */
[----:B------:R-:W-:Y:S01]  /*0ea0*/  UCGABAR_WAIT ;  /* 0x0000000000007dc7 */ /* 0x000fe20008000000 */
[----:B------:R-:W-:Y:S01]  /*0eb0*/  CCTL.IVALL ;  /* 0x00000000ff00798f */ /* 0x000fe20002000000 */
[----:B------:R-:W-:Y:S05]  /*0ec0*/  BRA `(.L_x_11) ;  /* 0x0000000000047947 */ /* 0x000fea0003800000 */
.L_x_10:
[----:B------:R-:W-:Y:S06]  /*0ed0*/  BAR.SYNC.DEFER_BLOCKING 0x0 ;  /* 0x0000000000007b1d */ /* 0x000fec0000010000 */
.L_x_11:
[----:B------:R-:W-:Y:S01]  /*0ee0*/  PLOP3.LUT P0, PT, PT, PT, UP1, 0x80, 0x0 ;  /* 0x000000000000781c */ /* 0x000fe20003f0f018 */
[----:B------:R-:W2:Y:S01]  /*0ef0*/  S2UR UR45, SR_CgaCtaId ;  /* 0x00000000002d79c3 */ /* 0x000ea20000008800 */
[----:B------:R-:W-:Y:S11]  /*0f00*/  BSSY B6, `(.L_x_12) ;  /* 0x0002e01000067945 */ /* 0x000ff60003800000 */
[----:B------:R-:W-:Y:S05]  /*0f10*/  @!P0 BRA `(.L_x_13) ;  /* 0x000002a400648947 */ /* 0x000fea0003800000 */
[----:B------:R-:W-:-:S06]  /*0f20*/  UISETP.GT.U32.AND UP0, UPT, UR9, 0x1, UPT ;  /* 0x000000010900788c */ /* 0x000fcc000bf04070 */
[----:B------:R-:W-:-:S13]  /*0f30*/  PLOP3.LUT P0, PT, PT, PT, UP0, 0x80, 0x0 ;  /* 0x000000000000781c */ /* 0x000fda0003f0f008 */
[----:B------:R-:W-:Y:S05]  /*0f40*/  @P0 BRA `(.L_x_14) ;  /* 0x000002dc00f00947 */ /* 0x000fea0003800000 */
[----:B------:R-:W-:Y:S01]  /*0f50*/  PRMT R2, RZ, 0x7610, R2 ;  /* 0x00007610ff027816 */ /* 0x000fe20000000002 */
[----:B------:R-:W-:Y:S01]  /*0f60*/  ULDC.64 UR4, c[0x0][0x8f8] ;  /* 0x00023e0000047ab9 */ /* 0x000fe20000000a00 */
[----:B------:R-:W-:Y:S01]  /*0f70*/  UMOV UR51, 0xffffffff ;  /* 0xffffffff00337882 */ /* 0x000fe20000000000 */
[----:B------:R-:W-:Y:S02]  /*0f80*/  ISETP.GE.U32.AND P0, PT, R25, UR4, PT ;  /* 0x0000000419007c0c */ /* 0x000fe4000bf06070 */
[----:B------:R3:W-:Y:S01]  /*0f90*/  STL.S16 [R1+0x208], R2 ;  /* 0x0002080201007387 */ /* 0x0007e20000100600 */
[----:B------:R-:W-:Y:S02]  /*0fa0*/  MOV R152, 0xffffffff ;  /* 0xffffffff00987802 */ /* 0x000fe40000000f00 */
[----:B------:R-:W-:Y:S02]  /*0fb0*/  ISETP.GE.U32.AND.EX P0, PT, R26, UR5, PT, P0 ;  /* 0x000000051a007c0c */ /* 0x000fe4000bf06100 */
[----:B------:R-:W-:-:S02]  /*0fc0*/  MOV R19, 0xffffffff ;  /* 0xffffffff00137802 */ /* 0x000fc40000000f00 */
[----:B------:R-:W-:-:S09]  /*0fd0*/  PRMT R6, RZ, 0x7610, R6 ;  /* 0x00007610ff067816 */ /* 0x000fd20000000006 */
[----:B---3--:R-:W-:Y:S05]  /*0fe0*/  @P0 BRA `(.L_x_15) ;  /* 0x0000000400300947 */ /* 0x008fea0003800000 */
[----:B------:R-:W3:Y:S01]  /*0ff0*/  LDC.64 R14, c[0x0][0x8d0] ;  /* 0x00023400ff0e7b82 */ /* 0x000ee20000000a00 */
[----:B------:R-:W-:Y:S02]  /*1000*/  MOV R2, R25 ;  /* 0x0000001900027202 */ /* 0x000fe40000000f00 */
[----:B------:R-:W-:-:S05]  /*1010*/  MOV R3, R26 ;  /* 0x0000001a00037202 */ /* 0x000fca0000000f00 */
[----:B------:R-:W4:Y:S08]  /*1020*/  LDC R10, c[0x0][0x8d8] ;  /* 0x00023600ff0a7b82 */ /* 0x000f300000000800 */
[----:B------:R-:W1:Y:S01]  /*1030*/  LDC.64 R16, c[0x0][0x8c8] ;  /* 0x00023200ff107b82 */ /* 0x000e620000000a00 */
[----:B---3--:R-:W-:-:S04]  /*1040*/  ISETP.NE.U32.AND P0, PT, R14, RZ, PT ;  /* 0x000000ff0e00720c */ /* 0x008fc80003f05070 */
[----:B------:R-:W-:-:S13]  /*1050*/  ISETP.NE.AND.EX P0, PT, R15, RZ, PT, P0 ;  /* 0x000000ff0f00720c */ /* 0x000fda0003f05300 */
[----:B-1--4-:R-:W-:Y:S05]  /*1060*/  @!P0 BRA `(.L_x_16) ;  /* 0x0000000000288947 */ /* 0x012fea0003800000 */
[----:B------:R-:W1:Y:S02]  /*1070*/  LDC R9, c[0x0][0x8dc] ;  /* 0x00023700ff097b82 */ /* 0x000e640000000800 */
[----:B-1----:R-:W-:-:S04]  /*1080*/  IADD3 R9, P0, R25, R9, RZ ;  /* 0x0000000919097210 */ /* 0x002fc80007f1e0ff */
[----:B------:R-:W-:-:S05]  /*1090*/  IADD3.X R13, RZ, R26, RZ, P0, !PT ;  /* 0x0000001aff0d7210 */ /* 0x000fca00007fe4ff */
[----:B------:R-:W-:-:S04]  /*10a0*/  IMAD.WIDE.U32 R2, R13, R14, RZ ;  /* 0x0000000e0d027225 */ /* 0x000fc800078e00ff */
[----:B------:R-:W-:-:S04]  /*10b0*/  IMAD.WIDE.U32 R6, P0, R9, R15, R2 ;  /* 0x0000000f09067225 */ /* 0x000fc80007800002 */
[----:B------:R-:W-:Y:S01]  /*10c0*/  IMAD.WIDE.U32 R2, R9, R14, RZ ;  /* 0x0000000e09027225 */ /* 0x000fe200078e00ff */
[----:B------:R-:W-:Y:S02]  /*10d0*/  IADD3.X R9, RZ, RZ, RZ, P0, !PT ;  /* 0x000000ffff097210 */ /* 0x000fe400007fe4ff */
[----:B------:R-:W-:Y:S02]  /*10e0*/  MOV R8, R7 ;  /* 0x0000000700087202 */ /* 0x000fe40000000f00 */
[----:B------:R-:W-:-:S05]  /*10f0*/  IADD3 RZ, P0, R3, R6, RZ ;  /* 0x0000000603ff7210 */ /* 0x000fca0007f1e0ff */
[----:B------:R-:W-:-:S08]  /*1100*/  IMAD.WIDE.U32.X R2, R13, R15, R8, P0 ;  /* 0x0000000f0d027225 */ /* 0x000fd000000e0408 */
.L_x_16:
[-CC-:B------:R-:W-:Y:S01]  /*1110*/  SHF.R.U64 R24, R2, R10.reuse, R3.reuse ;  /* 0x0000000a02187219 */ /* 0x180fe20000001203 */
[----:B------:R-:W1:Y:S01]  /*1120*/  LDC.64 R20, c[0x0][0x8e8] ;  /* 0x00023a00ff147b82 */ /* 0x000e620000000a00 */
[----:B------:R-:W-:Y:S01]  /*1130*/  SHF.R.U32.HI R2, RZ, R10, R3 ;  /* 0x0000000aff027219 */ /* 0x000fe20000011603 */
[----:B------:R-:W-:Y:S01]  /*1140*/  IMAD R11, R11, R12, R4 ;  /* 0x0000000c0b0b7224 */ /* 0x000fe200078e0204 */
[----:B------:R-:W-:-:S05]  /*1150*/  IADD3 R5, P0, RZ, -R24, RZ ;  /* 0x80000018ff057210 */ /* 0x000fca0007f1e0ff */
[----:B------:R-:W3:Y:S01]  /*1160*/  LDC R8, c[0x0][0x8c0] ;  /* 0x00023000ff087b82 */ /* 0x000ee20000000800 */
[----:B------:R-:W-:Y:S01]  /*1170*/  IMAD.X R3, RZ, RZ, ~R2, P0 ;  /* 0x000000ffff037224 */ /* 0x000fe200000e0e02 */
[----:B------:R-:W-:Y:S02]  /*1180*/  MOV R2, R25 ;  /* 0x0000001900027202 */ /* 0x000fe40000000f00 */
[----:B------:R-:W-:Y:S01]  /*1190*/  MOV R25, 0x1 ;  /* 0x0000000100197802 */ /* 0x000fe20000000f00 */
[----:B------:R-:W-:Y:S01]  /*11a0*/  IMAD R6, R3, R16, RZ ;  /* 0x0000001003067224 */ /* 0x000fe200078e02ff */
[----:B------:R-:W-:Y:S02]  /*11b0*/  MOV R3, R26 ;  /* 0x0000001a00037202 */ /* 0x000fe40000000f00 */
[----:B------:R-:W4:Y:S01]  /*11c0*/  LDC R14, c[0x0][0x8b0] ;  /* 0x00022c00ff0e7b82 */ /* 0x000f220000000800 */
[----:B------:R-:W-:-:S04]  /*11d0*/  IMAD.WIDE.U32 R2, R5, R16, R2 ;  /* 0x0000001005027225 */ /* 0x000fc800078e0002 */
[----:B------:R-:W-:-:S03]  /*11e0*/  IMAD R5, R5, R17, R6 ;  /* 0x0000001105057224 */ /* 0x000fc600078e0206 */
[----:B------:R-:W5:Y:S01]  /*11f0*/  LDC R18, c[0x0][0x900] ;  /* 0x00024000ff127b82 */ /* 0x000f620000000800 */
[----:B-1----:R-:W-:Y:S02]  /*1200*/  ISETP.NE.U32.AND P0, PT, R20, RZ, PT ;  /* 0x000000ff1400720c */ /* 0x002fe40003f05070 */
[----:B------:R-:W-:Y:S02]  /*1210*/  IADD3 R3, R3, R5, RZ ;  /* 0x0000000503037210 */ /* 0x000fe40007ffe0ff */
[----:B------:R-:W-:-:S03]  /*1220*/  ISETP.NE.AND.EX P0, PT, R21, RZ, PT, P0 ;  /* 0x000000ff1500720c */ /* 0x000fc60003f05300 */
[----:B------:R-:W1:Y:S01]  /*1230*/  LDC R13, c[0x0][0x8a8] ;  /* 0x00022a00ff0d7b82 */ /* 0x000e620000000800 */
[-CC-:B---3--:R-:W-:Y:S02]  /*1240*/  SHF.R.U64 R10, R2, R8.reuse, R3.reuse ;  /* 0x00000008020a7219 */ /* 0x188fe40000001203 */
[----:B------:R-:W-:Y:S02]  /*1250*/  SHF.R.U32.HI R3, RZ, R8, R3 ;  /* 0x00000008ff037219 */ /* 0x000fe40000011603 */
[----:B------:R-:W-:-:S03]  /*1260*/  MOV R5, 0xffffffff ;  /* 0xffffffff00057802 */ /* 0x000fc60000000f00 */
[----:B------:R-:W3:Y:S01]  /*1270*/  LDC R15, c[0x0][0x8f0] ;  /* 0x00023c00ff0f7b82 */ /* 0x000ee20000000800 */
[-CC-:B----4-:R-:W-:Y:S02]  /*1280*/  SHF.R.U64 R19, R10, R14.reuse, R3.reuse ;  /* 0x0000000e0a137219 */ /* 0x190fe40000001203 */
[----:B------:R-:W-:-:S05]  /*1290*/  SHF.R.U32.HI R3, RZ, R14, R3 ;  /* 0x0000000eff037219 */ /* 0x000fca0000011603 */
[----:B------:R-:W4:Y:S01]  /*12a0*/  LDC R17, c[0x0][0x8e0] ;  /* 0x00023800ff117b82 */ /* 0x000f220000000800 */
[-C--:B-----5:R-:W-:Y:S02]  /*12b0*/  SHF.L.U32 R2, R5, R18.reuse, RZ ;  /* 0x0000001205027219 */ /* 0x0a0fe400000006ff */
[--C-:B------:R-:W-:Y:S02]  /*12c0*/  SHF.R.U64 R12, R19, R18, R3.reuse ;  /* 0x00000012130c7219 */ /* 0x100fe40000001203 */
[----:B------:R-:W-:Y:S02]  /*12d0*/  LOP3.LUT R8, RZ, R2, RZ, 0x33, !PT ;  /* 0x00000002ff087212 */ /* 0x000fe400078e33ff */
[----:B------:R-:W-:Y:S01]  /*12e0*/  SHF.R.U32.HI R3, RZ, R18, R3 ;  /* 0x00000012ff037219 */ /* 0x000fe20000011603 */
[----:B------:R-:W1:Y:S01]  /*12f0*/  LDC R16, c[0x0][0x8b8] ;  /* 0x00022e00ff107b82 */ /* 0x000e620000000800 */
[----:B------:R-:W-:Y:S01]  /*1300*/  MOV R2, R12 ;  /* 0x0000000c00027202 */ /* 0x000fe20000000f00 */
[----:B------:R-:W-:Y:S06]  /*1310*/  @!P0 BRA `(.L_x_17) ;  /* 0x0000000000288947 */ /* 0x000fec0003800000 */
[----:B------:R-:W5:Y:S02]  /*1320*/  LDC R7, c[0x0][0x8f4] ;  /* 0x00023d00ff077b82 */ /* 0x000f640000000800 */
[----:B-----5:R-:W-:-:S04]  /*1330*/  IADD3 R7, P0, R12, R7, RZ ;  /* 0x000000070c077210 */ /* 0x020fc80007f1e0ff */
        /* <DEDUP_REMOVED lines=8> */
.L_x_17:
[----:B---3--:R-:W-:Y:S01]  /*13c0*/  SHF.R.U64 R4, R2, R15, R3 ;  /* 0x0000000f02047219 */ /* 0x008fe20000001203 */
[----:B-1----:R-:W-:Y:S01]  /*13d0*/  VIADD R5, R13, 0xffffffff ;  /* 0xffffffff0d057836 */ /* 0x002fe20000000000 */
[----:B------:R-:W-:Y:S02]  /*13e0*/  SHF.L.U32 R2, R25, R18, RZ ;  /* 0x0000001219027219 */ /* 0x000fe400000006ff */
[----:B------:R-:W-:Y:S02]  /*13f0*/  LOP3.LUT R3, R19, R8, RZ, 0xc0, !PT ;  /* 0x0000000813037212 */ /* 0x000fe400078ec0ff */
[----:B------:R-:W-:Y:S02]  /*1400*/  IADD3 R6, -R4, RZ, RZ ;  /* 0x000000ff04067210 */ /* 0x000fe40007ffe1ff */
[----:B------:R-:W-:Y:S01]  /*1410*/  SEL R0, R0, R11, !P2 ;  /* 0x0000000b00007207 */ /* 0x000fe20005000000 */
[----:B------:R-:W-:Y:S01]  /*1420*/  IMAD R3, R2, R4, R3 ;  /* 0x0000000402037224 */ /* 0x000fe200078e0203 */
[----:B------:R-:W-:Y:S01]  /*1430*/  LOP3.LUT R5, R10, R5, RZ, 0xc0, !PT ;  /* 0x000000050a057212 */ /* 0x000fe200078ec0ff */
[----:B----4-:R-:W-:Y:S01]  /*1440*/  IMAD R2, R6, R17, R12 ;  /* 0x0000001106027224 */ /* 0x010fe200078e020c */
[----:B------:R-:W-:Y:S01]  /*1450*/  R2UR UR51, R24 ;  /* 0x00000000183372ca */ /* 0x000fe200000e0000 */
[----:B------:R-:W-:Y:S01]  /*1460*/  IMAD R0, R3, R16, R0 ;  /* 0x0000001003007224 */ /* 0x000fe200078e0200 */
[----:B------:R-:W-:Y:S01]  /*1470*/  MOV R6, 0x1 ;  /* 0x0000000100067802 */ /* 0x000fe20000000f00 */
[----:B------:R-:W-:-:S05]  /*1480*/  IMAD R3, R2, R13, R5 ;  /* 0x0000000d02037224 */ /* 0x000fca00078e0205 */
[----:B------:R-:W-:Y:S02]  /*1490*/  SEL R19, R3, R0, !P2 ;  /* 0x0000000003137207 */ /* 0x000fe40005000000 */
[----:B------:R-:W-:-:S07]  /*14a0*/  SEL R152, R0, R3, !P2 ;  /* 0x0000000300987207 */ /* 0x000fce0005000000 */
.L_x_15:
[----:B------:R-:W-:-:S08]  /*14b0*/  NOP ;  /* 0x0000000000007918 */ /* 0x000fd00000000000 */
[----:B------:R-:W3:Y:S02]  /*14c0*/  USETMAXREG.TRY_ALLOC.CTAPOOL UP0, 0xf0 ;  /* 0x000000f0000079c8 */ /* 0x000ee40008000600 */
[----:B---3--:R-:W-:-:S13]  /*14d0*/  PLOP3.LUT P0, PT, PT, PT, UP0, 0x80, 0x0 ;  /* 0x000000000000781c */ /* 0x008fda0003f0f008 */
[----:B------:R-:W-:Y:S05]  /*14e0*/  @!P0 BRA `(.L_x_15) ;  /* 0xfffffffc00f08947 */ /* 0x000fea000383ffff */
[----:B------:R-:W-:Y:S02]  /*14f0*/  ULDC.64 UR4, c[0x0][0x590] ;  /* 0x0001640000047ab9 */ /* 0x000fe40000000a00 */
[----:B------:R-:W-:Y:S02]  /*1500*/  MOV R171, UR4 ;  /* 0x0000000400ab7c02 */ /* 0x000fe40008000f00 */
[----:B------:R-:W-:Y:S02]  /*1510*/  MOV R172, UR5 ;  /* 0x0000000500ac7c02 */ /* 0x000fe40008000f00 */
[----:B------:R-:W-:-:S04]  /*1520*/  ISETP.NE.U32.AND P1, PT, R171, RZ, PT ;  /* 0x000000ffab00720c */ /* 0x000fc80003f25070 */
[----:B------:R-:W-:-:S13]  /*1530*/  ISETP.NE.AND.EX P0, PT, R172, RZ, PT, P1 ;  /* 0x000000ffac00720c */ /* 0x000fda0003f05310 */
[----:B------:R-:W-:Y:S05]  /*1540*/  @P0 BRA `(.L_x_18) ;  /* 0x0000000000340947 */ /* 0x000fea0003800000 */
[----:B------:R-:W-:Y:S02]  /*1550*/  ULDC.64 UR4, c[0x0][0x588] ;  /* 0x0001620000047ab9 */ /* 0x000fe40000000a00 */
[----:B------:R-:W-:-:S04]  /*1560*/  ISETP.NE.U32.AND P0, PT, RZ, UR4, PT ;  /* 0x00000004ff007c0c */ /* 0x000fc8000bf05070 */
[----:B------:R-:W-:-:S13]  /*1570*/  ISETP.NE.AND.EX P0, PT, RZ, UR5, PT, P0 ;  /* 0x00000005ff007c0c */ /* 0x000fda000bf05300 */
[----:B------:R-:W-:Y:S05]  /*1580*/  @!P0 BRA `(.L_x_19) ;  /* 0x0000000000148947 */ /* 0x000fea0003800000 */
[----:B------:R-:W3:Y:S02]  /*1590*/  LDC.64 R16, c[0x0][0x588] ;  /* 0x00016200ff107b82 */ /* 0x000ee40000000a00 */
[----:B---3--:R3:W5:Y:S01]  /*15a0*/  LDG.E R16, desc[UR56][R16.64] ;  /* 0x0000003810107981 */ /* 0x008762000c1e1900 */
[----:B------:R-:W-:-:S05]  /*15b0*/  MOV R0, 0x1 ;  /* 0x0000000100007802 */ /* 0x000fca0000000f00 */
[----:B------:R3:W-:Y:S01]  /*15c0*/  STL.S16 [R1+0x208], R0 ;  /* 0x0002080001007387 */ /* 0x0007e20000100600 */
[----:B------:R-:W-:Y:S05]  /*15d0*/  BRA `(.L_x_18) ;  /* 0x0000000000107947 */ /* 0x000fea0003800000 */
.L_x_19:
[----:B------:R-:W-:Y:S01]  /*15e0*/  MOV R0, 0x1 ;  /* 0x0000000100007802 */ /* 0x000fe20000000f00 */
[----:B------:R-:W-:Y:S02]  /*15f0*/  ULDC UR4, c[0x0][0x580] ;  /* 0x0001600000047ab9 */ /* 0x000fe40000000800 */
[----:B------:R-:W-:Y:S02]  /*1600*/  MOV R16, UR4 ;  /* 0x0000000400107c02 */ /* 0x000fe40008000f00 */
[----:B------:R4:W-:Y:S05]  /*1610*/  STL.S16 [R1+0x208], R0 ;  /* 0x0002080001007387 */ /* 0x0009ea0000100600 */
.L_x_18:
[----:B------:R-:W-:Y:S02]  /*1620*/  ULDC.64 UR4, c[0x0][0x5b0] ;  /* 0x00016c0000047ab9 */ /* 0x000fe40000000a00 */
[----:B------:R-:W-:-:S04]  /*1630*/  ISETP.NE.U32.AND P0, PT, RZ, UR4, PT ;  /* 0x00000004ff007c0c */ /* 0x000fc8000bf05070 */
[----:B------:R-:W-:-:S13]  /*1640*/  ISETP.NE.AND.EX P0, PT, RZ, UR5, PT, P0 ;  /* 0x00000005ff007c0c */ /* 0x000fda000bf05300 */
[----:B------:R-:W-:Y:S05]  /*1650*/  @P0 BRA `(.L_x_20) ;  /* 0x0000000000240947 */ /* 0x000fea0003800000 */
[----:B------:R-:W-:Y:S02]  /*1660*/  ULDC.64 UR4, c[0x0][0x5a8] ;  /* 0x00016a0000047ab9 */ /* 0x000fe40000000a00 */
[----:B------:R-:W-:-:S04]  /*1670*/  ISETP.NE.U32.AND P0, PT, RZ, UR4, PT ;  /* 0x00000004ff007c0c */ /* 0x000fc8000bf05070 */
[----:B------:R-:W-:-:S13]  /*1680*/  ISETP.NE.AND.EX P0, PT, RZ, UR5, PT, P0 ;  /* 0x00000005ff007c0c */ /* 0x000fda000bf05300 */
[----:B------:R-:W-:Y:S05]  /*1690*/  @!P0 BRA `(.L_x_21) ;  /* 0x00000000000c8947 */ /* 0x000fea0003800000 */
[----:B------:R-:W3:Y:S02]  /*16a0*/  LDC.64 R2, c[0x0][0x5a8] ;  /* 0x00016a00ff027b82 */ /* 0x000ee40000000a00 */
[----:B---3--:R3:W5:Y:S01]  /*16b0*/  LDG.E R17, desc[UR56][R2.64] ;  /* 0x0000003802117981 */ /* 0x008762000c1e1900 */
[----:B------:R-:W-:Y:S05]  /*16c0*/  BRA `(.L_x_20) ;  /* 0x0000000000087947 */ /* 0x000fea0003800000 */
.L_x_21:
[----:B------:R-:W-:Y:S02]  /*16d0*/  ULDC UR4, c[0x0][0x5a0] ;  /* 0x0001680000047ab9 */ /* 0x000fe40000000800 */
[----:B---3--:R-:W-:-:S07]  /*16e0*/  MOV R17, UR4 ;  /* 0x0000000400117c02 */ /* 0x008fce0008000f00 */
.L_x_20:
[----:B------:R-:W-:Y:S01]  /*16f0*/  LOP3.LUT P2, RZ, R6, 0xff, RZ, 0xc0, !PT ;  /* 0x000000ff06ff7812 */ /* 0x000fe2000784c0ff */
[----:B------:R-:W-:Y:S01]  /*1700*/  UMOV UR36, URZ ;  /* 0x0000003f00247c82 */ /* 0x000fe20008000000 */
[----:B------:R-:W-:-:S11]  /*1710*/  PLOP3.LUT P0, PT, PT, PT, PT, 0x80, 0x0 ;  /* 0x000000000000781c */ /* 0x000fd60003f0f070 */
[----:B------:R-:W-:Y:S05]  /*1720*/  @!P2 BRA `(.L_x_22) ;  /* 0x0000029800c0a947 */ /* 0x000fea0003800000 */
[----:B---34-:R-:W3:Y:S01]  /*1730*/  S2R R0, SR_TID.X ;  /* 0x0000000000007919 */ /* 0x018ee20000002100 */
[----:B------:R-:W-:Y:S01]  /*1740*/  ULDC UR4, c[0x0][0x28c] ;  /* 0x0000a30000047ab9 */ /* 0x000fe20000000800 */
[----:B------:R-:W-:Y:S01]  /*1750*/  MOV R18, 0x10 ;  /* 0x0000001000127802 */ /* 0x000fe20000000f00 */
[----:B------:R-:W-:Y:S02]  /*1760*/  UIADD3 UR4, UR4, 0x3f, URZ ;  /* 0x0000003f04047890 */ /* 0x000fe4000fffe03f */
[----:B------:R-:W-:Y:S02]  /*1770*/  ULOP3.LUT UR43, UR59, 0x1, URZ, 0xfc, !UPT ;  /* 0x000000013b2b7892 */ /* 0x000fe4000f8efc3f */
[----:B------:R-:W-:Y:S01]  /*1780*/  USHF.R.S32.HI UR5, URZ, 0x1f, UR4 ;  /* 0x0000001f3f057899 */ /* 0x000fe20008011404 */
[----:B------:R-:W-:Y:S01]  /*1790*/  ULDC.64 UR38, c[0x0][0x198] ;  /* 0x0000660000267ab9 */ /* 0x000fe20000000a00 */
[----:B------:R-:W-:Y:S02]  /*17a0*/  UMOV UR40, URZ ;  /* 0x0000003f00287c82 */ /* 0x000fe40008000000 */
[----:B------:R-:W-:Y:S01]  /*17b0*/  ULEA.HI UR5, UR5, UR4, URZ, 0x6 ;  /* 0x0000000405057291 */ /* 0x000fe2000f8f303f */
[----:B------:R-:W-:Y:S01]  /*17c0*/  UMOV UR41, URZ ;  /* 0x0000003f00297c82 */ /* 0x000fe20008000000 */
[----:B------:R-:W-:-:S02]  /*17d0*/  UMOV UR42, URZ ;  /* 0x0000003f002a7c82 */ /* 0x000fc40008000000 */
[----:B------:R-:W-:Y:S01]  /*17e0*/  USHF.R.S32.HI UR44, URZ, 0x6, UR5 ;  /* 0x000000063f2c7899 */ /* 0x000fe20008011405 */
[----:B------:R-:W-:Y:S01]  /*17f0*/  UMOV UR36, URZ ;  /* 0x0000003f00247c82 */ /* 0x000fe20008000000 */
[C---:B---3--:R-:W-:Y:S02]  /*1800*/  LOP3.LUT R173, R0.reuse, 0xff, RZ, 0xc0, !PT ;  /* 0x000000ff00ad7812 */ /* 0x048fe400078ec0ff */
[----:B------:R-:W-:-:S03]  /*1810*/  LOP3.LUT P0, RZ, R0, 0x4, RZ, 0xc0, !PT ;  /* 0x0000000400ff7812 */ /* 0x000fc6000780c0ff */
[----:B------:R-:W-:Y:S01]  /*1820*/  VIADD R173, R173, 0x1f ;  /* 0x0000001fadad7836 */ /* 0x000fe20000000000 */
[----:B------:R-:W-:-:S09]  /*1830*/  SEL R18, R18, 0xfffffff0, !P0 ;  /* 0xfffffff012127807 */ /* 0x000fd20004000000 */
.L_x_215:
[----:B------:R-:W3:Y:S01]  /*1840*/  S2R R0, SR_TID.X ;  /* 0x0000000000007919 */ /* 0x000ee20000002100 */
[----:B------:R-:W4:Y:S01]  /*1850*/  S2UR UR52, SR_CgaCtaId ;  /* 0x00000000003479c3 */ /* 0x000f220000008800 */
[----:B------:R-:W-:Y:S02]  /*1860*/  UMOV UR46, 0x400 ;  /* 0x00000400002e7882 */ /* 0x000fe40000000000 */
[----:B----4-:R-:W-:Y:S01]  /*1870*/  ULEA UR46, UR52, UR46, 0x18 ;  /* 0x0000002e342e7291 */ /* 0x010fe2000f8ec03f */
[----:B---3--:R-:W-:-:S04]  /*1880*/  LOP3.LUT R0, R0, 0x80, RZ, 0xc0, !PT ;  /* 0x0000008000007812 */ /* 0x008fc800078ec0ff */
[----:B------:R-:W-:-:S06]  /*1890*/  SHF.R.U32.HI R0, RZ, 0x7, R0 ;  /* 0x00000007ff007819 */ /* 0x000fcc0000011600 */
[----:B------:R-:W3:Y:S02]  /*18a0*/  SHFL.IDX PT, R0, R0, RZ, 0x1f ;  /* 0x00001fff00007589 */ /* 0x000ee400000e0000 */
[----:B---3--:R-:W-:-:S13]  /*18b0*/  R2UR UR4, R0 ;  /* 0x00000000000472ca */ /* 0x008fda00000e0000 */
[----:B------:R-:W-:-:S04]  /*18c0*/  ULEA.HI UR5, UR4, UR4, URZ, 0x1 ;  /* 0x0000000404057291 */ /* 0x000fc8000f8f083f */
[----:B------:R-:W-:-:S04]  /*18d0*/  ULOP3.LUT UR5, UR5, 0x7fffe, URZ, 0xc0, !UPT ;  /* 0x0007fffe05057892 */ /* 0x000fc8000f8ec03f */
[----:B------:R-:W-:-:S03]  /*18e0*/  UIADD3 UR5, UR4, -UR5, URZ ;  /* 0x8000000504057290 */ /* 0x000fc6000fffe03f */
[----:B------:R-:W-:Y:S01]  /*18f0*/  ULDC UR4, c[0x0][0x28c] ;  /* 0x0000a30000047ab9 */ /* 0x000fe20000000800 */
[----:B------:R-:W-:Y:S01]  /*1900*/  ULEA UR5, UR5, UR46, 0xd ;  /* 0x0000002e05057291 */ /* 0x000fe2000f8e683f */
[----:B------:R-:W-:-:S03]  /*1910*/  ISETP.LT.AND P0, PT, RZ, UR4, PT ;  /* 0x00000004ff007c0c */ /* 0x000fc6000bf01270 */
[----:B------:R-:W-:-:S04]  /*1920*/  UIADD3 UR5, UR5, 0x8400, URZ ;  /* 0x0000840005057890 */ /* 0x000fc8000fffe03f */
[----:B------:R-:W-:-:S04]  /*1930*/  USHF.R.U32.HI UR5, URZ, 0x4, UR5 ;  /* 0x000000043f057899 */ /* 0x000fc80008011605 */
[----:B------:R-:W-:-:S04]  /*1940*/  ULOP3.LUT UR5, UR5, 0x3fff, URZ, 0xc0, !UPT ;  /* 0x00003fff05057892 */ /* 0x000fc8000f8ec03f */
[----:B------:R-:W-:Y:S01]  /*1950*/  ULOP3.LUT UR47, UR5, 0x10000, URZ, 0xfc, !UPT ;  /* 0x00010000052f7892 */ /* 0x000fe2000f8efc3f */
[----:B-1----:R-:W-:Y:S11]  /*1960*/  @P0 BRA `(.L_x_23) ;  /* 0x0000000000400947 */ /* 0x002ff60003800000 */
[----:B------:R-:W-:Y:S01]  /*1970*/  MOV R0, 0x0 ;  /* 0x0000000000007802 */ /* 0x000fe20000000f00 */
[----:B------:R-:W-:Y:S01]  /*1980*/  ULDC.64 UR4, c[0x4][0x70] ;  /* 0x01001c0000047ab9 */ /* 0x000fe20000000a00 */
[----:B------:R-:W-:Y:S01]  /*1990*/  ULDC.64 UR6, c[0x4][0x8] ;  /* 0x0100020000067ab9 */ /* 0x000fe20000000a00 */
[----:B------:R-:W-:Y:S01]  /*19a0*/  MOV R4, UR4 ;  /* 0x0000000400047c02 */ /* 0x000fe20008000f00 */
[----:B------:R3:W4:Y:S01]  /*19b0*/  LDC.64 R2, c[0x4][R0] ;  /* 0x0100000000027b82 */ /* 0x0007220000000a00 */
[----:B------:R-:W-:Y:S01]  /*19c0*/  MOV R5, UR5 ;  /* 0x0000000500057c02 */ /* 0x000fe20008000f00 */
[----:B------:R-:W-:Y:S01]  /*19d0*/  ULDC.64 UR4, c[0x4][0x78] ;  /* 0x01001e0000047ab9 */ /* 0x000fe20000000a00 */
[----:B------:R-:W-:Y:S02]  /*19e0*/  MOV R10, UR6 ;  /* 0x00000006000a7c02 */ /* 0x000fe40008000f00 */
[----:B------:R-:W-:Y:S02]  /*19f0*/  MOV R6, UR4 ;  /* 0x0000000400067c02 */ /* 0x000fe40008000f00 */
[----:B------:R-:W-:-:S02]  /*1a00*/  MOV R7, UR5 ;  /* 0x0000000500077c02 */ /* 0x000fc40008000f00 */
[----:B------:R-:W-:Y:S02]  /*1a10*/  MOV R11, UR7 ;  /* 0x00000007000b7c02 */ /* 0x000fe40008000f00 */
[----:B------:R-:W-:Y:S02]  /*1a20*/  MOV R8, 0x1e1 ;  /* 0x000001e100087802 */ /* 0x000fe40000000f00 */
[----:B------:R-:W-:Y:S02]  /*1a30*/  MOV R12, 0x1 ;  /* 0x00000001000c7802 */ /* 0x000fe40000000f00 */
[----:B---3--:R-:W-:-:S07]  /*1a40*/  MOV R13, RZ ;  /* 0x000000ff000d7202 */ /* 0x008fce0000000f00 */
[----:B------:R-:W-:-:S07]  /*1a50*/  LEPC R20, `(.L_x_23) ;  /* 0x000000001014794e */ /* 0x000fce0000000000 */
[----:B-12-45:R-:W-:Y:S05]  /*1a60*/  CALL.ABS.NOINC R2 ;  /* 0x0000000002007343 */ /* 0x036fea0003c00000 */
.L_x_23:
[----:B------:R-:W-:-:S06]  /*1a70*/  ULOP3.LUT UR4, UR37, 0x1, URZ, 0xfc, !UPT ;  /* 0x0000000125047892 */ /* 0x000fcc000f8efc3f */
[----:B------:R-:W-:-:S05]  /*1a80*/  IMAD.U32 R0, RZ, RZ, UR4 ;  /* 0x00000004ff007e24 */ /* 0x000fca000f8e00ff */
[----:B------:R-:W-:-:S13]  /*1a90*/  ISETP.NE.AND P0, PT, R0, 0x3, PT ;  /* 0x000000030000780c */ /* 0x000fda0003f05270 */
[----:B------:R-:W-:Y:S05]  /*1aa0*/  @!P0 BRA `(.L_x_24) ;  /* 0x0000000000048947 */ /* 0x000fea0003800000 */
[----:B--2---:R-:W-:Y:S01]  /*1ab0*/  BPT.TRAP 0x1 ;  /* 0x000000040000795c */ /* 0x004fe20000300000 */
.L_x_24:
[----:B------:R-:W-:Y:S02]  /*1ac0*/  MOV R3, UR42 ;  /* 0x0000002a00037c02 */ /* 0x000fe40008000f00 */
[----:B------:R-:W-:Y:S02]  /*1ad0*/  MOV R0, UR41 ;  /* 0x0000002900007c02 */ /* 0x000fe40008000f00 */
[----:B------:R-:W-:Y:S02]  /*1ae0*/  LEA R3, R3, UR46, 0x3 ;  /* 0x0000002e03037c11 */ /* 0x000fe4000f8e18ff */
[----:B------:R-:W-:-:S04]  /*1af0*/  SHF.L.U32 R0, R0, 0x1f, RZ ;  /* 0x0000001f00007819 */ /* 0x000fc800000006ff */
[----:B------:R3:W4:Y:S01]  /*1b00*/  SYNCS.PHASECHK.TRANS64.TRYWAIT P1, [R3+URZ], R0 ;  /* 0x00000000030075a7 */ /* 0x000722000802017f */
[----:B------:R-:W-:Y:S05]  /*1b10*/  @!P0 BRA `(.L_x_25) ;  /* 0x0000000000048947 */ /* 0x000fea0003800000 */
[----:B--2---:R-:W-:Y:S01]  /*1b20*/  BPT.TRAP 0x1 ;  /* 0x000000040000795c */ /* 0x004fe20000300000 */
.L_x_25:
[----:B----4-:R-:W-:Y:S05]  /*1b30*/  @P1 BRA `(.L_x_26) ;  /* 0x0000000000081947 */ /* 0x010fea0003800000 */
[----:B------:R-:W4:Y:S02]  /*1b40*/  SYNCS.PHASECHK.TRANS64.TRYWAIT P1, [R3+URZ], R0 ;  /* 0x00000000030075a7 */ /* 0x000f24000802017f */
[----:B----4-:R-:W-:Y:S05]  /*1b50*/  @!P1 BRA `(.L_x_27) ;  /* 0x000002d000f49947 */ /* 0x010fea0003800000 */
.L_x_26:
[----:B------:R-:W-:-:S04]  /*1b60*/  UISETP.LT.AND UP0, UPT, UR44, 0x1, UPT ;  /* 0x000000012c00788c */ /* 0x000fc8000bf01270 */
[----:B------:R-:W-:-:S06]  /*1b70*/  USEL UR4, UR44, 0x1, UP0 ;  /* 0x000000012c047887 */ /* 0x000fcc0008000000 */
[----:B------:R-:W-:Y:S01]  /*1b80*/  MOV R2, UR4 ;  /* 0x0000000400027c02 */ /* 0x000fe20008000f00 */
[----:B------:R-:W-:Y:S05]  /*1b90*/  WARPSYNC.ALL ;  /* 0x0000000000007948 */ /* 0x000fea0003800000 */
[----:B------:R-:W-:-:S04]  /*1ba0*/  IADD3 R2, -R2, UR44, RZ ;  /* 0x0000002c02027c10 */ /* 0x000fc8000fffe1ff */
[----:B------:R-:W-:Y:S01]  /*1bb0*/  ISETP.GE.AND P1, PT, R2, 0x1, PT ;  /* 0x000000010200780c */ /* 0x000fe20003f26270 */
[----:B------:R-:W-:Y:S01]  /*1bc0*/  UIADD3 UR4, UR46, 0x20400, URZ ;  /* 0x000204002e047890 */ /* 0x000fe2000fffe03f */
[----:B-1----:R-:W-:Y:S01]  /*1bd0*/  WARPGROUP.ARRIVE ;  /* 0x00000000000079c5 */ /* 0x002fe20000000000 */
[----:B------:R-:W-:Y:S01]  /*1be0*/  ULEA UR5, UR42, UR47, 0xb ;  /* 0x0000002f2a057291 */ /* 0x000fe2000f8e583f */
[----:B------:R-:W-:Y:S01]  /*1bf0*/  STL [R1+0x2e0], R23 ;  /* 0x0002e01701007387 */ /* 0x000fe20000100800 */
[----:B------:R-:W-:Y:S01]  /*1c00*/  USHF.R.U32.HI UR4, URZ, 0x4, UR4 ;  /* 0x000000043f047899 */ /* 0x000fe20008011604 */
[----:B------:R-:W-:Y:S01]  /*1c10*/  UMOV UR9, 0x40000040 ;  /* 0x4000004000097882 */ /* 0x000fe20000000000 */
[----:B------:R-:W-:Y:S02]  /*1c20*/  UMOV UR11, 0x40000040 ;  /* 0x40000040000b7882 */ /* 0x000fe40000000000 */
[----:B------:R-:W-:Y:S01]  /*1c30*/  ULOP3.LUT UR4, UR4, 0x3fff, URZ, 0xc0, !UPT ;  /* 0x00003fff04047892 */ /* 0x000fe2000f8ec03f */
[----:B------:R-:W-:Y:S01]  /*1c40*/  STL [R1+0x2dc], R22 ;  /* 0x0002dc1601007387 */ /* 0x000fe20000100800 */
[----:B------:R-:W-:-:S02]  /*1c50*/  UMOV UR8, UR5 ;  /* 0x0000000500087c82 */ /* 0x000fc40008000000 */
[----:B------:R-:W-:Y:S01]  /*1c60*/  ULOP3.LUT UR4, UR4, 0x10000, URZ, 0xfc, !UPT ;  /* 0x0001000004047892 */ /* 0x000fe2000f8efc3f */
[----:B------:R1:W-:Y:S03]  /*1c70*/  STL [R1+0x2d8], R19 ;  /* 0x0002d81301007387 */ /* 0x0003e60000100800 */
[----:B------:R-:W-:Y:S01]  /*1c80*/  ULEA UR6, UR42, UR4, 0xb ;  /* 0x000000042a067291 */ /* 0x000fe2000f8e583f */
[----:B------:R2:W-:Y:S04]  /*1c90*/  STL [R1+0x2d4], R18 ;  /* 0x0002d41201007387 */ /* 0x0005e80000100800 */
[----:B-----5:R3:W-:Y:S02]  /*1ca0*/  STL [R1+0x2d0], R17 ;  /* 0x0002d01101007387 */ /* 0x0207e40000100800 */
[----:B------:R-:W-:-:S02]  /*1cb0*/  UMOV UR10, UR6 ;  /* 0x00000006000a7c82 */ /* 0x000fc40008000000 */
[----:B------:R-:W-:Y:S01]  /*1cc0*/  HGMMA.64x256x16.F32 R24, gdesc[UR8], RZ, !UPT, gsb0 ;  /* 0x03e00000081879f0 */ /* 0x000fe2000c0008ff */
[----:B------:R4:W-:Y:S01]  /*1cd0*/  STL [R1+0x2cc], R16 ;  /* 0x0002cc1001007387 */ /* 0x0009e20000100800 */
[----:B------:R-:W-:Y:S01]  /*1ce0*/  UIADD3 UR8, UR5, 0x400, URZ ;  /* 0x0000040005087890 */ /* 0x000fe2000fffe03f */
[----:B------:R-:W-:Y:S02]  /*1cf0*/  UMOV UR9, 0x40000040 ;  /* 0x4000004000097882 */ /* 0x000fe40000000000 */
[----:B------:R4:W-:Y:S01]  /*1d00*/  STL [R1+0x2c8], R2 ;  /* 0x0002c80201007387 */ /* 0x0009e20000100800 */
[----:B------:R-:W-:-:S03]  /*1d10*/  WARPGROUP.DEPBAR.LE gsb0, 0x0 ;  /* 0x00008000000079c5 */ /* 0x000fc60000010000 */
[----:B------:R-:W-:Y:S01]  /*1d20*/  STL.64 [R1], R24 ;  /* 0x0000001801007387 */ /* 0x000fe20000100a00 */
[----:B------:R-:W-:Y:S01]  /*1d30*/  MOV R235, R47 ;  /* 0x0000002f00eb7202 */ /* 0x000fe20000000f00 */
[----:B------:R-:W-:Y:S01]  /*1d40*/  IMAD.MOV.U32 R229, RZ, RZ, R53 ;  /* 0x000000ffffe57224 */ /* 0x000fe200078e0035 */
[----:B------:R-:W-:Y:S01]  /*1d50*/  MOV R234, R48 ;  /* 0x0000003000ea7202 */ /* 0x000fe20000000f00 */
[----:B------:R-:W-:Y:S01]  /*1d60*/  STL.64 [R1+0x8], R26 ;  /* 0x0000081a01007387 */ /* 0x000fe20000100a00 */
        /* <DEDUP_REMOVED lines=29> */
[----:B-1----:R-:W-:Y:S01]  /*1f40*/  IMAD.MOV.U32 R19, RZ, RZ, R133 ;  /* 0x000000ffff137224 */ /* 0x002fe200078e0085 */
[----:B------:R-:W-:Y:S01]  /*1f50*/  MOV R216, R66 ;  /* 0x0000004200d87202 */ /* 0x000fe20000000f00 */
[----:B------:R-:W-:Y:S01]  /*1f60*/  STL.64 [R1+0x48], R42 ;  /* 0x0000482a01007387 */ /* 0x000fe20000100a00 */
[----:B------:R-:W-:Y:S01]  /*1f70*/  MOV R215, R67 ;  /* 0x0000004300d77202 */ /* 0x000fe20000000f00 */
[----:B------:R-:W-:Y:S01]  /*1f80*/  IMAD.MOV.U32 R9, RZ, RZ, R143 ;  /* 0x000000ffff097224 */ /* 0x000fe200078e008f */
[----:B------:R-:W-:Y:S01]  /*1f90*/  MOV R214, R68 ;  /* 0x0000004400d67202 */ /* 0x000fe20000000f00 */
[----:B------:R-:W-:Y:S01]  /*1fa0*/  STL.64 [R1+0x50], R44 ;  /* 0x0000502c01007387 */ /* 0x000fe20000100a00 */
[----:B------:R-:W-:-:S02]  /*1fb0*/  MOV R153, R69 ;  /* 0x0000004500997202 */ /* 0x000fc40000000f00 */
[----:B------:R-:W-:Y:S01]  /*1fc0*/  MOV R154, R70 ;  /* 0x00000046009a7202 */ /* 0x000fe20000000f00 */
[----:B------:R1:W-:Y:S01]  /*1fd0*/  STL [R1+0x58], R46 ;  /* 0x0000582e01007387 */ /* 0x0003e20000100800 */
[----:B------:R-:W-:Y:S02]  /*1fe0*/  MOV R155, R71 ;  /* 0x00000047009b7202 */ /* 0x000fe40000000f00 */
[----:B------:R-:W-:Y:S01]  /*1ff0*/  MOV R156, R72 ;  /* 0x00000048009c7202 */ /* 0x000fe20000000f00 */
[----:B------:R-:W-:Y:S01]  /*2000*/  STL [R1+0x59c], R173 ;  /* 0x00059cad01007387 */ /* 0x000fe20000100800 */
[----:B------:R-:W-:Y:S02]  /*2010*/  MOV R158, R74 ;  /* 0x0000004a009e7202 */ /* 0x000fe40000000f00 */
[----:B------:R-:W-:Y:S01]  /*2020*/  MOV R159, R75 ;  /* 0x0000004b009f7202 */ /* 0x000fe20000000f00 */
[----:B------:R-:W-:Y:S01]  /*2030*/  STL [R1+0x598], R152 ;  /* 0x0005989801007387 */ /* 0x000fe20000100800 */
[----:B------:R-:W-:-:S02]  /*2040*/  MOV R160, R76 ;  /* 0x0000004c00a07202 */ /* 0x000fc40000000f00 */
[----:B------:R-:W-:Y:S02]  /*2050*/  MOV R161, R77 ;  /* 0x0000004d00a17202 */ /* 0x000fe40000000f00 */
[----:B------:R-:W-:Y:S02]  /*2060*/  MOV R162, R78 ;  /* 0x0000004e00a27202 */ /* 0x000fe40000000f00 */
[----:B------:R-:W-:Y:S02]  /*2070*/  MOV R163, R79 ;  /* 0x0000004f00a37202 */ /* 0x000fe40000000f00 */
[----:B------:R-:W-:Y:S02]  /*2080*/  MOV R164, R80 ;  /* 0x0000005000a47202 */ /* 0x000fe40000000f00 */
[----:B------:R-:W-:Y:S02]  /*2090*/  MOV R165, R81 ;  /* 0x0000005100a57202 */ /* 0x000fe40000000f00 */
        /* <DEDUP_REMOVED lines=46> */
[----:B--2---:R-:W-:Y:S02]  /*2380*/  MOV R18, R134 ;  /* 0x0000008600127202 */ /* 0x004fe40000000f00 */
[----:B---3--:R-:W-:Y:S02]  /*2390*/  MOV R17, R135 ;  /* 0x0000008700117202 */ /* 0x008fe40000000f00 */
[----:B----4-:R-:W-:-:S02]  /*23a0*/  MOV R16, R136 ;  /* 0x0000008800107202 */ /* 0x010fc40000000f00 */
        /* <DEDUP_REMOVED lines=14> */
[----:B-1----:R-:W-:-:S06]  /*2490*/  WARPGROUP.ARRIVE ;  /* 0x00000000000079c5 */ /* 0x002fcc0000000000 */
[----:B------:R-:W-:Y:S03]  /*24a0*/  HGMMA.64x256x16.F32 R24, gdesc[UR8], RZ, !UPT, gsb0 ;  /* 0x03e00000081879f0 */ /* 0x000fe6000c0008ff */
[----:B------:R-:W-:Y:S02]  /*24b0*/  WARPGROUP.DEPBAR.LE gsb0, 0x0 ;  /* 0x00008000000079c5 */ /* 0x000fe40000010000 */
[----:B------:R-:W-:Y:S04]  /*24c0*/  STL.64 [R1+0x590], R150 ;  /* 0x0005909601007387 */ /* 0x000fe80000100a00 */
        /* <DEDUP_REMOVED lines=20> */
[----:B------:R1:W-:Y:S04]  /*2610*/  STL.64 [R1+0x4e8], R108 ;  /* 0x0004e86c01007387 */ /* 0x0003e80000100a00 */
[----:B-1----:R-:W2:Y:S04]  /*2620*/  LDL.LU R108, [R1] ;  /* 0x00000000016c7983 */ /* 0x002ea80000300800 */
[----:B------:R-:W2:Y:S04]  /*2630*/  LDL.LU R109, [R1+0x4] ;  /* 0x00000400016d7983 */ /* 0x000ea80000300800 */
        /* <DEDUP_REMOVED lines=20> */
[----:B------:R-:W2:Y:S01]  /*2780*/  LDL.LU R130, [R1+0x58] ;  /* 0x0000580001827983 */ /* 0x000ea20000300800 */
[----:B------:R-:W-:Y:S01]  /*2790*/  MOV R131, R235 ;  /* 0x000000eb00837202 */ /* 0x000fe20000000f00 */
[----:B------:R-:W-:Y:S01]  /*27a0*/  IMAD.MOV.U32 R132, RZ, RZ, R234 ;  /* 0x000000ffff847224 */ /* 0x000fe200078e00ea */
[----:B------:R-:W-:Y:S01]  /*27b0*/  MOV R133, R233 ;  /* 0x000000e900857202 */ /* 0x000fe20000000f00 */
[----:B------:R-:W-:Y:S01]  /*27c0*/  IMAD.MOV.U32 R142, RZ, RZ, R224 ;  /* 0x000000ffff8e7224 */ /* 0x000fe200078e00e0 */
[----:B------:R-:W-:Y:S01]  /*27d0*/  MOV R134, R232 ;  /* 0x000000e800867202 */ /* 0x000fe20000000f00 */
[----:B------:R-:W-:Y:S01]  /*27e0*/  IMAD.MOV.U32 R152, RZ, RZ, R214 ;  /* 0x000000ffff987224 */ /* 0x000fe200078e00d6 */
[----:B------:R-:W-:Y:S01]  /*27f0*/  MOV R135, R231 ;  /* 0x000000e700877202 */ /* 0x000fe20000000f00 */
[----:B------:R-:W-:Y:S01]  /*2800*/  IMAD.MOV.U32 R231, RZ, RZ, R5 ;  /* 0x000000ffffe77224 */ /* 0x000fe200078e0005 */
[----:B------:R-:W-:Y:S01]  /*2810*/  MOV R136, R230 ;  /* 0x000000e600887202 */ /* 0x000fe20000000f00 */
[----:B------:R-:W-:Y:S01]  /*2820*/  UIADD3 UR8, UR5, 0x2, URZ ;  /* 0x0000000205087890 */ /* 0x000fe2000fffe03f */
[----:B------:R-:W-:Y:S01]  /*2830*/  MOV R137, R229 ;  /* 0x000000e500897202 */ /* 0x000fe20000000f00 */
[----:B------:R-:W-:Y:S01]  /*2840*/  UIADD3 UR10, UR6, 0x2, URZ ;  /* 0x00000002060a7890 */ /* 0x000fe2000fffe03f */
[----:B------:R-:W-:Y:S01]  /*2850*/  MOV R138, R228 ;  /* 0x000000e4008a7202 */ /* 0x000fe20000000f00 */
[----:B------:R-:W-:Y:S01]  /*2860*/  UMOV UR9, 0x40000040 ;  /* 0x4000004000097882 */ /* 0x000fe20000000000 */
[----:B------:R-:W-:Y:S01]  /*2870*/  MOV R139, R227 ;  /* 0x000000e3008b7202 */ /* 0x000fe20000000f00 */
[----:B------:R-:W-:Y:S01]  /*2880*/  UMOV UR11, 0x40000040 ;  /* 0x40000040000b7882 */ /* 0x000fe20000000000 */
[----:B------:R-:W-:-:S02]  /*2890*/  MOV R140, R226 ;  /* 0x000000e2008c7202 */ /* 0x000fc40000000f00 */
[----:B------:R-:W-:Y:S02]  /*28a0*/  MOV R141, R225 ;  /* 0x000000e1008d7202 */ /* 0x000fe40000000f00 */
[----:B------:R-:W-:Y:S02]  /*28b0*/  MOV R143, R223 ;  /* 0x000000df008f7202 */ /* 0x000fe40000000f00 */
[----:B------:R-:W-:Y:S02]  /*28c0*/  MOV R144, R222 ;  /* 0x000000de00907202 */ /* 0x000fe40000000f00 */
[----:B------:R-:W-:Y:S01]  /*28d0*/  MOV R145, R221 ;  /* 0x000000dd00917202 */ /* 0x000fe20000000f00 */
[----:B------:R-:W-:Y:S01]  /*28e0*/  IMAD.MOV.U32 R221, RZ, RZ, R15 ;  /* 0x000000ffffdd7224 */ /* 0x000fe200078e000f */
        /* <DEDUP_REMOVED lines=27> */
[----:B------:R-:W-:-:S06]  /*2aa0*/  MOV R235, R0 ;  /* 0x0000000000eb7202 */ /* 0x000fcc0000000f00 */
[----:B--2---:R-:W-:-:S06]  /*2ab0*/  WARPGROUP.ARRIVE ;  /* 0x00000000000079c5 */ /* 0x004fcc0000000000 */
[----:B------:R-:W-:Y:S03]  /*2ac0*/  HGMMA.64x256x16.F32 R108, gdesc[UR8], R108, gsb0 ;  /* 0x03e00000086c79f0 */ /* 0x000fe6000800086c */
[----:B------:R-:W-:Y:S02]  /*2ad0*/  WARPGROUP.DEPBAR.LE gsb0, 0x0 ;  /* 0x00008000000079c5 */ /* 0x000fe40000010000 */
[----:B------:R-:W-:Y:S04]  /*2ae0*/  STL.64 [R1], R108 ;  /* 0x0000006c01007387 */ /* 0x000fe80000100a00 */
        /* <DEDUP_REMOVED lines=63> */
[----:B-1----:R-:W2:Y:S04]  /*2ee0*/  LDL.LU R173, [R1+0x59c] ;  /* 0x00059c0001ad7983 */ /* 0x002ea80000300800 */
[----:B------:R-:W3:Y:S04]  /*2ef0*/  LDL.LU R152, [R1+0x598] ;  /* 0x0005980001987983 */ /* 0x000ee80000300800 */
[----:B------:R-:W4:Y:S04]  /*2f00*/  LDL.LU.64 R150, [R1+0x590] ;  /* 0x0005900001967983 */ /* 0x000f280000300a00 */
        /* <DEDUP_REMOVED lines=20> */
[----:B------:R-:W4:Y:S01]  /*3050*/  LDL.LU.64 R108, [R1+0x4e8] ;  /* 0x0004e800016c7983 */ /* 0x000f220000300a00 */
[----:B------:R-:W-:Y:S01]  /*3060*/  UIADD3 UR8, UR5, 0x402, URZ ;  /* 0x0000040205087890 */ /* 0x000fe2000fffe03f */
[----:B------:R-:W-:Y:S01]  /*3070*/  UMOV UR9, 0x40000040 ;  /* 0x4000004000097882 */ /* 0x000fe20000000000 */
[----:B----4-:R-:W-:-:S07]  /*3080*/  WARPGROUP.ARRIVE ;  /* 0x00000000000079c5 */ /* 0x010fce0000000000 */
[----:B------:R-:W-:Y:S03]  /*3090*/  HGMMA.64x256x16.F32 R24, gdesc[UR8], R24, gsb0 ;  /* 0x03e00000081879f0 */ /* 0x000fe60008000818 */
        /* <DEDUP_REMOVED lines=65> */
[----:B-1----:R-:W4:Y:S04]  /*34b0*/  LDL.LU.64 R24, [R1] ;  /* 0x0000000001187983 */ /* 0x002f280000300a00 */
        /* <DEDUP_REMOVED lines=63> */
[----:B------:R-:W-:-:S02]  /*38b0*/  UIADD3 UR8, UR5, 0x4, URZ ;  /* 0x0000000405087890 */ /* 0x000fc4000fffe03f */
[----:B------:R-:W-:Y:S01]  /*38c0*/  UIADD3 UR10, UR6, 0x4, URZ ;  /* 0x00000004060a7890 */ /* 0x000fe2000fffe03f */
[----:B------:R-:W-:Y:S01]  /*38d0*/  UMOV UR9, 0x40000040 ;  /* 0x4000004000097882 */ /* 0x000fe20000000000 */
[----:B------:R-:W-:Y:S01]  /*38e0*/  UMOV UR11, 0x40000040 ;  /* 0x40000040000b7882 */ /* 0x000fe20000000000 */
[----:B----4-:R-:W-:-:S06]  /*38f0*/  WARPGROUP.ARRIVE ;  /* 0x00000000000079c5 */ /* 0x010fcc0000000000 */
[----:B------:R-:W-:Y:S03]  /*3900*/  HGMMA.64x256x16.F32 R24, gdesc[UR8], R24, gsb0 ;  /* 0x03e00000081879f0 */ /* 0x000fe60008000818 */
[----:B------:R-:W-:Y:S02]  /*3910*/  WARPGROUP.DEPBAR.LE gsb0, 0x0 ;  /* 0x00008000000079c5 */ /* 0x000fe40000010000 */
        /* <DEDUP_REMOVED lines=46> */
[----:B------:R-:W4:Y:S01]  /*3c00*/  LDL.LU.64 R150, [R1+0x4e0] ;  /* 0x0004e00001967983 */ /* 0x000f220000300a00 */
[----:B------:R-:W-:Y:S02]  /*3c10*/  MOV R208, R124 ;  /* 0x0000007c00d07202 */ /* 0x000fe40000000f00 */
[----:B------:R-:W-:Y:S01]  /*3c20*/  MOV R209, R125 ;  /* 0x0000007d00d17202 */ /* 0x000fe20000000f00 */
[----:B------:R-:W4:Y:S01]  /*3c30*/  LDL.LU.64 R148, [R1+0x4d8] ;  /* 0x0004d80001947983 */ /* 0x000f220000300a00 */
[----:B------:R-:W-:-:S02]  /*3c40*/  MOV R207, R123 ;  /* 0x0000007b00cf7202 */ /* 0x000fc40000000f00 */
[----:B------:R-:W-:Y:S01]  /*3c50*/  MOV R204, R120 ;  /* 0x0000007800cc7202 */ /* 0x000fe20000000f00 */
[----:B------:R-:W4:Y:S01]  /*3c60*/  LDL.LU.64 R146, [R1+0x4d0] ;  /* 0x0004d00001927983 */ /* 0x000f220000300a00 */
        /* <DEDUP_REMOVED lines=99> */
[----:B------:R-:W-:-:S03]  /*42a0*/  MOV R23, R47 ;  /* 0x0000002f00177202 */ /* 0x000fc60000000f00 */
        /* <DEDUP_REMOVED lines=16> */
[----:B-1----:R-:W4:Y:S04]  /*43b0*/  LDL.LU.64 R46, [R1+0x340] ;  /* 0x00034000012e7983 */ /* 0x002f280000300a00 */
        /* <DEDUP_REMOVED lines=12> */
[----:B------:R-:W-:-:S02]  /*4480*/  UMOV UR9, 0x40000040 ;  /* 0x4000004000097882 */ /* 0x000fc40000000000 */
[----:B--2---:R-:W-:Y:S04]  /*4490*/  STL [R1+0x2c4], R173 ;  /* 0x0002c4ad01007387 */ /* 0x004fe80000100800 */
[----:B---3--:R-:W-:Y:S01]  /*44a0*/  STL [R1+0x2c0], R152 ;  /* 0x0002c09801007387 */ /* 0x008fe20000100800 */
[----:B----4-:R-:W-:-:S06]  /*44b0*/  WARPGROUP.ARRIVE ;  /* 0x00000000000079c5 */ /* 0x010fcc0000000000 */
        /* <DEDUP_REMOVED lines=53> */
[----:B------:R-:W-:-:S02]  /*4810*/  MOV R142, R231 ;  /* 0x000000e7008e7202 */ /* 0x000fc40000000f00 */
[----:B------:R-:W-:Y:S02]  /*4820*/  MOV R152, R221 ;  /* 0x000000dd00987202 */ /* 0x000fe40000000f00 */
        /* <DEDUP_REMOVED lines=8> */
[----:B------:R-:W-:Y:S01]  /*48b0*/  MOV R146, R227 ;  /* 0x000000e300927202 */ /* 0x000fe20000000f00 */
[----:B------:R-:W-:Y:S01]  /*48c0*/  IMAD.MOV.U32 R227, RZ, RZ, R10 ;  /* 0x000000ffffe37224 */ /* 0x000fe200078e000a */
[----:B------:R-:W-:Y:S01]  /*48d0*/  MOV R147, R226 ;  /* 0x000000e200937202 */ /* 0x000fe20000000f00 */
[----:B------:R1:W5:Y:S01]  /*48e0*/  LDL.LU R23, [R1+0x2e0] ;  /* 0x0002e00001177983 */ /* 0x0003620000300800 */
[----:B------:R-:W-:-:S02]  /*48f0*/  MOV R148, R225 ;  /* 0x000000e100947202 */ /* 0x000fc40000000f00 */
[----:B------:R-:W-:Y:S02]  /*4900*/  MOV R149, R224 ;  /* 0x000000e000957202 */ /* 0x000fe40000000f00 */
[----:B------:R-:W-:Y:S02]  /*4910*/  MOV R150, R223 ;  /* 0x000000df00967202 */ /* 0x000fe40000000f00 */
[----:B------:R-:W-:Y:S02]  /*4920*/  MOV R132, R22 ;  /* 0x0000001600847202 */ /* 0x000fe40000000f00 */
[----:B------:R-:W-:Y:S01]  /*4930*/  MOV R133, R19 ;  /* 0x0000001300857202 */ /* 0x000fe20000000f00 */
[----:B------:R1:W5:Y:S01]  /*4940*/  LDL.LU R22, [R1+0x2dc] ;  /* 0x0002dc0001167983 */ /* 0x0003620000300800 */
[----:B------:R-:W-:Y:S02]  /*4950*/  MOV R134, R18 ;  /* 0x0000001200867202 */ /* 0x000fe40000000f00 */
[----:B------:R-:W-:Y:S01]  /*4960*/  MOV R135, R17 ;  /* 0x0000001100877202 */ /* 0x000fe20000000f00 */
[----:B------:R1:W5:Y:S01]  /*4970*/  LDL.LU R19, [R1+0x2d8] ;  /* 0x0002d80001137983 */ /* 0x0003620000300800 */
[----:B------:R-:W-:-:S02]  /*4980*/  MOV R136, R16 ;  /* 0x0000001000887202 */ /* 0x000fc40000000f00 */
[----:B------:R-:W-:Y:S01]  /*4990*/  MOV R137, R2 ;  /* 0x0000000200897202 */ /* 0x000fe20000000f00 */
[----:B------:R1:W5:Y:S01]  /*49a0*/  LDL.LU R18, [R1+0x2d4] ;  /* 0x0002d40001127983 */ /* 0x0003620000300800 */
        /* <DEDUP_REMOVED lines=85> */
[----:B--2---:R1:W5:Y:S04]  /*4f00*/  LDL.LU R173, [R1+0x2c4] ;  /* 0x0002c40001ad7983 */ /* 0x0043680000300800 */
[----:B------:R1:W5:Y:S04]  /*4f10*/  LDL.LU R152, [R1+0x2c0] ;  /* 0x0002c00001987983 */ /* 0x0003680000300800 */
[----:B------:R-:W2:Y:S04]  /*4f20*/  LDL.LU.64 R150, [R1+0x2b8] ;  /* 0x0002b80001967983 */ /* 0x000ea80000300a00 */
        /* <DEDUP_REMOVED lines=20> */
[----:B------:R-:W2:Y:S01]  /*5070*/  LDL.LU.64 R108, [R1+0x210] ;  /* 0x00021000016c7983 */ /* 0x000ea20000300a00 */
[----:B------:R-:W-:Y:S01]  /*5080*/  UIADD3 UR8, UR5, 0x406, URZ ;  /* 0x0000040605087890 */ /* 0x000fe2000fffe03f */
[----:B------:R-:W-:Y:S01]  /*5090*/  UMOV UR9, 0x40000040 ;  /* 0x4000004000097882 */ /* 0x000fe20000000000 */
[----:B--2---:R-:W-:-:S07]  /*50a0*/  WARPGROUP.ARRIVE ;  /* 0x00000000000079c5 */ /* 0x004fce0000000000 */
[----:B------:R-:W-:Y:S03]  /*50b0*/  HGMMA.64x256x16.F32 R24, gdesc[UR8], R24, gsb0 ;  /* 0x03e00000081879f0 */ /* 0x000fe60008000818 */
[----:B------:R-:W-:Y:S02]  /*50c0*/  WARPGROUP.DEPBAR.LE gsb0, 0x0 ;  /* 0x00008000000079c5 */ /* 0x000fe40000010000 */
[----:B-1----:R-:W-:Y:S05]  /*50d0*/  @!P1 BRA `(.L_x_28) ;  /* 0x0000004000dc9947 */ /* 0x002fea0003800000 */
[----:B------:R-:W-:-:S04]  /*50e0*/  UIADD3 UR5, UR42, 0x1, URZ ;  /* 0x000000012a057890 */ /* 0x000fc8000fffe03f */
[----:B------:R-:W-:-:S04]  /*50f0*/  UISETP.NE.AND UP0, UPT, UR5, 0x3, UPT ;  /* 0x000000030500788c */ /* 0x000fc8000bf05270 */
[----:B------:R-:W-:Y:S02]  /*5100*/  USEL UR6, URZ, 0x1, UP0 ;  /* 0x000000013f067887 */ /* 0x000fe40008000000 */
[----:B------:R-:W-:Y:S02]  /*5110*/  USEL UR5, UR5, URZ, UP0 ;  /* 0x0000003f05057287 */ /* 0x000fe40008000000 */
[----:B------:R-:W-:-:S06]  /*5120*/  ULOP3.LUT UR6, UR41, UR6, URZ, 0x3c, !UPT ;  /* 0x0000000629067292 */ /* 0x000fcc000f8e3c3f */
[----:B------:R-:W-:Y:S01]  /*5130*/  MOV R0, UR6 ;  /* 0x0000000600007c02 */ /* 0x000fe20008000f00 */
[----:B------:R-:W-:-:S06]  /*5140*/  UMOV UR6, UR42 ;  /* 0x0000002a00067c82 */ /* 0x000fcc0008000000 */
.L_x_35:
[----:B------:R-:W-:Y:S05]  /*5150*/  @!P0 BRA `(.L_x_29) ;  /* 0x0000000000048947 */ /* 0x000fea0003800000 */
[----:B------:R-:W-:Y:S01]  /*5160*/  BPT.TRAP 0x1 ;  /* 0x000000040000795c */ /* 0x000fe20000300000 */
.L_x_29:
[----:B------:R-:W-:Y:S01]  /*5170*/  ULEA UR7, UR5, UR46, 0x3 ;  /* 0x0000002e05077291 */ /* 0x000fe2000f8e183f */
[----:B------:R-:W-:-:S08]  /*5180*/  SHF.L.U32 R3, R0, 0x1f, RZ ;  /* 0x0000001f00037819 */ /* 0x000fd000000006ff */
[----:B------:R1:W2:Y:S01]  /*5190*/  SYNCS.PHASECHK.TRANS64.TRYWAIT P1, [UR7], R3 ;  /* 0x00000003ff0075a7 */ /* 0x0002a20008020147 */
[----:B------:R-:W-:Y:S05]  /*51a0*/  @!P0 BRA `(.L_x_30) ;  /* 0x0000000000048947 */ /* 0x000fea0003800000 */
[----:B------:R-:W-:Y:S01]  /*51b0*/  BPT.TRAP 0x1 ;  /* 0x000000040000795c */ /* 0x000fe20000300000 */
.L_x_30:
[----:B--2---:R-:W-:Y:S05]  /*51c0*/  @P1 BRA `(.L_x_31) ;  /* 0x0000000000081947 */ /* 0x004fea0003800000 */
[----:B------:R-:W2:Y:S02]  /*51d0*/  SYNCS.PHASECHK.TRANS64.TRYWAIT P1, [UR7], R3 ;  /* 0x00000003ff0075a7 */ /* 0x000ea40008020147 */
[----:B--2---:R-:W-:Y:S05]  /*51e0*/  @!P1 BRA `(.L_x_32) ;  /* 0x0000029c00649947 */ /* 0x004fea0003800000 */
.L_x_31:
        /* <DEDUP_REMOVED lines=64> */
[----:B---3--:R-:W3:Y:S04]  /*55f0*/  LDL.LU.64 R24, [R1] ;  /* 0x0000000001187983 */ /* 0x008ee80000300a00 */
[----:B------:R-:W3:Y:S04]  /*5600*/  LDL.LU.64 R26, [R1+0x8] ;  /* 0x00000800011a7983 */ /* 0x000ee80000300a00 */
        /* <DEDUP_REMOVED lines=61> */
[----:B------:R-:W3:Y:S01]  /*59e0*/  LDL.LU.64 R150, [R1+0x1f8] ;  /* 0x0001f80001967983 */ /* 0x000ee20000300a00 */
[----:B------:R-:W-:-:S02]  /*59f0*/  ULEA UR7, UR5, UR47, 0xb ;  /* 0x0000002f05077291 */ /* 0x000fc4000f8e583f */
[----:B------:R-:W-:Y:S01]  /*5a00*/  ULEA UR12, UR5, UR4, 0xb ;  /* 0x00000004050c7291 */ /* 0x000fe2000f8e583f */
[----:B-----5:R-:W-:Y:S01]  /*5a10*/  STL [R1+0x2e4], R23 ;  /* 0x0002e41701007387 */ /* 0x020fe20000100800 */
[----:B------:R-:W-:Y:S01]  /*5a20*/  UMOV UR9, 0x40000040 ;  /* 0x4000004000097882 */ /* 0x000fe20000000000 */
[----:B------:R-:W-:Y:S02]  /*5a30*/  UMOV UR11, 0x40000040 ;  /* 0x40000040000b7882 */ /* 0x000fe40000000000 */
[----:B------:R-:W-:Y:S01]  /*5a40*/  UMOV UR8, UR7 ;  /* 0x0000000700087c82 */ /* 0x000fe20008000000 */
[----:B------:R-:W-:Y:S01]  /*5a50*/  STL [R1+0x2e0], R22 ;  /* 0x0002e01601007387 */ /* 0x000fe20000100800 */
[----:B------:R-:W-:-:S03]  /*5a60*/  UMOV UR10, UR12 ;  /* 0x0000000c000a7c82 */ /* 0x000fc60008000000 */
[----:B------:R-:W-:Y:S04]  /*5a70*/  STL [R1+0x2dc], R19 ;  /* 0x0002dc1301007387 */ /* 0x000fe80000100800 */
[----:B------:R-:W-:Y:S04]  /*5a80*/  STL [R1+0x2d8], R18 ;  /* 0x0002d81201007387 */ /* 0x000fe80000100800 */
[----:B------:R-:W-:Y:S04]  /*5a90*/  STL [R1+0x2d4], R17 ;  /* 0x0002d41101007387 */ /* 0x000fe80000100800 */
[----:B------:R-:W-:Y:S04]  /*5aa0*/  STL [R1+0x2d0], R16 ;  /* 0x0002d01001007387 */ /* 0x000fe80000100800 */
[----:B------:R4:W-:Y:S04]  /*5ab0*/  STL [R1+0x2cc], R2 ;  /* 0x0002cc0201007387 */ /* 0x0009e80000100800 */
[----:B------:R1:W-:Y:S01]  /*5ac0*/  STL [R1+0x2c8], R0 ;  /* 0x0002c80001007387 */ /* 0x0003e20000100800 */
[----:B---3--:R-:W-:-:S06]  /*5ad0*/  WARPGROUP.ARRIVE ;  /* 0x00000000000079c5 */ /* 0x008fcc0000000000 */
[----:B------:R-:W-:Y:S03]  /*5ae0*/  HGMMA.64x256x16.F32 R24, gdesc[UR8], R24, gsb0 ;  /* 0x03e00000081879f0 */ /* 0x000fe60008000818 */
[----:B------:R-:W-:Y:S02]  /*5af0*/  WARPGROUP.DEPBAR.LE gsb0, 0x0 ;  /* 0x00008000000079c5 */ /* 0x000fe40000010000 */
[----:B------:R-:W-:Y:S01]  /*5b00*/  STL.64 [R1], R24 ;  /* 0x0000001801007387 */ /* 0x000fe20000100a00 */
[----:B----4-:R-:W-:Y:S01]  /*5b10*/  MOV R2, R150 ;  /* 0x0000009600027202 */ /* 0x010fe20000000f00 */
[----:B------:R-:W-:Y:S01]  /*5b20*/  IMAD.MOV.U32 R5, RZ, RZ, R147 ;  /* 0x000000ffff057224 */ /* 0x000fe200078e0093 */
[----:B-1----:R-:W-:Y:S01]  /*5b30*/  MOV R0, R151 ;  /* 0x0000009700007202 */ /* 0x002fe20000000f00 */
[----:B------:R-:W-:Y:S01]  /*5b40*/  STL.64 [R1+0x8], R26 ;  /* 0x0000081a01007387 */ /* 0x000fe20000100a00 */
[----:B--2---:R-:W-:Y:S01]  /*5b50*/  MOV R4, R148 ;  /* 0x0000009400047202 */ /* 0x004fe20000000f00 */
        /* <DEDUP_REMOVED lines=38> */
[----:B------:R1:W-:Y:S01]  /*5dc0*/  STL [R1+0x58], R46 ;  /* 0x0000582e01007387 */ /* 0x0003e20000100800 */
[----:B------:R-:W-:-:S02]  /*5dd0*/  MOV R210, R126 ;  /* 0x0000007e00d27202 */ /* 0x000fc40000000f00 */
[----:B------:R-:W-:Y:S01]  /*5de0*/  MOV R208, R124 ;  /* 0x0000007c00d07202 */ /* 0x000fe20000000f00 */
[----:B------:R-:W2:Y:S01]  /*5df0*/  LDL.LU.64 R150, [R1+0x798] ;  /* 0x0007980001967983 */ /* 0x000ea20000300a00 */
[----:B------:R-:W-:Y:S02]  /*5e00*/  MOV R209, R125 ;  /* 0x0000007d00d17202 */ /* 0x000fe40000000f00 */
[----:B------:R-:W-:Y:S01]  /*5e10*/  MOV R206, R122 ;  /* 0x0000007a00ce7202 */ /* 0x000fe20000000f00 */
[----:B------:R-:W2:Y:S01]  /*5e20*/  LDL.LU.64 R148, [R1+0x790] ;  /* 0x0007900001947983 */ /* 0x000ea20000300a00 */
[----:B------:R-:W-:Y:S02]  /*5e30*/  MOV R207, R123 ;  /* 0x0000007b00cf7202 */ /* 0x000fe40000000f00 */
[----:B------:R-:W-:Y:S01]  /*5e40*/  MOV R204, R120 ;  /* 0x0000007800cc7202 */ /* 0x000fe20000000f00 */
[----:B------:R-:W2:Y:S01]  /*5e50*/  LDL.LU.64 R146, [R1+0x788] ;  /* 0x0007880001927983 */ /* 0x000ea20000300a00 */
        /* <DEDUP_REMOVED lines=115> */
[----:B-1----:R-:W2:Y:S04]  /*6590*/  LDL.LU.64 R46, [R1+0x5f8] ;  /* 0x0005f800012e7983 */ /* 0x002ea80000300a00 */
        /* <DEDUP_REMOVED lines=12> */
[----:B------:R-:W-:-:S02]  /*6660*/  UMOV UR9, 0x40000040 ;  /* 0x4000004000097882 */ /* 0x000fc40000000000 */
[----:B------:R-:W-:Y:S04]  /*6670*/  STL [R1+0x59c], R173 ;  /* 0x00059cad01007387 */ /* 0x000fe80000100800 */
[----:B------:R-:W-:Y:S01]  /*6680*/  STL [R1+0x598], R152 ;  /* 0x0005989801007387 */ /* 0x000fe20000100800 */
[----:B--2---:R-:W-:-:S06]  /*6690*/  WARPGROUP.ARRIVE ;  /* 0x00000000000079c5 */ /* 0x004fcc0000000000 */
        /* <DEDUP_REMOVED lines=55> */
[----:B------:R-:W-:Y:S02]  /*6a10*/  MOV R137, R229 ;  /* 0x000000e500897202 */ /* 0x000fe40000000f00 */
[----:B------:R-:W-:Y:S02]  /*6a20*/  MOV R138, R228 ;  /* 0x000000e4008a7202 */ /* 0x000fe40000000f00 */
[----:B------:R-:W-:Y:S02]  /*6a30*/  MOV R139, R227 ;  /* 0x000000e3008b7202 */ /* 0x000fe40000000f00 */
[----:B------:R-:W-:Y:S02]  /*6a40*/  MOV R140, R226 ;  /* 0x000000e2008c7202 */ /* 0x000fe40000000f00 */
        /* <DEDUP_REMOVED lines=10> */
[----:B------:R-:W-:Y:S01]  /*6af0*/  MOV R151, R215 ;  /* 0x000000d700977202 */ /* 0x000fe20000000f00 */
[----:B------:R-:W-:Y:S01]  /*6b00*/  IMAD.MOV.U32 R215, RZ, RZ, R21 ;  /* 0x000000ffffd77224 */ /* 0x000fe200078e0015 */
        /* <DEDUP_REMOVED lines=21> */
[----:B------:R-:W-:Y:S01]  /*6c60*/  MOV R234, R2 ;  /* 0x0000000200ea7202 */ /* 0x000fe20000000f00 */
[----:B------:R-:W-:-:S02]  /*6c70*/  UIADD3 UR8, UR7, 0x2, URZ ;  /* 0x0000000207087890 */ /* 0x000fc4000fffe03f */
[----:B------:R-:W-:Y:S01]  /*6c80*/  UIADD3 UR10, UR12, 0x2, URZ ;  /* 0x000000020c0a7890 */ /* 0x000fe2000fffe03f */
[----:B------:R-:W-:Y:S01]  /*6c90*/  UMOV UR9, 0x40000040 ;  /* 0x4000004000097882 */ /* 0x000fe20000000000 */
[----:B------:R-:W-:Y:S01]  /*6ca0*/  UMOV UR11, 0x40000040 ;  /* 0x40000040000b7882 */ /* 0x000fe20000000000 */
        /* <DEDUP_REMOVED lines=238> */
[----:B------:R-:W-:Y:S01]  /*7b90*/  STL.64 [R1+0x38], R38 ;  /* 0x0000382601007387 */ /* 0x000fe20000100a00 */
[----:B------:R-:W-:-:S03]  /*7ba0*/  MOV R4, R150 ;  /* 0x0000009600047202 */ /* 0x000fc60000000f00 */
[----:B------:R-:W-:Y:S01]  /*7bb0*/  STL.64 [R1+0x40], R40 ;  /* 0x0000402801007387 */ /* 0x000fe20000100a00 */
[----:B------:R-:W-:-:S03]  /*7bc0*/  MOV R3, R151 ;  /* 0x0000009700037202 */ /* 0x000fc60000000f00 */
[----:B------:R-:W-:Y:S01]  /*7bd0*/  STL.64 [R1+0x48], R42 ;  /* 0x0000482a01007387 */ /* 0x000fe20000100a00 */
[----:B------:R-:W-:-:S03]  /*7be0*/  MOV R6, R148 ;  /* 0x0000009400067202 */ /* 0x000fc60000000f00 */
[----:B------:R-:W-:Y:S01]  /*7bf0*/  STL.64 [R1+0x50], R44 ;  /* 0x0000502c01007387 */ /* 0x000fe20000100a00 */
[----:B------:R-:W-:Y:S01]  /*7c00*/  MOV R5, R149 ;  /* 0x0000009500057202 */ /* 0x000fe20000000f00 */
[----:B------:R-:W-:Y:S02]  /*7c10*/  IMAD.MOV.U32 R8, RZ, RZ, R146 ;  /* 0x000000ffff087224 */ /* 0x000fe400078e0092 */
[----:B------:R1:W-:Y:S01]  /*7c20*/  STL [R1+0x58], R46 ;  /* 0x0000582e01007387 */ /* 0x0003e20000100800 */
[----:B------:R-:W-:-:S03]  /*7c30*/  MOV R7, R147 ;  /* 0x0000009300077202 */ /* 0x000fc60000000f00 */
[----:B------:R-:W4:Y:S01]  /*7c40*/  LDL.LU.64 R150, [R1+0x4e0] ;  /* 0x0004e00001967983 */ /* 0x000f220000300a00 */
[----:B------:R-:W-:Y:S02]  /*7c50*/  MOV R10, R144 ;  /* 0x00000090000a7202 */ /* 0x000fe40000000f00 */
        /* <DEDUP_REMOVED lines=8> */
[----:B------:R-:W-:Y:S01]  /*7ce0*/  MOV R20, R138 ;  /* 0x0000008a00147202 */ /* 0x000fe20000000f00 */
[----:B------:R-:W-:Y:S01]  /*7cf0*/  IMAD.MOV.U32 R220, RZ, RZ, R136 ;  /* 0x000000ffffdc7224 */ /* 0x000fe200078e0088 */
[----:B------:R-:W-:Y:S01]  /*7d00*/  MOV R15, R139 ;  /* 0x0000008b000f7202 */ /* 0x000fe20000000f00 */
[----:B------:R-:W4:Y:S01]  /*7d10*/  LDL.LU.64 R142, [R1+0x4c0] ;  /* 0x0004c000018e7983 */ /* 0x000f220000300a00 */
        /* <DEDUP_REMOVED lines=205> */
[----:B------:R-:W-:-:S02]  /*89f0*/  MOV R141, R233 ;  /* 0x000000e9008d7202 */ /* 0x000fc40000000f00 */
[----:B------:R-:W-:Y:S01]  /*8a00*/  MOV R142, R232 ;  /* 0x000000e8008e7202 */ /* 0x000fe20000000f00 */
[----:B------:R-:W-:Y:S01]  /*8a10*/  IMAD.MOV.U32 R232, RZ, RZ, R6 ;  /* 0x000000ffffe87224 */ /* 0x000fe200078e0006 */
        /* <DEDUP_REMOVED lines=42> */
[----:B------:R1:W5:Y:S05]  /*8cc0*/  LDL.LU R0, [R1+0x2c8] ;  /* 0x0002c80001007983 */ /* 0x00036a0000300800 */
        /* <DEDUP_REMOVED lines=97> */
[----:B------:R-:W-:Y:S01]  /*92e0*/  BPT.TRAP 0x1 ;  /* 0x000000040000795c */ /* 0x000fe20000300000 */
.L_x_33:
[----:B-----5:R-:W-:-:S13]  /*92f0*/  ISETP.NE.AND P1, PT, R22, RZ, PT ;  /* 0x000000ff1600720c */ /* 0x020fda0003f25270 */
[----:B------:R-:W-:-:S05]  /*9300*/  VOTEU.ANY UP0, P1 ;  /* 0x00000000003f7886 */ /* 0x000fca0000800100 */
[----:B------:R-:W-:-:S04]  /*9310*/  @UP0 ULEA UR7, UR6, UR46, 0x3 ;  /* 0x0000002e06070291 */ /* 0x000fc8000f8e183f */
[----:B------:R-:W-:Y:S02]  /*9320*/  @UP0 UIADD3 UR7, UR7, 0x18, URZ ;  /* 0x0000001807070890 */ /* 0x000fe4000fffe03f */
[----:B------:R-:W-:-:S04]  /*9330*/  UISETP.GT.U32.AND UP0, UPT, UR37, 0x1, UPT ;  /* 0x000000012500788c */ /* 0x000fc8000bf04070 */
[----:B------:R-:W-:-:S04]  /*9340*/  MOV R3, UR7 ;  /* 0x0000000700037c02 */ /* 0x000fc80008000f00 */
[----:B------:R-:W-:-:S04]  /*9350*/  @P1 PRMT R3, R23, 0x654, R3 ;  /* 0x0000065417031816 */ /* 0x000fc80000000003 */
[----:B------:R1:W-:Y:S01]  /*9360*/  @P1 SYNCS.ARRIVE.TRANS64.RED.A1T0 RZ, [R3+URZ], RZ ;  /* 0x000000ff03ff19a7 */ /* 0x0003e2000810043f */
[----:B------:R-:W-:-:S13]  /*9370*/  PLOP3.LUT P1, PT, PT, PT, UP0, 0x80, 0x0 ;  /* 0x000000000000781c */ /* 0x000fda0003f2f008 */
[----:B-1----:R-:W-:Y:S05]  /*9380*/  @P1 BRA `(.L_x_34) ;  /* 0x0000000000041947 */ /* 0x002fea0003800000 */
[----:B------:R-:W-:Y:S01]  /*9390*/  BPT.TRAP 0x1 ;  /* 0x000000040000795c */ /* 0x000fe20000300000 */
.L_x_34:
[----:B------:R-:W-:Y:S01]  /*93a0*/  UIADD3 UR5, UR5, 0x1, URZ ;  /* 0x0000000105057890 */ /* 0x000fe2000fffe03f */
[C---:B------:R-:W-:Y:S01]  /*93b0*/  ISETP.GT.AND P1, PT, R2.reuse, 0x1, PT ;  /* 0x000000010200780c */ /* 0x040fe20003f24270 */
[----:B------:R-:W-:Y:S01]  /*93c0*/  UIADD3 UR6, UR6, 0x1, URZ ;  /* 0x0000000106067890 */ /* 0x000fe2000fffe03f */
[----:B------:R-:W-:Y:S01]  /*93d0*/  IADD3 R2, R2, -0x1, RZ ;  /* 0xffffffff02027810 */ /* 0x000fe20007ffe0ff */
[----:B------:R-:W-:Y:S02]  /*93e0*/  UISETP.NE.AND UP0, UPT, UR5, 0x3, UPT ;  /* 0x000000030500788c */ /* 0x000fe4000bf05270 */
[----:B------:R-:W-:Y:S02]  /*93f0*/  UISETP.NE.AND UP1, UPT, UR6, 0x3, UPT ;  /* 0x000000030600788c */ /* 0x000fe4000bf25270 */
[----:B------:R-:W-:Y:S02]  /*9400*/  USEL UR7, URZ, 0x1, UP0 ;  /* 0x000000013f077887 */ /* 0x000fe40008000000 */
[----:B------:R-:W-:-:S02]  /*9410*/  USEL UR5, UR5, URZ, UP0 ;  /* 0x0000003f05057287 */ /* 0x000fc40008000000 */
[----:B------:R-:W-:Y:S02]  /*9420*/  USEL UR6, UR6, URZ, UP1 ;  /* 0x0000003f06067287 */ /* 0x000fe40008800000 */
[----:B------:R-:W-:Y:S01]  /*9430*/  LOP3.LUT R0, R0, UR7, RZ, 0x3c, !PT ;  /* 0x0000000700007c12 */ /* 0x000fe2000f8e3cff */
[----:B------:R-:W-:Y:S09]  /*9440*/  @P1 BRA `(.L_x_35) ;  /* 0xffffffbc00401947 */ /* 0x000ff2000383ffff */
.L_x_28:
[----:B------:R-:W1:Y:S02]  /*9450*/  LDC R0, c[0x0][0x28c] ;  /* 0x0000a300ff007b82 */ /* 0x000e640000000800 */
[----:B-1----:R-:W-:-:S13]  /*9460*/  ISETP.GE.AND P1, PT, R0, 0x1, PT ;  /* 0x000000010000780c */ /* 0x002fda0003f26270 */
[----:B------:R-:W-:Y:S05]  /*9470*/  @!P1 BRA `(.L_x_36) ;  /* 0x0000000000549947 */ /* 0x000fea0003800000 */
[----:B------:R-:W-:Y:S05]  /*9480*/  @!P0 BRA `(.L_x_37) ;  /* 0x0000000000048947 */ /* 0x000fea0003800000 */
[----:B------:R-:W-:Y:S01]  /*9490*/  BPT.TRAP 0x1 ;  /* 0x000000040000795c */ /* 0x000fe20000300000 */
.L_x_37:
[----:B-----5:R-:W-:Y:S01]  /*94a0*/  ISETP.NE.AND P0, PT, R22, RZ, PT ;  /* 0x000000ff1600720c */ /* 0x020fe20003f05270 */
[----:B------:R-:W-:-:S12]  /*94b0*/  BSSY B0, `(.L_x_38) ;  /* 0x000000d000007945 */ /* 0x000fd80003800000 */
[----:B------:R-:W-:Y:S05]  /*94c0*/  @!P0 BRA `(.L_x_39) ;  /* 0x00000000002c8947 */ /* 0x000fea0003800000 */
[----:B------:R-:W-:-:S04]  /*94d0*/  UISETP.LT.AND UP0, UPT, UR44, 0x1, UPT ;  /* 0x000000012c00788c */ /* 0x000fc8000bf01270 */
[----:B------:R-:W-:-:S04]  /*94e0*/  USEL UR6, UR44, 0x1, UP0 ;  /* 0x000000012c067887 */ /* 0x000fc80008000000 */
[----:B------:R-:W-:-:S04]  /*94f0*/  UIADD3 UR6, UR42, UR44, -UR6 ;  /* 0x0000002c2a067290 */ /* 0x000fc8000fffe806 */
[----:B------:R-:W-:-:S04]  /*9500*/  UIMAD.WIDE.U32 UR4, UR6, -0x55555555, URZ ;  /* 0xaaaaaaab060478a5 */ /* 0x000fc8000f8e003f */
[----:B------:R-:W-:-:S04]  /*9510*/  USHF.R.U32.HI UR4, URZ, 0x1, UR5 ;  /* 0x000000013f047899 */ /* 0x000fc80008011605 */
[----:B------:R-:W-:-:S04]  /*9520*/  UIMAD UR6, UR4, -0x3, UR6 ;  /* 0xfffffffd040678a4 */ /* 0x000fc8000f8e0206 */
[----:B------:R-:W-:-:S04]  /*9530*/  ULEA UR6, UR6, UR46, 0x3 ;  /* 0x0000002e06067291 */ /* 0x000fc8000f8e183f */
[----:B------:R-:W-:-:S06]  /*9540*/  UIADD3 UR6, UR6, 0x18, URZ ;  /* 0x0000001806067890 */ /* 0x000fcc000fffe03f */
[----:B------:R-:W-:-:S04]  /*9550*/  MOV R0, UR6 ;  /* 0x0000000600007c02 */ /* 0x000fc80008000f00 */
[----:B------:R-:W-:-:S04]  /*9560*/  PRMT R0, R23, 0x654, R0 ;  /* 0x0000065417007816 */ /* 0x000fc80000000000 */
[----:B------:R1:W-:Y:S03]  /*9570*/  SYNCS.ARRIVE.TRANS64.RED.A1T0 RZ, [R0+URZ], RZ ;  /* 0x000000ff00ff79a7 */ /* 0x0003e6000810043f */
.L_x_39:
[----:B------:R-:W-:Y:S05]  /*9580*/  BSYNC B0 ;  /* 0x0000000000007941 */ /* 0x000fea0003800000 */
.L_x_38:
[----:B------:R-:W-:-:S06]  /*9590*/  UISETP.GT.U32.AND UP0, UPT, UR37, 0x1, UPT ;  /* 0x000000012500788c */ /* 0x000fcc000bf04070 */
[----:B------:R-:W-:-:S13]  /*95a0*/  PLOP3.LUT P0, PT, PT, PT, UP0, 0x80, 0x0 ;  /* 0x000000000000781c */ /* 0x000fda0003f0f008 */
[----:B------:R-:W-:Y:S05]  /*95b0*/  @P0 BRA `(.L_x_36) ;  /* 0x0000000000040947 */ /* 0x000fea0003800000 */
[----:B------:R-:W-:Y:S01]  /*95c0*/  BPT.TRAP 0x1 ;  /* 0x000000040000795c */ /* 0x000fe20000300000 */
.L_x_36:
[----:B------:R-:W-:Y:S01]  /*95d0*/  UIADD3 UR6, UR46, 0x200, URZ ;  /* 0x000002002e067890 */ /* 0x000fe2000fffe03f */
[----:B-----5:R-:W-:Y:S01]  /*95e0*/  R2UR UR50, R152 ;  /* 0x00000000983272ca */ /* 0x020fe200000e0000 */
[----:B------:R-:W-:Y:S01]  /*95f0*/  UIADD3 UR42, UR44, UR42, URZ ;  /* 0x0000002a2c2a7290 */ /* 0x000fe2000fffe03f */
[----:B------:R-:W-:Y:S01]  /*9600*/  R2UR UR49, R19 ;  /* 0x00000000133172ca */ /* 0x000fe200000e0000 */
[----:B------:R-:W-:Y:S02]  /*9610*/  UISETP.GE.U32.AND UP1, UPT, UR44, 0x3, UPT ;  /* 0x000000032c00788c */ /* 0x000fe4000bf26070 */
[----:B------:R-:W-:Y:S02]  /*9620*/  ULOP3.LUT UP2, URZ, UR6, 0x1bf, URZ, 0xc0, !UPT ;  /* 0x000001bf063f7892 */ /* 0x000fe4000f84c03f */
[----:B------:R-:W-:-:S04]  /*9630*/  UISETP.GT.U32.AND UP0, UPT, UR42, 0x2, UPT ;  /* 0x000000022a00788c */ /* 0x000fc8000bf04070 */
[----:B------:R-:W-:Y:S01]  /*9640*/  UISETP.LT.U32.AND UP0, UPT, UR44, 0x3, UP0 ;  /* 0x000000032c00788c */ /* 0x000fe20008701070 */
[----:B------:R-:W-:Y:S01]  /*9650*/  PLOP3.LUT P0, PT, PT, PT, UP2, 0x80, 0x0 ;  /* 0x000000000000781c */ /* 0x000fe20003f0f028 */
[----:B------:R-:W-:Y:S02]  /*9660*/  USHF.L.U32 UR50, UR50, 0x8, URZ ;  /* 0x0000000832327899 */ /* 0x000fe4000800063f */
[----:B------:R-:W-:Y:S02]  /*9670*/  @UP1 UIMAD.WIDE.U32 UR4, UR42, -0x55555555, URZ ;  /* 0xaaaaaaab2a0418a5 */ /* 0x000fe4000f8e003f */
[----:B------:R-:W-:Y:S02]  /*9680*/  USEL UR6, URZ, 0x1, !UP0 ;  /* 0x000000013f067887 */ /* 0x000fe4000c000000 */
[----:B------:R-:W-:Y:S02]  /*9690*/  @UP1 USHF.R.U32.HI UR4, URZ, 0x1, UR5 ;  /* 0x000000013f041899 */ /* 0x000fe40008011605 */
[----:B------:R-:W-:-:S02]  /*96a0*/  ULOP3.LUT UR41, UR41, UR6, URZ, 0x3c, !UPT ;  /* 0x0000000629297292 */ /* 0x000fc4000f8e3c3f */
[----:B------:R-:W-:Y:S02]  /*96b0*/  USHF.L.U32 UR49, UR49, 0x8, URZ ;  /* 0x0000000831317899 */ /* 0x000fe4000800063f */
[----:B------:R-:W-:Y:S01]  /*96c0*/  @UP1 ULOP3.LUT UR41, UR41, 0x1, UR4, 0x78, !UPT ;  /* 0x0000000129291892 */ /* 0x000fe2000f8e7804 */
[----:B------:R-:W-:Y:S11]  /*96d0*/  @!P0 BRA `(.L_x_40) ;  /* 0x00000000007c8947 */ /* 0x000ff60003800000 */
[----:B------:R-:W-:Y:S01]  /*96e0*/  MOV R19, 0x0 ;  /* 0x0000000000137802 */ /* 0x000fe20000000f00 */
[----:B------:R-:W-:Y:S01]  /*96f0*/  ULDC.64 UR4, c[0x4][0x80] ;  /* 0x0100200000047ab9 */ /* 0x000fe20000000a00 */
[----:B------:R-:W-:Y:S01]  /*9700*/  ULDC.64 UR6, c[0x4][0x88] ;  /* 0x0100220000067ab9 */ /* 0x000fe20000000a00 */
[----:B------:R-:W-:Y:S01]  /*9710*/  ULDC.64 UR8, c[0x4][0x10] ;  /* 0x0100040000087ab9 */ /* 0x000fe20000000a00 */
[----:B------:R2:W3:Y:S01]  /*9720*/  LDC.64 R2, c[0x4][R19] ;  /* 0x0100000013027b82 */ /* 0x0004e20000000a00 */
[----:B------:R-:W-:Y:S01]  /*9730*/  MOV R4, UR4 ;  /* 0x0000000400047c02 */ /* 0x000fe20008000f00 */
[----:B------:R-:W-:Y:S01]  /*9740*/  IMAD.U32 R7, RZ, RZ, UR7 ;  /* 0x00000007ff077e24 */ /* 0x000fe2000f8e00ff */
[----:B------:R-:W-:Y:S02]  /*9750*/  MOV R5, UR5 ;  /* 0x0000000500057c02 */ /* 0x000fe40008000f00 */
[----:B------:R-:W-:Y:S02]  /*9760*/  MOV R6, UR6 ;  /* 0x0000000600067c02 */ /* 0x000fe40008000f00 */
[----:B------:R-:W-:-:S02]  /*9770*/  MOV R10, UR8 ;  /* 0x00000008000a7c02 */ /* 0x000fc40008000f00 */
[----:B------:R-:W-:Y:S02]  /*9780*/  MOV R11, UR9 ;  /* 0x00000009000b7c02 */ /* 0x000fe40008000f00 */
[----:B------:R-:W-:Y:S02]  /*9790*/  MOV R8, 0x70 ;  /* 0x0000007000087802 */ /* 0x000fe40000000f00 */
[----:B------:R-:W-:Y:S02]  /*97a0*/  MOV R12, 0x1 ;  /* 0x00000001000c7802 */ /* 0x000fe40000000f00 */
[----:B--2---:R-:W-:-:S07]  /*97b0*/  MOV R13, RZ ;  /* 0x000000ff000d7202 */ /* 0x004fce0000000f00 */
[----:B------:R-:W-:-:S07]  /*97c0*/  LEPC R20, `(.L_x_41) ;  /* 0x000000001014794e */ /* 0x000fce0000000000 */
[----:B-1-3--:R-:W-:Y:S05]  /*97d0*/  CALL.ABS.NOINC R2 ;  /* 0x0000000002007343 */ /* 0x00afea0003c00000 */
.L_x_41:
[----:B------:R1:W2:Y:S01]  /*97e0*/  LDC.64 R2, c[0x4][R19] ;  /* 0x0100000013027b82 */ /* 0x0002a20000000a00 */
[----:B------:R-:W-:Y:S01]  /*97f0*/  ULDC.64 UR4, c[0x4][0x80] ;  /* 0x0100200000047ab9 */ /* 0x000fe20000000a00 */
[----:B------:R-:W-:Y:S01]  /*9800*/  ULDC.64 UR6, c[0x4][0x88] ;  /* 0x0100220000067ab9 */ /* 0x000fe20000000a00 */
[----:B------:R-:W-:Y:S01]  /*9810*/  ULDC.64 UR8, c[0x4][0x10] ;  /* 0x0100040000087ab9 */ /* 0x000fe20000000a00 */
        /* <DEDUP_REMOVED lines=8> */
[----:B-1----:R-:W-:-:S07]  /*98a0*/  MOV R13, RZ ;  /* 0x000000ff000d7202 */ /* 0x002fce0000000f00 */
[----:B------:R-:W-:-:S07]  /*98b0*/  LEPC R20, `(.L_x_40) ;  /* 0x000000001014794e */ /* 0x000fce0000000000 */
[----:B--2---:R-:W-:Y:S05]  /*98c0*/  CALL.ABS.NOINC R2 ;  /* 0x0000000002007343 */ /* 0x004fea0003c00000 */
.L_x_40:
[----:B------:R-:W-:Y:S02]  /*98d0*/  ULDC.64 UR4, c[0x0][0x590] ;  /* 0x0001640000047ab9 */ /* 0x000fe40000000a00 */
[----:B------:R-:W-:Y:S02]  /*98e0*/  MOV R171, UR4 ;  /* 0x0000000400ab7c02 */ /* 0x000fe40008000f00 */
[----:B------:R-:W-:Y:S02]  /*98f0*/  MOV R172, UR5 ;  /* 0x0000000500ac7c02 */ /* 0x000fe40008000f00 */
[----:B------:R-:W-:-:S04]  /*9900*/  ISETP.NE.U32.AND P2, PT, R171, RZ, PT ;  /* 0x000000ffab00720c */ /* 0x000fc80003f45070 */
[----:B------:R-:W-:-:S13]  /*9910*/  ISETP.NE.AND.EX P2, PT, R172, RZ, PT, P2 ;  /* 0x000000ffac00720c */ /* 0x000fda0003f45320 */
[----:B------:R-:W-:Y:S05]  /*9920*/  @!P2 BRA `(.L_x_42) ;  /* 0x00000000003ca947 */ /* 0x000fea0003800000 */
[----:B------:R-:W-:Y:S02]  /*9930*/  ULDC.64 UR4, c[0x0][0x588] ;  /* 0x0001620000047ab9 */ /* 0x000fe40000000a00 */
[----:B------:R-:W-:-:S04]  /*9940*/  ISETP.NE.U32.AND P0, PT, RZ, UR4, PT ;  /* 0x00000004ff007c0c */ /* 0x000fc8000bf05070 */
[----:B------:R-:W-:-:S13]  /*9950*/  ISETP.NE.AND.EX P0, PT, RZ, UR5, PT, P0 ;  /* 0x00000005ff007c0c */ /* 0x000fda000bf05300 */
[----:B------:R-:W-:Y:S05]  /*9960*/  @!P0 BRA `(.L_x_43) ;  /* 0x00000000001c8947 */ /* 0x000fea0003800000 */
[----:B------:R-:W2:Y:S01]  /*9970*/  LDC.64 R4, c[0x0][0x588] ;  /* 0x00016200ff047b82 */ /* 0x000ea20000000a00 */
[----:B------:R-:W-:-:S04]  /*9980*/  IMAD R2, R171, UR51, RZ ;  /* 0x00000033ab027c24 */ /* 0x000fc8000f8e02ff */
[----:B--2---:R-:W-:-:S05]  /*9990*/  IMAD.WIDE R2, R2, 0x4, R4 ;  /* 0x0000000402027825 */ /* 0x004fca00078e0204 */
[----:B------:R2:W5:Y:S01]  /*99a0*/  LDG.E R16, desc[UR56][R2.64] ;  /* 0x0000003802107981 */ /* 0x000562000c1e1900 */
[----:B-1----:R-:W-:-:S05]  /*99b0*/  MOV R0, 0x1 ;  /* 0x0000000100007802 */ /* 0x002fca0000000f00 */
[----:B------:R2:W-:Y:S01]  /*99c0*/  STL.S16 [R1+0x208], R0 ;  /* 0x0002080001007387 */ /* 0x0005e20000100600 */
[----:B------:R-:W-:Y:S05]  /*99d0*/  BRA `(.L_x_42) ;  /* 0x0000000000107947 */ /* 0x000fea0003800000 */
.L_x_43:
[----:B-1----:R-:W-:Y:S01]  /*99e0*/  MOV R0, 0x1 ;  /* 0x0000000100007802 */ /* 0x002fe20000000f00 */
[----:B------:R-:W-:Y:S02]  /*99f0*/  ULDC UR4, c[0x0][0x580] ;  /* 0x0001600000047ab9 */ /* 0x000fe40000000800 */
[----:B------:R-:W-:Y:S02]  /*9a00*/  MOV R16, UR4 ;  /* 0x0000000400107c02 */ /* 0x000fe40008000f00 */
[----:B------:R3:W-:Y:S05]  /*9a10*/  STL.S16 [R1+0x208], R0 ;  /* 0x0002080001007387 */ /* 0x0007ea0000100600 */
.L_x_42:
[----:B--2---:R-:W2:Y:S02]  /*9a20*/  LDC.64 R2, c[0x0][0x5b0] ;  /* 0x00016c00ff027b82 */ /* 0x004ea40000000a00 */
[----:B--2---:R-:W-:-:S04]  /*9a30*/  ISETP.NE.U32.AND P0, PT, R2, RZ, PT ;  /* 0x000000ff0200720c */ /* 0x004fc80003f05070 */
        /* <DEDUP_REMOVED lines=10> */
[----:B------:R-:W-:Y:S05]  /*9ae0*/  BRA `(.L_x_44) ;  /* 0x0000000000087947 */ /* 0x000fea0003800000 */
.L_x_45:
[----:B------:R-:W-:Y:S02]  /*9af0*/  ULDC UR4, c[0x0][0x5a0] ;  /* 0x0001680000047ab9 */ /* 0x000fe40000000800 */
[----:B------:R-:W-:-:S07]  /*9b00*/  IMAD.U32 R17, RZ, RZ, UR4 ;  /* 0x00000004ff117e24 */ /* 0x000fce000f8e00ff */
.L_x_44:
[----:B------:R-:W-:Y:S01]  /*9b10*/  ULDC.64 UR4, c[0x0][0x588] ;  /* 0x0001620000047ab9 */ /* 0x000fe20000000a00 */
[----:B------:R-:W-:Y:S01]  /*9b20*/  ISETP.NE.U32.AND P1, PT, R171, RZ, PT ;  /* 0x000000ffab00720c */ /* 0x000fe20003f25070 */
[----:B------:R-:W-:Y:S02]  /*9b30*/  UISETP.NE.U32.AND UP0, UPT, UR4, URZ, UPT ;  /* 0x0000003f0400728c */ /* 0x000fe4000bf05070 */
[----:B------:R-:W-:Y:S02]  /*9b40*/  ISETP.NE.U32.AND P3, PT, RZ, UR4, PT ;  /* 0x00000004ff007c0c */ /* 0x000fe4000bf65070 */
[----:B------:R-:W-:Y:S01]  /*9b50*/  ISETP.NE.AND.EX P5, PT, R172, RZ, PT, P1 ;  /* 0x000000ffac00720c */ /* 0x000fe20003fa5310 */
[----:B------:R-:W-:Y:S02]  /*9b60*/  UISETP.NE.AND.EX UP0, UPT, UR5, URZ, UPT, UP0 ;  /* 0x0000003f0500728c */ /* 0x000fe4000bf05300 */
[----:B------:R-:W-:Y:S02]  /*9b70*/  ISETP.NE.AND.EX P3, PT, RZ, UR5, PT, P3 ;  /* 0x00000005ff007c0c */ /* 0x000fe4000bf65330 */
[----:B------:R-:W-:-:S02]  /*9b80*/  PLOP3.LUT P0, PT, PT, PT, PT, 0x8, 0x0 ;  /* 0x000000000000781c */ /* 0x000fc40003f0e170 */
[----:B------:R-:W-:-:S04]  /*9b90*/  PLOP3.LUT P4, PT, PT, PT, UP0, 0x80, 0x0 ;  /* 0x000000000000781c */ /* 0x000fc80003f8f008 */
[----:B------:R-:W-:-:S05]  /*9ba0*/  PLOP3.LUT P4, PT, P4, PT, PT, 0x8, 0x0 ;  /* 0x000000000000781c */ /* 0x000fca000278e170 */
[----:B------:R-:W-:Y:S08]  /*9bb0*/  @P3 BRA P5, `(.L_x_46) ;  /* 0x0000000000283947 */ /* 0x000ff00002800000 */
[----:B------:R-:W-:Y:S04]  /*9bc0*/  BSSY B0, `(.L_x_46) ;  /* 0x0000009000007945 */ /* 0x000fe80003800000 */
[----:B------:R-:W-:Y:S05]  /*9bd0*/  @!P2 BRA `(.L_x_47) ;  /* 0x000000000018a947 */ /* 0x000fea0003800000 */
[----:B-1-3--:R-:W3:Y:S01]  /*9be0*/  LDL R0, [R1+0x208] ;  /* 0x0002080001007983 */ /* 0x00aee20000100800 */
[----:B------:R-:W-:Y:S02]  /*9bf0*/  PLOP3.LUT P0, PT, P4, PT, PT, 0x80, 0x0 ;  /* 0x000000000000781c */ /* 0x000fe4000270f070 */
[----:B---3--:R-:W-:-:S13]  /*9c00*/  LOP3.LUT P3, RZ, R0, 0xff, RZ, 0xc0, !PT ;  /* 0x000000ff00ff7812 */ /* 0x008fda000786c0ff */
[----:B------:R-:W-:Y:S05]  /*9c10*/  @!P3 BRA `(.L_x_48) ;  /* 0x00000000000cb947 */ /* 0x000fea0003800000 */
[----:B-----5:R-:W-:Y:S01]  /*9c20*/  FSETP.EQ.AND P0, PT, R16, RZ, PT ;  /* 0x000000ff1000720b */ /* 0x020fe20003f02000 */
[----:B------:R-:W-:-:S12]  /*9c30*/  BRA `(.L_x_48) ;  /* 0x0000000000047947 */ /* 0x000fd80003800000 */
.L_x_47:
[----:B-----5:R-:W-:-:S13]  /*9c40*/  FSETP.EQ.AND P0, PT, R16, RZ, PT ;  /* 0x000000ff1000720b */ /* 0x020fda0003f02000 */
.L_x_48:
[----:B------:R-:W-:Y:S05]  /*9c50*/  BSYNC B0 ;  /* 0x0000000000007941 */ /* 0x000fea0003800000 */
.L_x_46:
[----:B------:R-:W-:Y:S04]  /*9c60*/  BSSY B0, `(.L_x_49) ;  /* 0x0000008000007945 */ /* 0x000fe80003800000 */
[----:B------:R-:W-:Y:S05]  /*9c70*/  @!P2 BRA `(.L_x_50) ;  /* 0x000000000014a947 */ /* 0x000fea0003800000 */
[----:B-1-3--:R-:W3:Y:S02]  /*9c80*/  LDL R0, [R1+0x208] ;  /* 0x0002080001007983 */ /* 0x00aee40000100800 */
[----:B---3--:R-:W-:-:S13]  /*9c90*/  LOP3.LUT P2, RZ, R0, 0xff, RZ, 0xc0, !PT ;  /* 0x000000ff00ff7812 */ /* 0x008fda000784c0ff */
[----:B------:R-:W-:Y:S05]  /*9ca0*/  @!P2 BRA `(.L_x_51) ;  /* 0x00000000000ca947 */ /* 0x000fea0003800000 */
[----:B-----5:R-:W-:Y:S01]  /*9cb0*/  FSETP.EQ.AND P4, PT, R16, RZ, PT ;  /* 0x000000ff1000720b */ /* 0x020fe20003f82000 */
[----:B------:R-:W-:-:S12]  /*9cc0*/  BRA `(.L_x_51) ;  /* 0x0000000000047947 */ /* 0x000fd80003800000 */
.L_x_50:
[----:B-----5:R-:W-:-:S13]  /*9cd0*/  FSETP.EQ.AND P4, PT, R16, RZ, PT ;  /* 0x000000ff1000720b */ /* 0x020fda0003f82000 */
.L_x_51:
[----:B------:R-:W-:Y:S05]  /*9ce0*/  BSYNC B0 ;  /* 0x0000000000007941 */ /* 0x000fea0003800000 */
.L_x_49:
[----:B------:R-:W-:Y:S01]  /*9cf0*/  BSSY B0, `(.L_x_52) ;  /* 0x0000025000007945 */ /* 0x000fe20003800000 */
[----:B-1-3--:R-:W-:Y:S02]  /*9d00*/  MOV R0, RZ ;  /* 0x000000ff00007202 */ /* 0x00afe40000000f00 */
[----:B------:R-:W-:Y:S02]  /*9d10*/  CS2R R8, SRZ ;  /* 0x0000000000087805 */ /* 0x000fe4000001ff00 */
[----:B------:R-:W-:Y:S02]  /*9d20*/  CS2R R10, SRZ ;  /* 0x00000000000a7805 */ /* 0x000fe4000001ff00 */
[----:B------:R-:W-:Y:S02]  /*9d30*/  CS2R R4, SRZ ;  /* 0x0000000000047805 */ /* 0x000fe4000001ff00 */
[----:B------:R-:W-:Y:S01]  /*9d40*/  CS2R R6, SRZ ;  /* 0x0000000000067805 */ /* 0x000fe2000001ff00 */
[----:B------:R-:W-:Y:S06]  /*9d50*/  @P0 BRA `(.L_x_53) ;  /* 0x0000000000780947 */ /* 0x000fec0003800000 */
[----:B------:R-:W-:-:S06]  /*9d60*/  UISETP.NE.AND UP0, UPT, UR43, 0x3, UPT ;  /* 0x000000032b00788c */ /* 0x000fcc000bf05270 */
[----:B------:R-:W-:-:S13]  /*9d70*/  PLOP3.LUT P2, PT, PT, PT, UP0, 0x80, 0x0 ;  /* 0x000000000000781c */ /* 0x000fda0003f4f008 */
[----:B------:R-:W-:Y:S05]  /*9d80*/  @!P2 BRA `(.L_x_54) ;  /* 0x000000000004a947 */ /* 0x000fea0003800000 */
[----:B------:R-:W-:Y:S01]  /*9d90*/  BPT.TRAP 0x1 ;  /* 0x000000040000795c */ /* 0x000fe20000300000 */
.L_x_54:
[----:B------:R-:W-:-:S04]  /*9da0*/  SHF.L.U32 R0, RZ, 0x1f, RZ ;  /* 0x0000001fff007819 */ /* 0x000fc800000006ff */
[----:B------:R-:W1:Y:S02]  /*9db0*/  SYNCS.PHASECHK.TRANS64.TRYWAIT P2, [UR46+0x30], R0 ;  /* 0x00003000ff0075a7 */ /* 0x000e64000804016e */
[----:B-1----:R-:W-:Y:S05]  /*9dc0*/  @!P2 BRA `(.L_x_55) ;  /* 0x000002500084a947 */ /* 0x002fea0003800000 */
.L_x_359:
[----:B-1----:R-:W-:Y:S02]  /*9dd0*/  MOV R0, 0x1 ;  /* 0x0000000100007802 */ /* 0x002fe40000000f00 */
[----:B------:R-:W-:Y:S02]  /*9de0*/  CS2R R8, SRZ ;  /* 0x0000000000087805 */ /* 0x000fe4000001ff00 */
[----:B------:R-:W-:Y:S02]  /*9df0*/  CS2R R10, SRZ ;  /* 0x00000000000a7805 */ /* 0x000fe4000001ff00 */
[----:B------:R-:W-:Y:S02]  /*9e00*/  CS2R R4, SRZ ;  /* 0x0000000000047805 */ /* 0x000fe4000001ff00 */
[----:B------:R-:W-:Y:S01]  /*9e10*/  CS2R R6, SRZ ;  /* 0x0000000000067805 */ /* 0x000fe2000001ff00 */
[----:B------:R-:W-:Y:S06]  /*9e20*/  @P4 BRA `(.L_x_53) ;  /* 0x0000000000444947 */ /* 0x000fec0003800000 */
[----:B------:R-:W2:Y:S01]  /*9e30*/  S2R R12, SR_TID.X ;  /* 0x00000000000c7919 */ /* 0x000ea20000002100 */
[----:B------:R-:W-:Y:S05]  /*9e40*/  WARPSYNC.ALL ;  /* 0x0000000000007948 */ /* 0x000fea0003800000 */
[C---:B--2---:R-:W-:Y:S02]  /*9e50*/  SHF.L.U32 R2, R12.reuse, 0x4, RZ ;  /* 0x000000040c027819 */ /* 0x044fe400000006ff */
[----:B------:R-:W-:Y:S02]  /*9e60*/  SHF.L.U32 R3, R12, 0x5, RZ ;  /* 0x000000050c037819 */ /* 0x000fe400000006ff */
[----:B------:R-:W-:-:S02]  /*9e70*/  LOP3.LUT R2, R2, 0xe00, RZ, 0xc0, !PT ;  /* 0x00000e0002027812 */ /* 0x000fc400078ec0ff */
[----:B------:R-:W-:Y:S02]  /*9e80*/  LOP3.LUT R8, R3, 0xc0, RZ, 0xc0, !PT ;  /* 0x000000c003087812 */ /* 0x000fe400078ec0ff */
[----:B------:R-:W-:-:S04]  /*9e90*/  LOP3.LUT R2, R2, 0x20, R3, 0xf8, !PT ;  /* 0x0000002002027812 */ /* 0x000fc800078ef803 */
[----:B------:R-:W-:Y:S02]  /*9ea0*/  LOP3.LUT R2, R2, 0x100, R3, 0xf8, !PT ;  /* 0x0000010002027812 */ /* 0x000fe400078ef803 */
[----:B------:R-:W-:-:S04]  /*9eb0*/  SHF.R.U32.HI R3, RZ, 0x1, R12 ;  /* 0x00000001ff037819 */ /* 0x000fc8000001160c */
[----:B------:R-:W-:Y:S02]  /*9ec0*/  LOP3.LUT R8, R8, 0x8, R3, 0xf8, !PT ;  /* 0x0000000808087812 */ /* 0x000fe400078ef803 */
[----:B------:R-:W-:-:S04]  /*9ed0*/  SHF.L.U32 R3, R12, 0x2, RZ ;  /* 0x000000020c037819 */ /* 0x000fc800000006ff */
[----:B------:R-:W-:-:S04]  /*9ee0*/  LOP3.LUT R8, R8, 0x18, R3, 0x78, !PT ;  /* 0x0000001808087812 */ /* 0x000fc800078e7803 */
[----:B------:R-:W-:-:S04]  /*9ef0*/  LOP3.LUT R8, R2, R8, RZ, 0xfc, !PT ;  /* 0x0000000802087212 */ /* 0x000fc800078efcff */
[----:B------:R-:W-:-:S04]  /*9f00*/  LEA R8, R8, UR46, 0x1 ;  /* 0x0000002e08087c11 */ /* 0x000fc8000f8e08ff */
[----:B------:R-:W-:Y:S02]  /*9f10*/  LEA R4, R18, R8, 0x1 ;  /* 0x0000000812047211 */ /* 0x000fe400078e08ff */
[----:B------:R-:W1:Y:S04]  /*9f20*/  LDSM.16.M88.4 R8, [R8+0x200] ;  /* 0x000200000808783b */ /* 0x000e680000000200 */
[----:B------:R-:W3:Y:S02]  /*9f30*/  LDSM.16.M88.4 R4, [R4+0x200] ;  /* 0x000200000404783b */ /* 0x000ee40000000200 */
.L_x_53:
[----:B------:R-:W-:Y:S05]  /*9f40*/  BSYNC B0 ;  /* 0x0000000000007941 */ /* 0x000fea0003800000 */
.L_x_52:
[----:B--2---:R-:W2:Y:S04]  /*9f50*/  LDL.LU R2, [R1+0x8] ;  /* 0x0000080001027983 */ /* 0x004ea80000300800 */
[----:B------:R-:W4:Y:S04]  /*9f60*/  LDL.LU R159, [R1+0x10] ;  /* 0x00001000019f7983 */ /* 0x000f280000300800 */
[----:B------:R-:W3:Y:S04]  /*9f70*/  LDL.LU R19, [R1+0x14] ;  /* 0x0000140001137983 */ /* 0x000ee80000300800 */
        /* <DEDUP_REMOVED lines=9> */
[----:B------:R-:W4:Y:S01]  /*a010*/  LDL.LU R165, [R1+0xc] ;  /* 0x00000c0001a57983 */ /* 0x000f220000300800 */
[----:B------:R-:W-:-:S02]  /*a020*/  MOV R168, 0x38eb4c3a ;  /* 0x38eb4c3a00a87802 */ /* 0x000fc40000000f00 */
[----:B------:R-:W-:Y:S02]  /*a030*/  MOV R166, 0x3aae005b ;  /* 0x3aae005b00a67802 */ /* 0x000fe40000000f00 */
[----:B------:R-:W-:Y:S01]  /*a040*/  MOV R164, 0x3c09919f ;  /* 0x3c09919f00a47802 */ /* 0x000fe20000000f00 */
[----:B------:R-:W-:Y:S01]  /*a050*/  IMAD.MOV.U32 R163, RZ, RZ, 0x3d24d99a ;  /* 0x3d24d99affa37424 */ /* 0x000fe200078e00ff */
[----:B------:R-:W-:Y:S02]  /*a060*/  MOV R162, 0x3e235519 ;  /* 0x3e23551900a27802 */ /* 0x000fe40000000f00 */
[----:B------:R-:W-:Y:S02]  /*a070*/  MOV R161, 0x3f69b4f9 ;  /* 0x3f69b4f900a17802 */ /* 0x000fe40000000f00 */
[----:B------:R-:W-:Y:S01]  /*a080*/  MOV R160, 0x3f210a14 ;  /* 0x3f210a1400a07802 */ /* 0x000fe20000000f00 */
[----:B--2--5:R-:W-:Y:S01]  /*a090*/  FMUL R12, R17, R2 ;  /* 0x00000002110c7220 */ /* 0x024fe20000400000 */
[----:B-1----:R-:W-:-:S05]  /*a0a0*/  HADD2.F32 R2, -RZ, R9.H0_H0 ;  /* 0x20000009ff027230 */ /* 0x002fca0000004100 */
[----:B------:R-:W-:-:S04]  /*a0b0*/  FFMA R12, R16, R2, R12 ;  /* 0x00000002100c7223 */ /* 0x000fc8000000000c */
[----:B------:R-:W-:-:S04]  /*a0c0*/  FMUL R3, R12, 0.70710676908493041992 ;  /* 0x3f3504f30c037820 */ /* 0x000fc80000400000 */
[C---:B------:R-:W-:Y:S01]  /*a0d0*/  FMUL R2, R3.reuse, R3 ;  /* 0x0000000303027220 */ /* 0x040fe20000400000 */
[----:B------:R-:W-:-:S04]  /*a0e0*/  FSETP.GE.AND P2, PT, |R3|, 1.0029599666595458984, PT ;  /* 0x3f8060fe0300780b */ /* 0x000fc80003f46200 */
[----:B------:R-:W-:Y:S02]  /*a0f0*/  FSEL R2, |R3|, R2, P2 ;  /* 0x0000000203027208 */ /* 0x000fe40001000200 */
[----:B------:R-:W-:Y:S02]  /*a100*/  FSEL R14, R168, 8.4834944573231041431e-05, P2 ;  /* 0x38b1e96aa80e7808 */ /* 0x000fe40001000000 */
[----:B------:R-:W-:-:S05]  /*a110*/  FSEL R13, -R166, -0.00082130916416645050049, P2 ;  /* 0xba574d20a60d7808 */ /* 0x000fca0001000100 */
[----:B------:R-:W-:Y:S01]  /*a120*/  FFMA R14, R2, R14, R13 ;  /* 0x0000000e020e7223 */ /* 0x000fe2000000000d */
[----:B------:R-:W-:-:S05]  /*a130*/  FSEL R13, R164, 0.0052134888246655464172, P2 ;  /* 0x3baad5eaa40d7808 */ /* 0x000fca0001000000 */
[----:B------:R-:W-:Y:S01]  /*a140*/  FFMA R14, R2, R14, R13 ;  /* 0x0000000e020e7223 */ /* 0x000fe2000000000d */
[----:B------:R-:W-:-:S05]  /*a150*/  FSEL R13, -R163, -0.026868773624300956726, P2 ;  /* 0xbcdc1be7a30d7808 */ /* 0x000fca0001000100 */
[----:B------:R-:W-:Y:S01]  /*a160*/  FFMA R14, R2, R14, R13 ;  /* 0x0000000e020e7223 */ /* 0x000fe2000000000d */
[----:B------:R-:W-:-:S05]  /*a170*/  FSEL R13, R162, 0.11284004896879196167, P2 ;  /* 0x3de718afa20d7808 */ /* 0x000fca0001000000 */
[----:B------:R-:W-:Y:S01]  /*a180*/  FFMA R14, R2, R14, R13 ;  /* 0x0000000e020e7223 */ /* 0x000fe2000000000d */
[----:B------:R-:W-:-:S05]  /*a190*/  FSEL R13, R161, -0.37612664699554443359, P2 ;  /* 0xbec093aca10d7808 */ /* 0x000fca0001000000 */
[----:B------:R-:W-:Y:S01]  /*a1a0*/  FFMA R14, R2, R14, R13 ;  /* 0x0000000e020e7223 */ /* 0x000fe2000000000d */
[----:B------:R-:W-:-:S05]  /*a1b0*/  FSEL R13, R160, 0.12837915122509002686, P2 ;  /* 0x3e0375d3a00d7808 */ /* 0x000fca0001000000 */
[----:B------:R-:W-:Y:S01]  /*a1c0*/  FFMA R13, R2, R14, R13 ;  /* 0x0000000e020d7223 */ /* 0x000fe2000000000d */
[----:B------:R-:W-:-:S05]  /*a1d0*/  FSEL R2, -|R3|, R3, P2 ;  /* 0x0000000303027208 */ /* 0x000fca0001000300 */
[----:B------:R-:W-:-:S04]  /*a1e0*/  FFMA R2, R13, R2, R2 ;  /* 0x000000020d027223 */ /* 0x000fc80000000002 */
[----:B------:R-:W1:Y:S01]  /*a1f0*/  @P2 MUFU.EX2 R13, R2 ;  /* 0x00000002000d2308 */ /* 0x000e620000000800 */
[----:B------:R-:W-:Y:S01]  /*a200*/  FMUL R12, R12, 0.5 ;  /* 0x3f0000000c0c7820 */ /* 0x000fe20000400000 */
[----:B-1----:R-:W-:-:S05]  /*a210*/  @P2 FADD R13, -R13, 1 ;  /* 0x3f8000000d0d2421 */ /* 0x002fca0000000100 */
[----:B------:R-:W-:-:S05]  /*a220*/  @P2 LOP3.LUT R2, R13, 0x80000000, R3, 0xb8, !PT ;  /* 0x800000000d022812 */ /* 0x000fca00078eb803 */
[----:B------:R-:W-:-:S04]  /*a230*/  FADD R2, R2, 1 ;  /* 0x3f80000002027421 */ /* 0x000fc80000000000 */
[----:B------:R-:W-:Y:S01]  /*a240*/  FMUL R15, R2, R12 ;  /* 0x0000000c020f7220 */ /* 0x000fe20000400000 */
[----:B------:R-:W-:Y:S02]  /*a250*/  HADD2.F32 R2, -RZ, R9.H1_H1 ;  /* 0x30000009ff027230 */ /* 0x000fe40000004100 */
[----:B----4-:R-:W-:-:S04]  /*a260*/  FMUL R12, R17, R165 ;  /* 0x000000a5110c7220 */ /* 0x010fc80000400000 */
        /* <DEDUP_REMOVED lines=18> */
[----:B------:R-:W-:Y:S02]  /*a390*/  FMUL R14, R17, R159 ;  /* 0x0000009f110e7220 */ /* 0x000fe40000400000 */
[----:B------:R-:W2:Y:S01]  /*a3a0*/  LDL.LU R159, [R1+0x18] ;  /* 0x00001800019f7983 */ /* 0x000ea20000300800 */
[----:B------:R-:W-:Y:S01]  /*a3b0*/  FSEL R2, -|R3|, R3, P2 ;  /* 0x0000000303027208 */ /* 0x000fe20001000300 */
[----:B------:R-:W-:Y:S01]  /*a3c0*/  FMUL R12, R12, 0.5 ;  /* 0x3f0000000c0c7820 */ /* 0x000fe20000400000 */
[----:B---3--:R-:W-:Y:S01]  /*a3d0*/  FMUL R152, R17, R152 ;  /* 0x0000009811987220 */ /* 0x008fe20000400000 */
[----:B------:R-:W3:Y:S02]  /*a3e0*/  LDL.LU R175, [R1+0x4] ;  /* 0x0000040001af7983 */ /* 0x000ee40000300800 */
[----:B------:R-:W-:Y:S01]  /*a3f0*/  FFMA R2, R13, R2, R2 ;  /* 0x000000020d027223 */ /* 0x000fe20000000002 */
[----:B------:R-:W-:Y:S01]  /*a400*/  FMUL R155, R17, R155 ;  /* 0x0000009b119b7220 */ /* 0x000fe20000400000 */
[----:B------:R-:W4:Y:S02]  /*a410*/  LDL.LU R174, [R1] ;  /* 0x0000000001ae7983 */ /* 0x000f240000300800 */
[----:B------:R-:W1:Y:S02]  /*a420*/  @P2 MUFU.EX2 R13, R2 ;  /* 0x00000002000d2308 */ /* 0x000e640000000800 */
[----:B-1----:R-:W-:-:S05]  /*a430*/  @P2 FADD R13, -R13, 1 ;  /* 0x3f8000000d0d2421 */ /* 0x002fca0000000100 */
[----:B------:R-:W-:-:S05]  /*a440*/  @P2 LOP3.LUT R2, R13, 0x80000000, R3, 0xb8, !PT ;  /* 0x800000000d022812 */ /* 0x000fca00078eb803 */
[----:B------:R-:W-:-:S04]  /*a450*/  FADD R2, R2, 1 ;  /* 0x3f80000002027421 */ /* 0x000fc80000000000 */
[----:B------:R-:W-:Y:S01]  /*a460*/  FMUL R12, R2, R12 ;  /* 0x0000000c020c7220 */ /* 0x000fe20000400000 */
[----:B------:R-:W-:-:S05]  /*a470*/  HADD2.F32 R2, -RZ, R10.H0_H0 ;  /* 0x2000000aff027230 */ /* 0x000fca0000004100 */
[----:B------:R-:W-:-:S04]  /*a480*/  FFMA R14, R16, R2, R14 ;  /* 0x00000002100e7223 */ /* 0x000fc8000000000e */
[----:B------:R-:W-:-:S04]  /*a490*/  FMUL R3, R14, 0.70710676908493041992 ;  /* 0x3f3504f30e037820 */ /* 0x000fc80000400000 */
[C---:B------:R-:W-:Y:S01]  /*a4a0*/  FMUL R2, R3.reuse, R3 ;  /* 0x0000000303027220 */ /* 0x040fe20000400000 */
[C---:B------:R-:W-:Y:S02]  /*a4b0*/  FSETP.GE.AND P2, PT, |R3|.reuse, 1.0029599666595458984, PT ;  /* 0x3f8060fe0300780b */ /* 0x040fe40003f46200 */
[----:B------:R-:W-:Y:S02]  /*a4c0*/  F2FP.F16.F32.PACK_AB R13, R12, R15 ;  /* 0x0000000f0c0d723e */ /* 0x000fe400000000ff */
        /* <DEDUP_REMOVED lines=19> */
[----:B------:R-:W-:Y:S01]  /*a600*/  @P2 LOP3.LUT R2, R12, 0x80000000, R3, 0xb8, !PT ;  /* 0x800000000c022812 */ /* 0x000fe200078eb803 */
[----:B------:R-:W-:Y:S02]  /*a610*/  HADD2.F32 R3, -RZ, R10.H1_H1 ;  /* 0x3000000aff037230 */ /* 0x000fe40000004100 */
[----:B------:R-:W-:-:S04]  /*a620*/  FMUL R12, R17, R19 ;  /* 0x00000013110c7220 */ /* 0x000fc80000400000 */
[----:B------:R-:W-:Y:S01]  /*a630*/  FFMA R12, R16, R3, R12 ;  /* 0x00000003100c7223 */ /* 0x000fe2000000000c */
[----:B------:R-:W-:-:S03]  /*a640*/  FADD R2, R2, 1 ;  /* 0x3f80000002027421 */ /* 0x000fc60000000000 */
[----:B------:R-:W-:Y:S01]  /*a650*/  FMUL R3, R12, 0.70710676908493041992 ;  /* 0x3f3504f30c037820 */ /* 0x000fe20000400000 */
[----:B------:R-:W-:-:S03]  /*a660*/  FMUL R19, R2, R14 ;  /* 0x0000000e02137220 */ /* 0x000fc60000400000 */
        /* <DEDUP_REMOVED lines=24> */
[----:B------:R-:W-:-:S04]  /*a7f0*/  HADD2.F32 R2, -RZ, R11.H0_H0 ;  /* 0x2000000bff027230 */ /* 0x000fc80000004100 */
[----:B------:R-:W-:Y:S01]  /*a800*/  F2FP.F16.F32.PACK_AB R14, R14, R19 ;  /* 0x000000130e0e723e */ /* 0x000fe200000000ff */
[----:B--2---:R-:W-:-:S04]  /*a810*/  FMUL R12, R17, R159 ;  /* 0x0000009f110c7220 */ /* 0x004fc80000400000 */
        /* <DEDUP_REMOVED lines=52> */
[----:B------:R-:W-:Y:S02]  /*ab60*/  HADD2.F32 R3, -RZ, R4.H0_H0 ;  /* 0x20000004ff037230 */ /* 0x000fe40000004100 */
        /* <DEDUP_REMOVED lines=52> */
[----:B------:R-:W-:Y:S02]  /*aeb0*/  HADD2.F32 R19, -RZ, R5.H0_H0 ;  /* 0x20000005ff137230 */ /* 0x000fe40000004100 */
[----:B------:R-:W-:-:S04]  /*aec0*/  FMUL R21, R17, R20 ;  /* 0x0000001411157220 */ /* 0x000fc80000400000 */
[----:B------:R-:W-:Y:S01]  /*aed0*/  FFMA R21, R16, R19, R21 ;  /* 0x0000001310157223 */ /* 0x000fe20000000015 */
[----:B-1----:R-:W-:-:S05]  /*aee0*/  @P2 FADD R2, -R2, 1 ;  /* 0x3f80000002022421 */ /* 0x002fca0000000100 */
[----:B------:R-:W-:Y:S01]  /*aef0*/  @P2 LOP3.LUT R12, R2, 0x80000000, R3, 0xb8, !PT ;  /* 0x80000000020c2812 */ /* 0x000fe200078eb803 */
        /* <DEDUP_REMOVED lines=20> */
[----:B------:R-:W-:Y:S01]  /*b040*/  FMUL R20, R17, R153 ;  /* 0x0000009911147220 */ /* 0x000fe20000400000 */
[----:B-1----:R-:W-:-:S05]  /*b050*/  @P2 FADD R2, -R2, 1 ;  /* 0x3f80000002022421 */ /* 0x002fca0000000100 */
[----:B------:R-:W-:Y:S01]  /*b060*/  @P2 LOP3.LUT R19, R2, 0x80000000, R3, 0xb8, !PT ;  /* 0x8000000002132812 */ /* 0x000fe200078eb803 */
[----:B------:R-:W-:-:S05]  /*b070*/  HADD2.F32 R2, -RZ, R5.H1_H1 ;  /* 0x30000005ff027230 */ /* 0x000fca0000004100 */
[----:B------:R-:W-:-:S04]  /*b080*/  FFMA R20, R16, R2, R20 ;  /* 0x0000000210147223 */ /* 0x000fc80000000014 */
[----:B------:R-:W-:Y:S01]  /*b090*/  FMUL R3, R20, 0.70710676908493041992 ;  /* 0x3f3504f314037820 */ /* 0x000fe20000400000 */
[----:B------:R-:W-:Y:S01]  /*b0a0*/  FMUL R15, R15, 0.5 ;  /* 0x3f0000000f0f7820 */ /* 0x000fe20000400000 */
[----:B------:R-:W-:Y:S02]  /*b0b0*/  FADD R12, R12, 1 ;  /* 0x3f8000000c0c7421 */ /* 0x000fe40000000000 */
[C---:B------:R-:W-:Y:S01]  /*b0c0*/  FMUL R2, R3.reuse, R3 ;  /* 0x0000000303027220 */ /* 0x040fe20000400000 */
[----:B------:R-:W-:Y:S01]  /*b0d0*/  FSETP.GE.AND P2, PT, |R3|, 1.0029599666595458984, PT ;  /* 0x3f8060fe0300780b */ /* 0x000fe20003f46200 */
[----:B------:R-:W-:-:S03]  /*b0e0*/  FMUL R169, R12, R15 ;  /* 0x0000000f0ca97220 */ /* 0x000fc60000400000 */
        /* <DEDUP_REMOVED lines=16> */
[----:B------:R-:W1:Y:S02]  /*b1f0*/  @P2 MUFU.EX2 R2, R15 ;  /* 0x0000000f00022308 */ /* 0x000e640000000800 */
[----:B-1----:R-:W-:-:S05]  /*b200*/  @P2 FADD R2, -R2, 1 ;  /* 0x3f80000002022421 */ /* 0x002fca0000000100 */
[----:B------:R-:W-:Y:S01]  /*b210*/  @P2 LOP3.LUT R15, R2, 0x80000000, R3, 0xb8, !PT ;  /* 0x80000000020f2812 */ /* 0x000fe200078eb803 */
[----:B------:R-:W-:-:S05]  /*b220*/  HADD2.F32 R2, -RZ, R6.H0_H0 ;  /* 0x20000006ff027230 */ /* 0x000fca0000004100 */
        /* <DEDUP_REMOVED lines=51> */
[----:B------:R-:W-:-:S05]  /*b560*/  HADD2.F32 R2, -RZ, R7.H0_H0 ;  /* 0x20000007ff027230 */ /* 0x000fca0000004100 */
        /* <DEDUP_REMOVED lines=19> */
[----:B------:R-:W-:Y:S02]  /*b6a0*/  FSEL R15, R160, 0.12837915122509002686, P2 ;  /* 0x3e0375d3a00f7808 */ /* 0x000fe40001000000 */
[----:B------:R-:W-:-:S03]  /*b6b0*/  FSEL R20, -|R3|, R3, P2 ;  /* 0x0000000303147208 */ /* 0x000fc60001000300 */
[----:B------:R-:W-:-:S04]  /*b6c0*/  FFMA R2, R2, R19, R15 ;  /* 0x0000001302027223 */ /* 0x000fc8000000000f */
        /* <DEDUP_REMOVED lines=25> */
[----:B------:R-:W-:Y:S01]  /*b860*/  FSEL R12, R160, 0.12837915122509002686, P2 ;  /* 0x3e0375d3a00c7808 */ /* 0x000fe20001000000 */
[----:B------:R-:W1:Y:S01]  /*b870*/  S2R R158, SR_TID.X ;  /* 0x00000000009e7919 */ /* 0x000e620000002100 */
[----:B------:R-:W-:-:S03]  /*b880*/  FSEL R19, -|R3|, R3, P2 ;  /* 0x0000000303137208 */ /* 0x000fc60001000300 */
[----:B------:R-:W-:-:S04]  /*b890*/  FFMA R2, R2, R15, R12 ;  /* 0x0000000f02027223 */ /* 0x000fc8000000000c */
[----:B------:R-:W-:-:S04]  /*b8a0*/  FFMA R19, R2, R19, R19 ;  /* 0x0000001302137223 */ /* 0x000fc80000000013 */
[----:B------:R-:W2:Y:S02]  /*b8b0*/  @P2 MUFU.EX2 R2, R19 ;  /* 0x0000001300022308 */ /* 0x000ea40000000800 */
[----:B--2---:R-:W-:-:S05]  /*b8c0*/  @P2 FADD R2, -R2, 1 ;  /* 0x3f80000002022421 */ /* 0x004fca0000000100 */
[----:B------:R-:W-:Y:S02]  /*b8d0*/  @P2 LOP3.LUT R19, R2, 0x80000000, R3, 0xb8, !PT ;  /* 0x8000000002132812 */ /* 0x000fe400078eb803 */
[C---:B-1----:R-:W-:Y:S02]  /*b8e0*/  SHF.L.U32 R2, R158.reuse, 0x4, RZ ;  /* 0x000000049e027819 */ /* 0x042fe400000006ff */
[----:B------:R-:W-:Y:S02]  /*b8f0*/  SHF.L.U32 R12, R158, 0x5, RZ ;  /* 0x000000059e0c7819 */ /* 0x000fe400000006ff */
[----:B------:R-:W-:-:S04]  /*b900*/  LOP3.LUT R2, R2, 0xe00, RZ, 0xc0, !PT ;  /* 0x00000e0002027812 */ /* 0x000fc800078ec0ff */
[----:B------:R-:W-:-:S04]  /*b910*/  LOP3.LUT R2, R2, 0x20, R12, 0xf8, !PT ;  /* 0x0000002002027812 */ /* 0x000fc800078ef80c */
[----:B------:R-:W-:Y:S02]  /*b920*/  LOP3.LUT R3, R2, 0x100, R12, 0xf8, !PT ;  /* 0x0000010002037812 */ /* 0x000fe400078ef80c */
[----:B------:R-:W-:Y:S02]  /*b930*/  LOP3.LUT R2, R12, 0xc0, RZ, 0xc0, !PT ;  /* 0x000000c00c027812 */ /* 0x000fe400078ec0ff */
[----:B------:R-:W-:-:S04]  /*b940*/  SHF.R.U32.HI R12, RZ, 0x1, R158 ;  /* 0x00000001ff0c7819 */ /* 0x000fc8000001169e */
[----:B------:R-:W-:Y:S02]  /*b950*/  LOP3.LUT R2, R2, 0x8, R12, 0xf8, !PT ;  /* 0x0000000802027812 */ /* 0x000fe400078ef80c */
[----:B------:R-:W-:-:S04]  /*b960*/  SHF.L.U32 R12, R158, 0x2, RZ ;  /* 0x000000029e0c7819 */ /* 0x000fc800000006ff */
[----:B------:R-:W-:Y:S01]  /*b970*/  LOP3.LUT R2, R2, 0x18, R12, 0x78, !PT ;  /* 0x0000001802027812 */ /* 0x000fe200078e780c */
[----:B---3--:R-:W-:-:S03]  /*b980*/  FMUL R12, R17, R175 ;  /* 0x000000af110c7220 */ /* 0x008fc60000400000 */
[----:B------:R-:W-:Y:S01]  /*b990*/  LOP3.LUT R158, R3, R2, RZ, 0xfc, !PT ;  /* 0x00000002039e7212 */ /* 0x000fe200078efcff */
[----:B------:R-:W-:-:S05]  /*b9a0*/  HADD2.F32 R2, -RZ, R8.H1_H1 ;  /* 0x30000008ff027230 */ /* 0x000fca0000004100 */
        /* <DEDUP_REMOVED lines=27> */
[----:B------:R-:W-:Y:S02]  /*bb60*/  HADD2.F32 R2, -RZ, R8.H0_H0 ;  /* 0x20000008ff027230 */ /* 0x000fe40000004100 */
        /* <DEDUP_REMOVED lines=24> */
[----:B------:R-:W-:-:S04]  /*bcf0*/  FMUL R3, R12, 0.5 ;  /* 0x3f0000000c037820 */ /* 0x000fc80000400000 */
[----:B------:R-:W-:-:S04]  /*bd00*/  FADD R12, R2, 1 ;  /* 0x3f800000020c7421 */ /* 0x000fc80000000000 */
[----:B------:R-:W-:Y:S01]  /*bd10*/  FMUL R12, R12, R3 ;  /* 0x000000030c0c7220 */ /* 0x000fe20000400000 */
[----:B------:R-:W-:-:S04]  /*bd20*/  LEA R3, R158, UR46, 0x1 ;  /* 0x0000002e9e037c11 */ /* 0x000fc8000f8e08ff */
[----:B------:R-:W-:Y:S01]  /*bd30*/  F2FP.F16.F32.PACK_AB R12, R157, R12 ;  /* 0x0000000c9d0c723e */ /* 0x000fe200000000ff */
[----:B------:R-:W-:Y:S05]  /*bd40*/  WARPSYNC.ALL ;  /* 0x0000000000007948 */ /* 0x000fea0003800000 */
[----:B------:R1:W-:Y:S01]  /*bd50*/  STSM.16.M88.4 [R3+0x200], R12 ;  /* 0x0002000c03007844 */ /* 0x0003e20000000200 */
[----:B------:R-:W-:Y:S01]  /*bd60*/  FMUL R155, R155, 0.5 ;  /* 0x3f0000009b9b7820 */ /* 0x000fe20000400000 */
[----:B------:R-:W-:Y:S01]  /*bd70*/  FADD R21, R21, 1 ;  /* 0x3f80000015157421 */ /* 0x000fe20000000000 */
[----:B------:R-:W-:Y:S01]  /*bd80*/  FMUL R154, R154, 0.5 ;  /* 0x3f0000009a9a7820 */ /* 0x000fe20000400000 */
[----:B------:R-:W-:Y:S01]  /*bd90*/  FADD R20, R20, 1 ;  /* 0x3f80000014147421 */ /* 0x000fe20000000000 */
[----:B------:R-:W-:-:S03]  /*bda0*/  FADD R19, R19, 1 ;  /* 0x3f80000013137421 */ /* 0x000fc60000000000 */
[----:B------:R-:W-:Y:S01]  /*bdb0*/  FMUL R20, R20, R154 ;  /* 0x0000009a14147220 */ /* 0x000fe20000400000 */
[----:B-1----:R-:W-:Y:S01]  /*bdc0*/  FMUL R15, R153, 0.5 ;  /* 0x3f000000990f7820 */ /* 0x002fe20000400000 */
[----:B------:R-:W-:-:S03]  /*bdd0*/  FMUL R14, R21, R155 ;  /* 0x0000009b150e7220 */ /* 0x000fc60000400000 */
[----:B------:R-:W-:Y:S01]  /*bde0*/  FMUL R15, R19, R15 ;  /* 0x0000000f130f7220 */ /* 0x000fe20000400000 */
[----:B------:R-:W-:Y:S02]  /*bdf0*/  F2FP.F16.F32.PACK_AB R12, R169, R170 ;  /* 0x000000aaa90c723e */ /* 0x000fe400000000ff */
[----:B------:R-:W-:Y:S02]  /*be00*/  F2FP.F16.F32.PACK_AB R13, R165, R167 ;  /* 0x000000a7a50d723e */ /* 0x000fe400000000ff */
[----:B------:R-:W-:Y:S02]  /*be10*/  F2FP.F16.F32.PACK_AB R14, R14, R159 ;  /* 0x0000009f0e0e723e */ /* 0x000fe400000000ff */
[----:B------:R-:W-:Y:S02]  /*be20*/  F2FP.F16.F32.PACK_AB R15, R15, R20 ;  /* 0x000000140f0f723e */ /* 0x000fe400000000ff */
[----:B------:R-:W-:-:S05]  /*be30*/  LEA R154, R18, R3, 0x1 ;  /* 0x00000003129a7211 */ /* 0x000fca00078e08ff */
[----:B------:R1:W-:Y:S01]  /*be40*/  STSM.16.M88.4 [R154+0x200], R12 ;  /* 0x0002000c9a007844 */ /* 0x0003e20000000200 */
[----:B------:R-:W-:Y:S01]  /*be50*/  @!PT LDS RZ, [RZ] ;  /* 0x00000000fffff984 */ /* 0x000fe20000000800 */
[----:B------:R-:W-:Y:S01]  /*be60*/  @!PT LDS RZ, [RZ] ;  /* 0x00000000fffff984 */ /* 0x000fe20000000800 */
[----:B------:R-:W-:Y:S01]  /*be70*/  @!PT LDS RZ, [RZ] ;  /* 0x00000000fffff984 */ /* 0x000fe20000000800 */
[----:B------:R-:W-:Y:S01]  /*be80*/  @!PT LDS RZ, [RZ] ;  /* 0x00000000fffff984 */ /* 0x000fe20000000800 */
[----:B------:R2:W-:Y:S06]  /*be90*/  MEMBAR.ALL.CTA ;  /* 0x0000000000007992 */ /* 0x0005ec0000008000 */
[----:B--2---:R-:W2:Y:S02]  /*bea0*/  FENCE.VIEW.ASYNC.S ;  /* 0x00000000000073c6 */ /* 0x004ea40000000000 */
[----:B--2---:R-:W-:Y:S01]  /*beb0*/  BAR.SYNC.DEFER_BLOCKING 0x1, 0x100 ;  /* 0x0044000000007b1d */ /* 0x004fe20000010000 */
[----:B------:R-:W-:-:S05]  /*bec0*/  ISETP.GT.U32.AND P2, PT, R173, 0x3e, PT ;  /* 0x0000003ead00780c */ /* 0x000fca0003f44070 */
[----:B------:R-:W-:Y:S08]  /*bed0*/  BSSY B0, `(.L_x_56) ;  /* 0x0000008000007945 */ /* 0x000ff00003800000 */
[----:B-1----:R-:W-:Y:S05]  /*bee0*/  @P2 BRA `(.L_x_57) ;  /* 0x0000000000182947 */ /* 0x002fea0003800000 */
[----:B------:R-:W-:Y:S02]  /*bef0*/  UIADD3 UR4, UP0, UR38, 0x4f0, URZ ;  /* 0x000004f026047890 */ /* 0x000fe4000ff1e03f */
[----:B------:R-:W-:Y:S02]  /*bf00*/  UIADD3 UR48, UR46, 0x200, URZ ;  /* 0x000002002e307890 */ /* 0x000fe4000fffe03f */
[----:B------:R-:W-:-:S09]  /*bf10*/  UIADD3.X UR5, URZ, UR39, URZ, UP0, !UPT ;  /* 0x000000273f057290 */ /* 0x000fd200087fe43f */
[----:B------:R1:W-:Y:S01]  /*bf20*/  UTMASTG.3D [UR48], [UR4] ;  /* 0x00000030040073b5 */ /* 0x0003e20008010000 */
[----:B------:R0:W-:Y:S01]  /*bf30*/  UTMACMDFLUSH ;  /* 0x00000000000079b7 */ /* 0x0001e20000000000 */
[----:B-1----:R-:W-:-:S04]  /*bf40*/  DEPBAR.LE SB0, 0x1 ;  /* 0x000080400000791a */ /* 0x002fc80000000000 */
.L_x_57:
[----:B------:R-:W-:Y:S05]  /*bf50*/  BSYNC B0 ;  /* 0x0000000000007941 */ /* 0x000fea0003800000 */
.L_x_56:
[----:B------:R-:W-:Y:S01]  /*bf60*/  BAR.SYNC.DEFER_BLOCKING 0x1, 0x100 ;  /* 0x0044000000007b1d */ /* 0x000fe20000010000 */
[----:B------:R-:W-:Y:S02]  /*bf70*/  ISETP.NE.AND P3, PT, RZ, UR40, PT ;  /* 0x00000028ff007c0c */ /* 0x000fe4000bf65270 */
[----:B------:R-:W-:-:S04]  /*bf80*/  IADD3 R19, R3, 0x200, RZ ;  /* 0x0000020003137810 */ /* 0x000fc80007ffe0ff */
[----:B------:R-:W-:-:S07]  /*bf90*/  LEA R155, R18, R19, 0x1 ;  /* 0x00000013129b7211 */ /* 0x000fce00078e08ff */
[----:B------:R-:W-:Y:S05]  /*bfa0*/  @!P3 BRA `(.L_x_58) ;  /* 0x000000000038b947 */ /* 0x000fea0003800000 */
[----:B------:R-:W-:Y:S04]  /*bfb0*/  BSSY B0, `(.L_x_59) ;  /* 0x000000a000007945 */ /* 0x000fe80003800000 */
[----:B------:R-:W-:Y:S05]  /*bfc0*/  @P0 BRA `(.L_x_60) ;  /* 0x0000000000200947 */ /* 0x000fea0003800000 */
[----:B------:R-:W-:-:S06]  /*bfd0*/  UISETP.NE.AND UP0, UPT, UR43, 0x3, UPT ;  /* 0x000000032b00788c */ /* 0x000fcc000bf05270 */
[----:B------:R-:W-:-:S13]  /*bfe0*/  PLOP3.LUT P3, PT, PT, PT, UP0, 0x80, 0x0 ;  /* 0x000000000000781c */ /* 0x000fda0003f6f008 */
[----:B------:R-:W-:Y:S05]  /*bff0*/  @!P3 BRA `(.L_x_61) ;  /* 0x000000000004b947 */ /* 0x000fea0003800000 */
[----:B------:R-:W-:Y:S01]  /*c000*/  BPT.TRAP 0x1 ;  /* 0x000000040000795c */ /* 0x000fe20000300000 */
.L_x_61:
[----:B------:R-:W-:-:S04]  /*c010*/  ULEA UR4, UR36, UR46, 0x3 ;  /* 0x0000002e24047291 */ /* 0x000fc8000f8e183f */
[----:B------:R-:W-:-:S04]  /*c020*/  UIADD3 UR4, UR4, 0x50, URZ ;  /* 0x0000005004047890 */ /* 0x000fc8000fffe03f */
[----:B------:R-:W-:-:S09]  /*c030*/  UPRMT UR4, UR52, 0x654, UR4 ;  /* 0x0000065434047896 */ /* 0x000fd20008000004 */
[----:B------:R-:W-:Y:S03]  /*c040*/  SYNCS.ARRIVE.TRANS64.RED.A1T0 RZ, [UR4], RZ ;  /* 0x000000ffffff79a7 */ /* 0x000fe60008100404 */
.L_x_60:
[----:B------:R-:W-:Y:S05]  /*c050*/  BSYNC B0 ;  /* 0x0000000000007941 */ /* 0x000fea0003800000 */
.L_x_59:
[----:B------:R-:W-:-:S04]  /*c060*/  UIADD3 UR36, UR36, 0x1, URZ ;  /* 0x0000000124247890 */ /* 0x000fc8000fffe03f */
[----:B------:R-:W-:-:S04]  /*c070*/  UISETP.NE.AND UP0, UPT, UR36, 0x4, UPT ;  /* 0x000000042400788c */ /* 0x000fc8000bf05270 */
[----:B------:R-:W-:-:S12]  /*c080*/  USEL UR36, UR36, URZ, UP0 ;  /* 0x0000003f24247287 */ /* 0x000fd80008000000 */
.L_x_58:
[----:B------:R-:W-:Y:S04]  /*c090*/  BSSY B0, `(.L_x_62) ;  /* 0x0000012000007945 */ /* 0x000fe80003800000 */
[----:B------:R-:W-:Y:S05]  /*c0a0*/  @P0 BRA `(.L_x_63) ;  /* 0x0000000000400947 */ /* 0x000fea0003800000 */
[----:B------:R-:W-:-:S06]  /*c0b0*/  UISETP.NE.AND UP0, UPT, UR43, 0x3, UPT ;  /* 0x000000032b00788c */ /* 0x000fcc000bf05270 */
[----:B------:R-:W-:-:S13]  /*c0c0*/  PLOP3.LUT P3, PT, PT, PT, UP0, 0x80, 0x0 ;  /* 0x000000000000781c */ /* 0x000fda0003f6f008 */
[----:B------:R-:W-:Y:S05]  /*c0d0*/  @!P3 BRA `(.L_x_64) ;  /* 0x000000000004b947 */ /* 0x000fea0003800000 */
[----:B------:R-:W-:Y:S01]  /*c0e0*/  BPT.TRAP 0x1 ;  /* 0x000000040000795c */ /* 0x000fe20000300000 */
.L_x_64:
[----:B------:R-:W-:Y:S01]  /*c0f0*/  LEA R2, R0, UR46, 0x3 ;  /* 0x0000002e00027c11 */ /* 0x000fe2000f8e18ff */
[----:B------:R-:W-:Y:S01]  /*c100*/  BSSY B1, `(.L_x_65) ;  /* 0x0000004000017945 */ /* 0x000fe20003800000 */
[----:B------:R-:W-:-:S04]  /*c110*/  SHF.L.U32 R12, RZ, 0x1f, RZ ;  /* 0x0000001fff0c7819 */ /* 0x000fc800000006ff */
[----:B------:R-:W1:Y:S02]  /*c120*/  SYNCS.PHASECHK.TRANS64.TRYWAIT P3, [R2+URZ+0x30], R12 ;  /* 0x0000300c020075a7 */ /* 0x000e64000806017f */
[----:B-1----:R-:W-:Y:S05]  /*c130*/  @!P3 BRA `(.L_x_66) ;  /* 0x0000022c00c0b947 */ /* 0x002fea0003800000 */
.L_x_360:
[----:B------:R-:W-:Y:S05]  /*c140*/  BSYNC B1 ;  /* 0x0000000000017941 */ /* 0x000fea0003800000 */
.L_x_65:
[C---:B-1----:R-:W-:Y:S01]  /*c150*/  @!P4 IMAD R2, R0.reuse, 0x2000, R19 ;  /* 0x000020000002c824 */ /* 0x042fe200078e0213 */
[----:B------:R-:W-:Y:S05]  /*c160*/  @!P4 WARPSYNC.ALL ;  /* 0x000000000000c948 */ /* 0x000fea0003800000 */
[----:B------:R1:W2:Y:S01]  /*c170*/  @!P4 LDSM.16.M88.4 R8, [R2] ;  /* 0x000000000208c83b */ /* 0x0002a20000000200 */
[----:B------:R-:W-:Y:S02]  /*c180*/  IADD3 R0, R0, 0x1, RZ ;  /* 0x0000000100007810 */ /* 0x000fe40007ffe0ff */
[----:B-1----:R-:W-:-:S05]  /*c190*/  @!P4 LEA R2, R18, R2, 0x1 ;  /* 0x000000021202c211 */ /* 0x002fca00078e08ff */
[----:B------:R1:W3:Y:S02]  /*c1a0*/  @!P4 LDSM.16.M88.4 R4, [R2] ;  /* 0x000000000204c83b */ /* 0x0002e40000000200 */
.L_x_63:
[----:B------:R-:W-:Y:S05]  /*c1b0*/  BSYNC B0 ;  /* 0x0000000000007941 */ /* 0x000fea0003800000 */
.L_x_62:
[----:B--2---:R-:W-:Y:S02]  /*c1c0*/  HADD2.F32 R13, -RZ, R9.H0_H0 ;  /* 0x20000009ff0d7230 */ /* 0x004fe40000004100 */
[C---:B------:R-:W-:Y:S01]  /*c1d0*/  FMUL R26, R17.reuse, R26 ;  /* 0x0000001a111a7220 */ /* 0x040fe20000400000 */
[C---:B------:R-:W-:Y:S01]  /*c1e0*/  FMUL R27, R17.reuse, R27 ;  /* 0x0000001b111b7220 */ /* 0x040fe20000400000 */
[C---:B------:R-:W-:Y:S01]  /*c1f0*/  FMUL R28, R17.reuse, R28 ;  /* 0x0000001c111c7220 */ /* 0x040fe20000400000 */
[C---:B------:R-:W-:Y:S01]  /*c200*/  FMUL R29, R17.reuse, R29 ;  /* 0x0000001d111d7220 */ /* 0x040fe20000400000 */
[----:B------:R-:W-:Y:S01]  /*c210*/  FFMA R13, R16, R13, R26 ;  /* 0x0000000d100d7223 */ /* 0x000fe2000000001a */
[C---:B------:R-:W-:Y:S01]  /*c220*/  FMUL R30, R17.reuse, R30 ;  /* 0x0000001e111e7220 */ /* 0x040fe20000400000 */
[C---:B------:R-:W-:Y:S01]  /*c230*/  FMUL R31, R17.reuse, R31 ;  /* 0x0000001f111f7220 */ /* 0x040fe20000400000 */
[----:B------:R-:W-:Y:S01]  /*c240*/  FMUL R32, R17, R32 ;  /* 0x0000002011207220 */ /* 0x000fe20000400000 */
[C---:B------:R-:W-:Y:S01]  /*c250*/  FMUL R12, R13.reuse, 0.70710676908493041992 ;  /* 0x3f3504f30d0c7820 */ /* 0x040fe20000400000 */
[----:B------:R-:W-:Y:S01]  /*c260*/  FMUL R13, R13, 0.5 ;  /* 0x3f0000000d0d7820 */ /* 0x000fe20000400000 */
[----:B------:R-:W-:Y:S01]  /*c270*/  FMUL R33, R17, R33 ;  /* 0x0000002111217220 */ /* 0x000fe20000400000 */
[----:B---3--:R-:W-:-:S02]  /*c280*/  HADD2.F32 R26, -RZ, R5.H0_H0 ;  /* 0x20000005ff1a7230 */ /* 0x008fc40000004100 */
[C---:B-1----:R-:W-:Y:S01]  /*c290*/  FMUL R2, R12.reuse, R12 ;  /* 0x0000000c0c027220 */ /* 0x042fe20000400000 */
[C---:B------:R-:W-:Y:S01]  /*c2a0*/  FSETP.GE.AND P3, PT, |R12|.reuse, 1.0029599666595458984, PT ;  /* 0x3f8060fe0c00780b */ /* 0x040fe20003f66200 */
[C---:B------:R-:W-:Y:S01]  /*c2b0*/  FMUL R34, R17.reuse, R34 ;  /* 0x0000002211227220 */ /* 0x040fe20000400000 */
[C---:B------:R-:W-:Y:S01]  /*c2c0*/  FMUL R35, R17.reuse, R35 ;  /* 0x0000002311237220 */ /* 0x040fe20000400000 */
[C---:B------:R-:W-:Y:S01]  /*c2d0*/  FMUL R36, R17.reuse, R36 ;  /* 0x0000002411247220 */ /* 0x040fe20000400000 */
[----:B------:R-:W-:Y:S01]  /*c2e0*/  FSEL R2, |R12|, R2, P3 ;  /* 0x000000020c027208 */ /* 0x000fe20001800200 */
[----:B------:R-:W-:Y:S01]  /*c2f0*/  FFMA R26, R16, R26, R34 ;  /* 0x0000001a101a7223 */ /* 0x000fe20000000022 */
[----:B------:R-:W-:Y:S01]  /*c300*/  FSEL R15, R168, 8.4834944573231041431e-05, P3 ;  /* 0x38b1e96aa80f7808 */ /* 0x000fe20001800000 */
[C---:B------:R-:W-:Y:S01]  /*c310*/  FMUL R37, R17.reuse, R37 ;  /* 0x0000002511257220 */ /* 0x040fe20000400000 */
[----:B------:R-:W-:Y:S01]  /*c320*/  FSEL R14, -R166, -0.00082130916416645050049, P3 ;  /* 0xba574d20a60e7808 */ /* 0x000fe20001800100 */
[C---:B------:R-:W-:Y:S01]  /*c330*/  FMUL R38, R17.reuse, R38 ;  /* 0x0000002611267220 */ /* 0x040fe20000400000 */
[----:B------:R-:W-:Y:S01]  /*c340*/  FMUL R39, R17, R39 ;  /* 0x0000002711277220 */ /* 0x000fe20000400000 */
[----:B------:R-:W-:Y:S05]  /*c350*/  WARPSYNC.ALL ;  /* 0x0000000000007948 */ /* 0x000fea0003800000 */
[----:B------:R-:W-:Y:S01]  /*c360*/  FFMA R15, R2, R15, R14 ;  /* 0x0000000f020f7223 */ /* 0x000fe2000000000e */
[----:B------:R-:W-:Y:S01]  /*c370*/  FSEL R14, R164, 0.0052134888246655464172, P3 ;  /* 0x3baad5eaa40e7808 */ /* 0x000fe20001800000 */
[----:B------:R-:W-:Y:S04]  /*c380*/  BSSY B0, `(.L_x_67) ;  /* 0x00001c1000007945 */ /* 0x000fe80003800000 */
        /* <DEDUP_REMOVED lines=13> */
[----:B------:R-:W-:-:S05]  /*c460*/  @P3 LOP3.LUT R2, R14, 0x80000000, R12, 0xb8, !PT ;  /* 0x800000000e023812 */ /* 0x000fca00078eb80c */
[----:B------:R-:W-:-:S04]  /*c470*/  FADD R2, R2, 1 ;  /* 0x3f80000002027421 */ /* 0x000fc80000000000 */
[----:B------:R-:W-:Y:S01]  /*c480*/  FMUL R20, R2, R13 ;  /* 0x0000000d02147220 */ /* 0x000fe20000400000 */
[----:B------:R-:W-:-:S05]  /*c490*/  HADD2.F32 R13, -RZ, R9.H1_H1 ;  /* 0x30000009ff0d7230 */ /* 0x000fca0000004100 */
[----:B------:R-:W-:-:S04]  /*c4a0*/  FFMA R13, R16, R13, R27 ;  /* 0x0000000d100d7223 */ /* 0x000fc8000000001b */
[C---:B------:R-:W-:Y:S01]  /*c4b0*/  FMUL R12, R13.reuse, 0.70710676908493041992 ;  /* 0x3f3504f30d0c7820 */ /* 0x040fe20000400000 */
[----:B------:R-:W-:-:S03]  /*c4c0*/  FMUL R13, R13, 0.5 ;  /* 0x3f0000000d0d7820 */ /* 0x000fc60000400000 */
        /* <DEDUP_REMOVED lines=16> */
[----:B------:R-:W-:Y:S01]  /*c5d0*/  FSEL R2, -|R12|, R12, P3 ;  /* 0x0000000c0c027208 */ /* 0x000fe20001800300 */
[----:B------:R-:W-:-:S04]  /*c5e0*/  HADD2.F32 R15, -RZ, R10.H0_H0 ;  /* 0x2000000aff0f7230 */ /* 0x000fc80000004100 */
[----:B------:R-:W-:Y:S01]  /*c5f0*/  FFMA R2, R14, R2, R2 ;  /* 0x000000020e027223 */ /* 0x000fe20000000002 */
[C---:B------:R-:W-:Y:S01]  /*c600*/  FFMA R15, R16.reuse, R15, R28 ;  /* 0x0000000f100f7223 */ /* 0x040fe2000000001c */
[----:B------:R-:W-:Y:S02]  /*c610*/  HADD2.F32 R28, -RZ, R5.H1_H1 ;  /* 0x30000005ff1c7230 */ /* 0x000fe40000004100 */
[----:B------:R-:W1:Y:S03]  /*c620*/  @P3 MUFU.EX2 R14, R2 ;  /* 0x00000002000e3308 */ /* 0x000e660000000800 */
[----:B------:R-:W-:Y:S01]  /*c630*/  FFMA R28, R16, R28, R35 ;  /* 0x0000001c101c7223 */ /* 0x000fe20000000023 */
[----:B-1----:R-:W-:-:S05]  /*c640*/  @P3 FADD R14, -R14, 1 ;  /* 0x3f8000000e0e3421 */ /* 0x002fca0000000100 */
[----:B------:R-:W-:Y:S01]  /*c650*/  @P3 LOP3.LUT R2, R14, 0x80000000, R12, 0xb8, !PT ;  /* 0x800000000e023812 */ /* 0x000fe200078eb80c */
[C---:B------:R-:W-:Y:S01]  /*c660*/  FMUL R12, R15.reuse, 0.70710676908493041992 ;  /* 0x3f3504f30f0c7820 */ /* 0x040fe20000400000 */
[----:B------:R-:W-:-:S03]  /*c670*/  FMUL R15, R15, 0.5 ;  /* 0x3f0000000f0f7820 */ /* 0x000fc60000400000 */
[----:B------:R-:W-:Y:S01]  /*c680*/  FADD R2, R2, 1 ;  /* 0x3f80000002027421 */ /* 0x000fe20000000000 */
[----:B------:R-:W-:-:S03]  /*c690*/  FSETP.GE.AND P3, PT, |R12|, 1.0029599666595458984, PT ;  /* 0x3f8060fe0c00780b */ /* 0x000fc60003f66200 */
[----:B------:R-:W-:Y:S01]  /*c6a0*/  FMUL R13, R2, R13 ;  /* 0x0000000d020d7220 */ /* 0x000fe20000400000 */
[----:B------:R-:W-:Y:S01]  /*c6b0*/  FMUL R2, R12, R12 ;  /* 0x0000000c0c027220 */ /* 0x000fe20000400000 */
[----:B------:R-:W-:-:S03]  /*c6c0*/  FSEL R14, -R166, -0.00082130916416645050049, P3 ;  /* 0xba574d20a60e7808 */ /* 0x000fc60001800100 */
[----:B------:R-:W-:Y:S02]  /*c6d0*/  F2FP.F16.F32.PACK_AB R13, R13, R20 ;  /* 0x000000140d0d723e */ /* 0x000fe400000000ff */
[----:B------:R-:W-:Y:S02]  /*c6e0*/  FSEL R2, |R12|, R2, P3 ;  /* 0x000000020c027208 */ /* 0x000fe40001800200 */
[----:B------:R-:W-:-:S05]  /*c6f0*/  FSEL R20, R168, 8.4834944573231041431e-05, P3 ;  /* 0x38b1e96aa8147808 */ /* 0x000fca0001800000 */
        /* <DEDUP_REMOVED lines=16> */
[----:B------:R-:W-:-:S04]  /*c800*/  HADD2.F32 R14, -RZ, R10.H1_H1 ;  /* 0x3000000aff0e7230 */ /* 0x000fc80000004100 */
[----:B------:R-:W-:Y:S01]  /*c810*/  FADD R2, R2, 1 ;  /* 0x3f80000002027421 */ /* 0x000fe20000000000 */
[----:B------:R-:W-:Y:S01]  /*c820*/  FFMA R14, R16, R14, R29 ;  /* 0x0000000e100e7223 */ /* 0x000fe2000000001d */
[----:B------:R-:W-:Y:S02]  /*c830*/  HADD2.F32 R29, -RZ, R7.H0_H0 ;  /* 0x20000007ff1d7230 */ /* 0x000fe40000004100 */
[----:B------:R-:W-:Y:S01]  /*c840*/  FMUL R21, R2, R15 ;  /* 0x0000000f02157220 */ /* 0x000fe20000400000 */
[C---:B------:R-:W-:Y:S01]  /*c850*/  FMUL R12, R14.reuse, 0.70710676908493041992 ;  /* 0x3f3504f30e0c7820 */ /* 0x040fe20000400000 */
[----:B------:R-:W-:Y:S01]  /*c860*/  FMUL R14, R14, 0.5 ;  /* 0x3f0000000e0e7820 */ /* 0x000fe20000400000 */
[----:B------:R-:W-:Y:S02]  /*c870*/  FFMA R29, R16, R29, R38 ;  /* 0x0000001d101d7223 */ /* 0x000fe40000000026 */
        /* <DEDUP_REMOVED lines=21> */
[----:B------:R-:W-:-:S04]  /*c9d0*/  HADD2.F32 R15, -RZ, R11.H0_H0 ;  /* 0x2000000bff0f7230 */ /* 0x000fc80000004100 */
[----:B------:R-:W-:Y:S01]  /*c9e0*/  FADD R2, R2, 1 ;  /* 0x3f80000002027421 */ /* 0x000fe20000000000 */
[----:B------:R-:W-:Y:S01]  /*c9f0*/  FFMA R15, R16, R15, R30 ;  /* 0x0000000f100f7223 */ /* 0x000fe2000000001e */
[----:B------:R-:W-:Y:S02]  /*ca00*/  HADD2.F32 R30, -RZ, R6.H1_H1 ;  /* 0x30000006ff1e7230 */ /* 0x000fe40000004100 */
[----:B------:R-:W-:Y:S01]  /*ca10*/  FMUL R14, R2, R14 ;  /* 0x0000000e020e7220 */ /* 0x000fe20000400000 */
[C---:B------:R-:W-:Y:S01]  /*ca20*/  FMUL R12, R15.reuse, 0.70710676908493041992 ;  /* 0x3f3504f30f0c7820 */ /* 0x040fe20000400000 */
[----:B------:R-:W-:Y:S01]  /*ca30*/  FMUL R15, R15, 0.5 ;  /* 0x3f0000000f0f7820 */ /* 0x000fe20000400000 */
[----:B------:R-:W-:Y:S02]  /*ca40*/  FFMA R30, R16, R30, R37 ;  /* 0x0000001e101e7223 */ /* 0x000fe40000000025 */
[C---:B------:R-:W-:Y:S01]  /*ca50*/  FMUL R2, R12.reuse, R12 ;  /* 0x0000000c0c027220 */ /* 0x040fe20000400000 */
[----:B------:R-:W-:-:S02]  /*ca60*/  FSETP.GE.AND P3, PT, |R12|, 1.0029599666595458984, PT ;  /* 0x3f8060fe0c00780b */ /* 0x000fc40003f66200 */
        /* <DEDUP_REMOVED lines=22> */
[----:B------:R-:W-:-:S03]  /*cbd0*/  FFMA R20, R16, R20, R31 ;  /* 0x0000001410147223 */ /* 0x000fc6000000001f */
[----:B------:R-:W-:Y:S01]  /*cbe0*/  FMUL R152, R2, R15 ;  /* 0x0000000f02987220 */ /* 0x000fe20000400000 */
        /* <DEDUP_REMOVED lines=46> */
[----:B------:R-:W-:-:S04]  /*ced0*/  HADD2.F32 R21, -RZ, R4.H1_H1 ;  /* 0x30000004ff157230 */ /* 0x000fc80000004100 */
[----:B------:R-:W-:Y:S01]  /*cee0*/  FFMA R2, R20, R2, R2 ;  /* 0x0000000214027223 */ /* 0x000fe20000000002 */
[----:B------:R-:W-:-:S03]  /*cef0*/  FFMA R21, R16, R21, R33 ;  /* 0x0000001510157223 */ /* 0x000fc60000000021 */
[----:B------:R-:W1:Y:S02]  /*cf00*/  @P3 MUFU.EX2 R20, R2 ;  /* 0x0000000200143308 */ /* 0x000e640000000800 */
        /* <DEDUP_REMOVED lines=8> */
[----:B------:R-:W-:Y:S02]  /*cf90*/  FSEL R20, R168, 8.4834944573231041431e-05, P3 ;  /* 0x38b1e96aa8147808 */ /* 0x000fe40001800000 */
[----:B------:R-:W-:Y:S02]  /*cfa0*/  FSEL R15, -R166, -0.00082130916416645050049, P3 ;  /* 0xba574d20a60f7808 */ /* 0x000fe40001800100 */
[----:B------:R-:W-:-:S05]  /*cfb0*/  FSEL R2, |R12|, R2, P3 ;  /* 0x000000020c027208 */ /* 0x000fca0001800200 */
        /* <DEDUP_REMOVED lines=16> */
[C---:B------:R-:W-:Y:S01]  /*d0c0*/  FMUL R12, R26.reuse, 0.70710676908493041992 ;  /* 0x3f3504f31a0c7820 */ /* 0x040fe20000400000 */
[----:B------:R-:W-:-:S03]  /*d0d0*/  FMUL R26, R26, 0.5 ;  /* 0x3f0000001a1a7820 */ /* 0x000fc60000400000 */
[C---:B------:R-:W-:Y:S01]  /*d0e0*/  FMUL R2, R12.reuse, R12 ;  /* 0x0000000c0c027220 */ /* 0x040fe20000400000 */
[----:B------:R-:W-:Y:S01]  /*d0f0*/  FSETP.GE.AND P3, PT, |R12|, 1.0029599666595458984, PT ;  /* 0x3f8060fe0c00780b */ /* 0x000fe20003f66200 */
[----:B------:R-:W-:-:S03]  /*d100*/  FADD R15, R15, 1 ;  /* 0x3f8000000f0f7421 */ /* 0x000fc60000000000 */
[----:B------:R-:W-:Y:S01]  /*d110*/  FSEL R2, |R12|, R2, P3 ;  /* 0x000000020c027208 */ /* 0x000fe20001800200 */
[----:B------:R-:W-:Y:S01]  /*d120*/  FMUL R35, R15, R21 ;  /* 0x000000150f237220 */ /* 0x000fe20000400000 */
        /* <DEDUP_REMOVED lines=47> */
[----:B------:R-:W-:Y:S01]  /*d420*/  FMUL R12, R36, 0.70710676908493041992 ;  /* 0x3f3504f3240c7820 */ /* 0x000fe20000400000 */
[----:B------:R-:W-:-:S03]  /*d430*/  HADD2.F32 R28, -RZ, R7.H1_H1 ;  /* 0x30000007ff1c7230 */ /* 0x000fc60000004100 */
[C---:B------:R-:W-:Y:S01]  /*d440*/  FMUL R2, R12.reuse, R12 ;  /* 0x0000000c0c027220 */ /* 0x040fe20000400000 */
[----:B------:R-:W-:Y:S01]  /*d450*/  FSETP.GE.AND P3, PT, |R12|, 1.0029599666595458984, PT ;  /* 0x3f8060fe0c00780b */ /* 0x000fe20003f66200 */
[----:B------:R-:W-:-:S03]  /*d460*/  FFMA R28, R16, R28, R39 ;  /* 0x0000001c101c7223 */ /* 0x000fc60000000027 */
        /* <DEDUP_REMOVED lines=24> */
[----:B------:R-:W-:Y:S02]  /*d5f0*/  FSEL R2, |R12|, R2, P3 ;  /* 0x000000020c027208 */ /* 0x000fe40001800200 */
[----:B------:R-:W-:Y:S02]  /*d600*/  FSEL R21, R168, 8.4834944573231041431e-05, P3 ;  /* 0x38b1e96aa8157808 */ /* 0x000fe40001800000 */
[----:B------:R-:W-:Y:S02]  /*d610*/  FSEL R20, -R166, -0.00082130916416645050049, P3 ;  /* 0xba574d20a6147808 */ /* 0x000fe40001800100 */
[----:B------:R-:W-:-:S03]  /*d620*/  FSEL R26, -|R12|, R12, P3 ;  /* 0x0000000c0c1a7208 */ /* 0x000fc60001800300 */
        /* <DEDUP_REMOVED lines=10> */
[----:B------:R-:W-:-:S04]  /*d6d0*/  FFMA R2, R2, R21, R20 ;  /* 0x0000001502027223 */ /* 0x000fc80000000014 */
        /* <DEDUP_REMOVED lines=24> */
[----:B------:R-:W-:-:S03]  /*d860*/  F2FP.F16.F32.PACK_AB R15, R31, R152 ;  /* 0x000000981f0f723e */ /* 0x000fc600000000ff */
[----:B------:R-:W-:-:S04]  /*d870*/  FFMA R21, R2, R21, R21 ;  /* 0x0000001502157223 */ /* 0x000fc80000000015 */
[----:B------:R-:W1:Y:S02]  /*d880*/  @P3 MUFU.EX2 R2, R21 ;  /* 0x0000001500023308 */ /* 0x000e640000000800 */
[----:B-1----:R-:W-:-:S05]  /*d890*/  @P3 FADD R2, -R2, 1 ;  /* 0x3f80000002023421 */ /* 0x002fca0000000100 */
[----:B------:R-:W-:Y:S01]  /*d8a0*/  @P3 LOP3.LUT R21, R2, 0x80000000, R12, 0xb8, !PT ;  /* 0x8000000002153812 */ /* 0x000fe200078eb80c */
[----:B------:R-:W-:-:S04]  /*d8b0*/  FMUL R12, R28, 0.70710676908493041992 ;  /* 0x3f3504f31c0c7820 */ /* 0x000fc80000400000 */
        /* <DEDUP_REMOVED lines=23> */
[----:B------:R-:W-:Y:S01]  /*da30*/  FMUL R2, R17, R25 ;  /* 0x0000001911027220 */ /* 0x000fe20000400000 */
[----:B------:R-:W-:-:S03]  /*da40*/  HADD2.F32 R25, -RZ, R8.H1_H1 ;  /* 0x30000008ff197230 */ /* 0x000fc60000004100 */
[----:B------:R-:W-:Y:S02]  /*da50*/  FADD R20, R20, 1 ;  /* 0x3f80000014147421 */ /* 0x000fe40000000000 */
        /* <DEDUP_REMOVED lines=26> */
[----:B------:R-:W-:Y:S01]  /*dc00*/  FMUL R2, R17, R24 ;  /* 0x0000001811027220 */ /* 0x000fe20000400000 */
[----:B------:R-:W-:-:S05]  /*dc10*/  HADD2.F32 R24, -RZ, R8.H0_H0 ;  /* 0x20000008ff187230 */ /* 0x000fca0000004100 */
        /* <DEDUP_REMOVED lines=24> */
[----:B------:R-:W-:Y:S01]  /*dda0*/  FADD R12, R2, 1 ;  /* 0x3f800000020c7421 */ /* 0x000fe20000000000 */
[----:B------:R-:W-:-:S03]  /*ddb0*/  FMUL R2, R36, 0.5 ;  /* 0x3f00000024027820 */ /* 0x000fc60000400000 */
[----:B------:R-:W-:Y:S01]  /*ddc0*/  FMUL R12, R12, R24 ;  /* 0x000000180c0c7220 */ /* 0x000fe20000400000 */
[----:B------:R-:W-:-:S04]  /*ddd0*/  FMUL R2, R27, R2 ;  /* 0x000000021b027220 */ /* 0x000fc80000400000 */
[----:B------:R-:W-:-:S05]  /*dde0*/  F2FP.F16.F32.PACK_AB R12, R32, R12 ;  /* 0x0000000c200c723e */ /* 0x000fca00000000ff */
[----:B------:R1:W-:Y:S02]  /*ddf0*/  STSM.16.M88.4 [R3+0x2200], R12 ;  /* 0x0022000c03007844 */ /* 0x0003e40000000200 */
[----:B-1----:R-:W-:Y:S01]  /*de00*/  FMUL R15, R28, 0.5 ;  /* 0x3f0000001c0f7820 */ /* 0x002fe20000400000 */
[----:B------:R-:W-:Y:S01]  /*de10*/  FMUL R14, R26, R30 ;  /* 0x0000001e1a0e7220 */ /* 0x000fe20000400000 */
[----:B------:R-:W-:Y:S02]  /*de20*/  F2FP.F16.F32.PACK_AB R12, R35, R153 ;  /* 0x00000099230c723e */ /* 0x000fe400000000ff */
[----:B------:R-:W-:Y:S01]  /*de30*/  FMUL R15, R20, R15 ;  /* 0x0000000f140f7220 */ /* 0x000fe20000400000 */
[----:B------:R-:W-:Y:S02]  /*de40*/  F2FP.F16.F32.PACK_AB R13, R33, R34 ;  /* 0x00000022210d723e */ /* 0x000fe400000000ff */
[----:B------:R-:W-:Y:S02]  /*de50*/  F2FP.F16.F32.PACK_AB R14, R14, R2 ;  /* 0x000000020e0e723e */ /* 0x000fe400000000ff */
[----:B------:R-:W-:-:S05]  /*de60*/  F2FP.F16.F32.PACK_AB R15, R15, R21 ;  /* 0x000000150f0f723e */ /* 0x000fca00000000ff */
[----:B------:R1:W-:Y:S01]  /*de70*/  STSM.16.M88.4 [R154+0x2200], R12 ;  /* 0x0022000c9a007844 */ /* 0x0003e20000000200 */
[----:B------:R-:W-:Y:S01]  /*de80*/  @!PT LDS RZ, [RZ] ;  /* 0x00000000fffff984 */ /* 0x000fe20000000800 */
[----:B------:R-:W-:Y:S01]  /*de90*/  @!PT LDS RZ, [RZ] ;  /* 0x00000000fffff984 */ /* 0x000fe20000000800 */
[----:B------:R-:W-:Y:S01]  /*dea0*/  @!PT LDS RZ, [RZ] ;  /* 0x00000000fffff984 */ /* 0x000fe20000000800 */
[----:B------:R-:W-:Y:S01]  /*deb0*/  @!PT LDS RZ, [RZ] ;  /* 0x00000000fffff984 */ /* 0x000fe20000000800 */
[----:B------:R2:W-:Y:S06]  /*dec0*/  MEMBAR.ALL.CTA ;  /* 0x0000000000007992 */ /* 0x0005ec0000008000 */
[----:B--2---:R-:W2:Y:S02]  /*ded0*/  FENCE.VIEW.ASYNC.S ;  /* 0x00000000000073c6 */ /* 0x004ea40000000000 */
[----:B--2---:R-:W-:Y:S06]  /*dee0*/  BAR.SYNC.DEFER_BLOCKING 0x1, 0x100 ;  /* 0x0044000000007b1d */ /* 0x004fec0000010000 */
[----:B------:R-:W-:Y:S05]  /*def0*/  @P2 BRA `(.L_x_68) ;  /* 0x0000000000242947 */ /* 0x000fea0003800000 */
[----:B------:R-:W-:Y:S02]  /*df00*/  UIADD3 UR8, UP0, UR38, 0x4f0, URZ ;  /* 0x000004f026087890 */ /* 0x000fe4000ff1e03f */
[----:B------:R-:W-:Y:S02]  /*df10*/  UIADD3 UR6, UR50, 0x80, URZ ;  /* 0x0000008032067890 */ /* 0x000fe4000fffe03f */
[----:B------:R-:W-:Y:S02]  /*df20*/  UIADD3 UR4, UR46, 0x2200, URZ ;  /* 0x000022002e047890 */ /* 0x000fe4000fffe03f */
[----:B------:R-:W-:Y:S01]  /*df30*/  UIADD3.X UR9, URZ, UR39, URZ, UP0, !UPT ;  /* 0x000000273f097290 */ /* 0x000fe200087fe43f */
[----:B------:R-:W-:Y:S01]  /*df40*/  UMOV UR5, UR49 ;  /* 0x0000003100057c82 */ /* 0x000fe20008000000 */
[----:B------:R-:W-:-:S07]  /*df50*/  UMOV UR7, UR51 ;  /* 0x0000003300077c82 */ /* 0x000fce0008000000 */
[----:B------:R2:W-:Y:S01]  /*df60*/  UTMASTG.3D [UR4], [UR8] ;  /* 0x00000004080073b5 */ /* 0x0005e20008010000 */
[----:B------:R0:W-:Y:S01]  /*df70*/  UTMACMDFLUSH ;  /* 0x00000000000079b7 */ /* 0x0001e20000000000 */
[----:B--2---:R-:W-:-:S04]  /*df80*/  DEPBAR.LE SB0, 0x1 ;  /* 0x000080400000791a */ /* 0x004fc80000000000 */
.L_x_68:
[----:B------:R-:W-:Y:S05]  /*df90*/  BSYNC B0 ;  /* 0x0000000000007941 */ /* 0x000fea0003800000 */
.L_x_67:
[----:B------:R-:W-:Y:S01]  /*dfa0*/  IADD3 R2, R3, 0x2200, RZ ;  /* 0x0000220003027810 */ /* 0x000fe20007ffe0ff */
[----:B------:R-:W-:Y:S03]  /*dfb0*/  BAR.SYNC.DEFER_BLOCKING 0x1, 0x100 ;  /* 0x0044000000007b1d */ /* 0x000fe60000010000 */
[----:B------:R-:W-:-:S03]  /*dfc0*/  LEA R152, R18, R2, 0x1 ;  /* 0x0000000212987211 */ /* 0x000fc600078e08ff */
[----:B------:R-:W-:Y:S04]  /*dfd0*/  BSSY B0, `(.L_x_69) ;  /* 0x000000a000007945 */ /* 0x000fe80003800000 */
[----:B------:R-:W-:Y:S05]  /*dfe0*/  @P0 BRA `(.L_x_70) ;  /* 0x0000000000200947 */ /* 0x000fea0003800000 */
[----:B------:R-:W-:-:S06]  /*dff0*/  UISETP.NE.AND UP0, UPT, UR43, 0x3, UPT ;  /* 0x000000032b00788c */ /* 0x000fcc000bf05270 */
[----:B------:R-:W-:-:S13]  /*e000*/  PLOP3.LUT P3, PT, PT, PT, UP0, 0x80, 0x0 ;  /* 0x000000000000781c */ /* 0x000fda0003f6f008 */
[----:B------:R-:W-:Y:S05]  /*e010*/  @!P3 BRA `(.L_x_71) ;  /* 0x000000000004b947 */ /* 0x000fea0003800000 */
[----:B------:R-:W-:Y:S01]  /*e020*/  BPT.TRAP 0x1 ;  /* 0x000000040000795c */ /* 0x000fe20000300000 */
.L_x_71:
[----:B------:R-:W-:-:S04]  /*e030*/  ULEA UR4, UR36, UR46, 0x3 ;  /* 0x0000002e24047291 */ /* 0x000fc8000f8e183f */
[----:B------:R-:W-:-:S04]  /*e040*/  UIADD3 UR4, UR4, 0x50, URZ ;  /* 0x0000005004047890 */ /* 0x000fc8000fffe03f */
[----:B------:R-:W-:-:S09]  /*e050*/  UPRMT UR4, UR52, 0x654, UR4 ;  /* 0x0000065434047896 */ /* 0x000fd20008000004 */
[----:B------:R-:W-:Y:S03]  /*e060*/  SYNCS.ARRIVE.TRANS64.RED.A1T0 RZ, [UR4], RZ ;  /* 0x000000ffffff79a7 */ /* 0x000fe60008100404 */
.L_x_70:
[----:B------:R-:W-:Y:S05]  /*e070*/  BSYNC B0 ;  /* 0x0000000000007941 */ /* 0x000fea0003800000 */
.L_x_69:
[----:B------:R-:W-:Y:S01]  /*e080*/  UIADD3 UR36, UR36, 0x1, URZ ;  /* 0x0000000124247890 */ /* 0x000fe2000fffe03f */
[----:B------:R-:W-:Y:S01]  /*e090*/  BSSY B0, `(.L_x_72) ;  /* 0x0000018000007945 */ /* 0x000fe20003800000 */
[----:B------:R-:W-:Y:S02]  /*e0a0*/  MOV R2, RZ ;  /* 0x000000ff00027202 */ /* 0x000fe40000000f00 */
[----:B------:R-:W-:-:S04]  /*e0b0*/  UISETP.NE.AND UP0, UPT, UR36, 0x4, UPT ;  /* 0x000000042400788c */ /* 0x000fc8000bf05270 */
[----:B------:R-:W-:Y:S01]  /*e0c0*/  USEL UR36, UR36, URZ, UP0 ;  /* 0x0000003f24247287 */ /* 0x000fe20008000000 */
[----:B------:R-:W-:Y:S11]  /*e0d0*/  @P0 BRA `(.L_x_73) ;  /* 0x00000000004c0947 */ /* 0x000ff60003800000 */
[----:B------:R-:W-:-:S06]  /*e0e0*/  UISETP.NE.AND UP0, UPT, UR43, 0x3, UPT ;  /* 0x000000032b00788c */ /* 0x000fcc000bf05270 */
[----:B------:R-:W-:-:S13]  /*e0f0*/  PLOP3.LUT P3, PT, PT, PT, UP0, 0x80, 0x0 ;  /* 0x000000000000781c */ /* 0x000fda0003f6f008 */
[----:B------:R-:W-:Y:S05]  /*e100*/  @!P3 BRA `(.L_x_74) ;  /* 0x000000000004b947 */ /* 0x000fea0003800000 */
[----:B------:R-:W-:Y:S01]  /*e110*/  BPT.TRAP 0x1 ;  /* 0x000000040000795c */ /* 0x000fe20000300000 */
.L_x_74:
[----:B------:R-:W-:Y:S01]  /*e120*/  LEA R2, R0, UR46, 0x3 ;  /* 0x0000002e00027c11 */ /* 0x000fe2000f8e18ff */
[----:B------:R-:W-:Y:S01]  /*e130*/  BSSY B1, `(.L_x_75) ;  /* 0x0000004000017945 */ /* 0x000fe20003800000 */
[----:B-1----:R-:W-:-:S04]  /*e140*/  SHF.L.U32 R12, RZ, 0x1f, RZ ;  /* 0x0000001fff0c7819 */ /* 0x002fc800000006ff */
[----:B------:R-:W1:Y:S02]  /*e150*/  SYNCS.PHASECHK.TRANS64.TRYWAIT P3, [R2+URZ+0x30], R12 ;  /* 0x0000300c020075a7 */ /* 0x000e64000806017f */
[----:B-1----:R-:W-:Y:S05]  /*e160*/  @!P3 BRA `(.L_x_76) ;  /* 0x0000020c00c8b947 */ /* 0x002fea0003800000 */
.L_x_361:
[----:B------:R-:W-:Y:S05]  /*e170*/  BSYNC B1 ;  /* 0x0000000000017941 */ /* 0x000fea0003800000 */
.L_x_75:
[C---:B-1----:R-:W-:Y:S01]  /*e180*/  @!P4 LEA R2, R0.reuse, R19, 0xd ;  /* 0x000000130002c211 */ /* 0x042fe200078e68ff */
[----:B------:R-:W-:Y:S05]  /*e190*/  @!P4 WARPSYNC.ALL ;  /* 0x000000000000c948 */ /* 0x000fea0003800000 */
[----:B------:R-:W-:Y:S01]  /*e1a0*/  IADD3 R0, R0, 0x1, RZ ;  /* 0x0000000100007810 */ /* 0x000fe20007ffe0ff */
[----:B------:R1:W2:Y:S03]  /*e1b0*/  @!P4 LDSM.16.M88.4 R8, [R2] ;  /* 0x000000000208c83b */ /* 0x0002a60000000200 */
[----:B------:R-:W-:-:S04]  /*e1c0*/  ISETP.NE.AND P3, PT, R0, 0x4, PT ;  /* 0x000000040000780c */ /* 0x000fc80003f65270 */
[----:B------:R-:W-:Y:S02]  /*e1d0*/  SEL R0, R0, RZ, P3 ;  /* 0x000000ff00007207 */ /* 0x000fe40001800000 */
[----:B-1----:R-:W-:-:S05]  /*e1e0*/  @!P4 LEA R2, R18, R2, 0x1 ;  /* 0x000000021202c211 */ /* 0x002fca00078e08ff */
[----:B------:R1:W3:Y:S02]  /*e1f0*/  @!P4 LDSM.16.M88.4 R4, [R2] ;  /* 0x000000000204c83b */ /* 0x0002e40000000200 */
[----:B-1----:R-:W-:-:S07]  /*e200*/  SEL R2, RZ, 0x1, P3 ;  /* 0x00000001ff027807 */ /* 0x002fce0001800000 */
.L_x_73:
[----:B------:R-:W-:Y:S05]  /*e210*/  BSYNC B0 ;  /* 0x0000000000007941 */ /* 0x000fea0003800000 */
.L_x_72:
[----:B-1----:R-:W4:Y:S04]  /*e220*/  LDL.LU R12, [R1+0x48] ;  /* 0x00004800010c7983 */ /* 0x002f280000300800 */
[----:B------:R-:W5:Y:S04]  /*e230*/  LDL.LU R36, [R1+0x4c] ;  /* 0x00004c0001247983 */ /* 0x000f680000300800 */
[----:B------:R-:W3:Y:S01]  /*e240*/  LDL.LU R35, [R1+0x50] ;  /* 0x0000500001237983 */ /* 0x000ee20000300800 */
[----:B--2---:R-:W-:-:S03]  /*e250*/  HADD2.F32 R14, -RZ, R9.H0_H0 ;  /* 0x20000009ff0e7230 */ /* 0x004fc60000004100 */
        /* <DEDUP_REMOVED lines=12> */
[----:B----4-:R-:W-:-:S04]  /*e320*/  FMUL R12, R17, R12 ;  /* 0x0000000c110c7220 */ /* 0x010fc80000400000 */
        /* <DEDUP_REMOVED lines=26> */
[----:B------:R-:W-:Y:S02]  /*e4d0*/  HADD2.F32 R14, -RZ, R9.H1_H1 ;  /* 0x30000009ff0e7230 */ /* 0x000fe40000004100 */
[----:B-----5:R-:W-:-:S04]  /*e4e0*/  FMUL R12, R17, R36 ;  /* 0x00000024110c7220 */ /* 0x020fc80000400000 */
        /* <DEDUP_REMOVED lines=21> */
[----:B------:R-:W-:-:S04]  /*e640*/  FFMA R12, R15, R12, R12 ;  /* 0x0000000c0f0c7223 */ /* 0x000fc8000000000c */
[----:B------:R-:W1:Y:S02]  /*e650*/  @P3 MUFU.EX2 R15, R12 ;  /* 0x0000000c000f3308 */ /* 0x000e640000000800 */
[----:B-1----:R-:W-:-:S05]  /*e660*/  @P3 FADD R15, -R15, 1 ;  /* 0x3f8000000f0f3421 */ /* 0x002fca0000000100 */
[----:B------:R-:W-:-:S05]  /*e670*/  @P3 LOP3.LUT R12, R15, 0x80000000, R13, 0xb8, !PT ;  /* 0x800000000f0c3812 */ /* 0x000fca00078eb80d */
[----:B------:R-:W-:-:S04]  /*e680*/  FADD R12, R12, 1 ;  /* 0x3f8000000c0c7421 */ /* 0x000fc80000000000 */
[----:B------:R-:W-:Y:S01]  /*e690*/  FMUL R13, R12, R14 ;  /* 0x0000000e0c0d7220 */ /* 0x000fe20000400000 */
[----:B---3--:R-:W-:Y:S02]  /*e6a0*/  FMUL R12, R17, R35 ;  /* 0x00000023110c7220 */ /* 0x008fe40000400000 */
[----:B------:R-:W3:Y:S02]  /*e6b0*/  LDL.LU R35, [R1+0x58] ;  /* 0x0000580001237983 */ /* 0x000ee40000300800 */
[----:B------:R-:W-:Y:S01]  /*e6c0*/  FFMA R20, R16, R20, R12 ;  /* 0x0000001410147223 */ /* 0x000fe2000000000c */
[----:B------:R-:W-:-:S03]  /*e6d0*/  F2FP.F16.F32.PACK_AB R13, R13, R21 ;  /* 0x000000150d0d723e */ /* 0x000fc600000000ff */
        /* <DEDUP_REMOVED lines=24> */
[----:B--2---:R-:W-:-:S04]  /*e860*/  FMUL R14, R17, R24 ;  /* 0x00000018110e7220 */ /* 0x004fc80000400000 */
        /* <DEDUP_REMOVED lines=26> */
[----:B------:R-:W-:-:S04]  /*ea10*/  HADD2.F32 R20, -RZ, R11.H0_H0 ;  /* 0x2000000bff147230 */ /* 0x000fc80000004100 */
[----:B------:R-:W-:-:S04]  /*ea20*/  FADD R12, R12, 1 ;  /* 0x3f8000000c0c7421 */ /* 0x000fc80000000000 */
[----:B------:R-:W-:-:S05]  /*ea30*/  FMUL R14, R12, R15 ;  /* 0x0000000f0c0e7220 */ /* 0x000fca0000400000 */
[----:B------:R-:W-:Y:S01]  /*ea40*/  F2FP.F16.F32.PACK_AB R14, R14, R24 ;  /* 0x000000180e0e723e */ /* 0x000fe200000000ff */
[----:B---3--:R-:W-:-:S04]  /*ea50*/  FMUL R12, R17, R35 ;  /* 0x00000023110c7220 */ /* 0x008fc80000400000 */
        /* <DEDUP_REMOVED lines=130> */
[----:B------:R-:W-:Y:S02]  /*f280*/  HADD2.F32 R25, -RZ, R5.H1_H1 ;  /* 0x30000005ff197230 */ /* 0x000fe40000004100 */
[----:B-1----:R-:W-:-:S05]  /*f290*/  @P3 FADD R12, -R12, 1 ;  /* 0x3f8000000c0c3421 */ /* 0x002fca0000000100 */
[----:B------:R-:W-:Y:S01]  /*f2a0*/  @P3 LOP3.LUT R24, R12, 0x80000000, R15, 0xb8, !PT ;  /* 0x800000000c183812 */ /* 0x000fe200078eb80f */
[----:B------:R-:W-:-:S04]  /*f2b0*/  FMUL R12, R17, R33 ;  /* 0x00000021110c7220 */ /* 0x000fc80000400000 */
        /* <DEDUP_REMOVED lines=26> */
[----:B------:R-:W-:Y:S02]  /*f460*/  HADD2.F32 R15, -RZ, R6.H0_H0 ;  /* 0x20000006ff0f7230 */ /* 0x000fe40000004100 */
[----:B------:R-:W-:-:S04]  /*f470*/  FMUL R20, R17, R27 ;  /* 0x0000001b11147220 */ /* 0x000fc80000400000 */
        /* <DEDUP_REMOVED lines=50> */
[----:B------:R-:W-:Y:S01]  /*f7a0*/  FADD R12, R12, 1 ;  /* 0x3f8000000c0c7421 */ /* 0x000fe20000000000 */
[----:B-1----:R-:W-:-:S05]  /*f7b0*/  @P3 FADD R24, -R24, 1 ;  /* 0x3f80000018183421 */ /* 0x002fca0000000100 */
[----:B------:R-:W-:Y:S01]  /*f7c0*/  @P3 LOP3.LUT R20, R24, 0x80000000, R15, 0xb8, !PT ;  /* 0x8000000018143812 */ /* 0x000fe200078eb80f */
[----:B------:R-:W-:Y:S01]  /*f7d0*/  FMUL R15, R17, R29 ;  /* 0x0000001d110f7220 */ /* 0x000fe20000400000 */
[----:B------:R-:W-:Y:S02]  /*f7e0*/  HADD2.F32 R29, -RZ, R7.H0_H0 ;  /* 0x20000007ff1d7230 */ /* 0x000fe40000004100 */
[----:B------:R-:W-:-:S03]  /*f7f0*/  FMUL R35, R12, R25 ;  /* 0x000000190c237220 */ /* 0x000fc60000400000 */
        /* <DEDUP_REMOVED lines=77> */
[----:B------:R-:W-:Y:S01]  /*fcd0*/  FMUL R34, R26, R27 ;  /* 0x0000001b1a227220 */ /* 0x000fe20000400000 */
        /* <DEDUP_REMOVED lines=27> */
[----:B------:R-:W-:Y:S05]  /*fe90*/  WARPSYNC.ALL ;  /* 0x0000000000007948 */ /* 0x000fea0003800000 */
[----:B------:R-:W-:Y:S01]  /*fea0*/  F2FP.F16.F32.PACK_AB R12, R34, R12 ;  /* 0x0000000c220c723e */ /* 0x000fe200000000ff */
[----:B------:R-:W-:Y:S01]  /*feb0*/  FMUL R33, R33, 0.5 ;  /* 0x3f00000021217820 */ /* 0x000fe20000400000 */
[----:B------:R-:W-:Y:S01]  /*fec0*/  FMUL R30, R30, 0.5 ;  /* 0x3f0000001e1e7820 */ /* 0x000fe20000400000 */
[----:B------:R-:W-:Y:S01]  /*fed0*/  FADD R21, R21, 1 ;  /* 0x3f80000015157421 */ /* 0x000fe20000000000 */
[----:B------:R-:W-:Y:S01]  /*fee0*/  FADD R20, R20, 1 ;  /* 0x3f80000014147421 */ /* 0x000fe20000000000 */
[----:B------:R1:W-:Y:S01]  /*fef0*/  STSM.16.M88.4 [R3+0x4200], R12 ;  /* 0x0042000c03007844 */ /* 0x0003e20000000200 */
[----:B------:R-:W-:Y:S01]  /*ff00*/  FMUL R29, R29, 0.5 ;  /* 0x3f0000001d1d7820 */ /* 0x000fe20000400000 */
[----:B------:R-:W-:Y:S01]  /*ff10*/  FMUL R28, R28, 0.5 ;  /* 0x3f0000001c1c7820 */ /* 0x000fe20000400000 */
[----:B------:R-:W-:Y:S01]  /*ff20*/  FADD R25, R25, 1 ;  /* 0x3f80000019197421 */ /* 0x000fe20000000000 */
[----:B------:R-:W-:-:S03]  /*ff30*/  FMUL R20, R20, R30 ;  /* 0x0000001e14147220 */ /* 0x000fc60000400000 */
[----:B------:R-:W-:Y:S01]  /*ff40*/  FMUL R25, R25, R28 ;  /* 0x0000001c19197220 */ /* 0x000fe20000400000 */
[----:B-1----:R-:W-:Y:S01]  /*ff50*/  FADD R15, R24, 1 ;  /* 0x3f800000180f7421 */ /* 0x002fe20000000000 */
[----:B------:R-:W-:-:S03]  /*ff60*/  FMUL R14, R21, R33 ;  /* 0x00000021150e7220 */ /* 0x000fc60000400000 */
[----:B------:R-:W-:Y:S01]  /*ff70*/  FMUL R15, R15, R29 ;  /* 0x0000001d0f0f7220 */ /* 0x000fe20000400000 */
[----:B------:R-:W-:Y:S02]  /*ff80*/  F2FP.F16.F32.PACK_AB R12, R37, R38 ;  /* 0x00000026250c723e */ /* 0x000fe400000000ff */
        /* <DEDUP_REMOVED lines=9> */
[----:B--2---:R-:W2:Y:S01]  /*10020*/  FENCE.VIEW.ASYNC.S ;  /* 0x00000000000073c6 */ /* 0x004ea20000000000 */
[----:B------:R-:W-:Y:S01]  /*10030*/  BSSY B0, `(.L_x_77) ;  /* 0x000000c000007945 */ /* 0x000fe20003800000 */
        /* <DEDUP_REMOVED lines=11> */
.L_x_78:
[----:B------:R-:W-:Y:S05]  /*100f0*/  BSYNC B0 ;  /* 0x0000000000007941 */ /* 0x000fea0003800000 */
.L_x_77:
        /* <DEDUP_REMOVED lines=9> */
.L_x_81:
[----:B------:R-:W-:-:S04]  /*10190*/  ULEA UR4, UR36, UR46, 0x3 ;  /* 0x0000002e24047291 */ /* 0x000fc8000f8e183f */
[----:B------:R-:W-:-:S04]  /*101a0*/  UIADD3 UR4, UR4, 0x50, URZ ;  /* 0x0000005004047890 */ /* 0x000fc8000fffe03f */
[----:B------:R-:W-:-:S09]  /*101b0*/  UPRMT UR4, UR52, 0x654, UR4 ;  /* 0x0000065434047896 */ /* 0x000fd20008000004 */
[----:B------:R-:W-:Y:S03]  /*101c0*/  SYNCS.ARRIVE.TRANS64.RED.A1T0 RZ, [UR4], RZ ;  /* 0x000000ffffff79a7 */ /* 0x000fe60008100404 */
.L_x_80:
[----:B------:R-:W-:Y:S05]  /*101d0*/  BSYNC B0 ;  /* 0x0000000000007941 */ /* 0x000fea0003800000 */
.L_x_79:
[----:B------:R-:W-:Y:S01]  /*101e0*/  UIADD3 UR4, UR36, 0x1, URZ ;  /* 0x0000000124047890 */ /* 0x000fe2000fffe03f */
[----:B------:R-:W-:Y:S03]  /*101f0*/  BSSY B0, `(.L_x_82) ;  /* 0x0000018000007945 */ /* 0x000fe60003800000 */
[----:B------:R-:W-:-:S04]  /*10200*/  UISETP.NE.AND UP0, UPT, UR4, 0x4, UPT ;  /* 0x000000040400788c */ /* 0x000fc8000bf05270 */
[----:B------:R-:W-:Y:S01]  /*10210*/  USEL UR8, UR4, URZ, UP0 ;  /* 0x0000003f04087287 */ /* 0x000fe20008000000 */
[----:B------:R-:W-:Y:S11]  /*10220*/  @P0 BRA `(.L_x_83) ;  /* 0x0000000000500947 */ /* 0x000ff60003800000 */
[----:B------:R-:W-:-:S06]  /*10230*/  UISETP.NE.AND UP0, UPT, UR43, 0x3, UPT ;  /* 0x000000032b00788c */ /* 0x000fcc000bf05270 */
[----:B------:R-:W-:-:S13]  /*10240*/  PLOP3.LUT P3, PT, PT, PT, UP0, 0x80, 0x0 ;  /* 0x000000000000781c */ /* 0x000fda0003f6f008 */
[----:B------:R-:W-:Y:S05]  /*10250*/  @!P3 BRA `(.L_x_84) ;  /* 0x000000000004b947 */ /* 0x000fea0003800000 */
[----:B------:R-:W-:Y:S01]  /*10260*/  BPT.TRAP 0x1 ;  /* 0x000000040000795c */ /* 0x000fe20000300000 */
.L_x_84:
[----:B-1----:R-:W-:Y:S01]  /*10270*/  LEA R12, R0, UR46, 0x3 ;  /* 0x0000002e000c7c11 */ /* 0x002fe2000f8e18ff */
[----:B------:R-:W-:Y:S01]  /*10280*/  BSSY B1, `(.L_x_85) ;  /* 0x0000004000017945 */ /* 0x000fe20003800000 */
[----:B------:R-:W-:-:S04]  /*10290*/  SHF.L.U32 R13, R2, 0x1f, RZ ;  /* 0x0000001f020d7819 */ /* 0x000fc800000006ff */
[----:B------:R-:W1:Y:S02]  /*102a0*/  SYNCS.PHASECHK.TRANS64.TRYWAIT P3, [R12+URZ+0x30], R13 ;  /* 0x0000300d0c0075a7 */ /* 0x000e64000806017f */
[----:B-1----:R-:W-:Y:S05]  /*102b0*/  @!P3 BRA `(.L_x_86) ;  /* 0x000001ec0088b947 */ /* 0x002fea0003800000 */
.L_x_362:
[----:B------:R-:W-:Y:S05]  /*102c0*/  BSYNC B1 ;  /* 0x0000000000017941 */ /* 0x000fea0003800000 */
.L_x_85:
[C---:B-1----:R-:W-:Y:S01]  /*102d0*/  @!P4 IMAD R12, R0.reuse, 0x2000, R19 ;  /* 0x00002000000cc824 */ /* 0x042fe200078e0213 */
[----:B------:R-:W-:Y:S05]  /*102e0*/  @!P4 WARPSYNC.ALL ;  /* 0x000000000000c948 */ /* 0x000fea0003800000 */
[----:B------:R-:W-:Y:S01]  /*102f0*/  IADD3 R0, R0, 0x1, RZ ;  /* 0x0000000100007810 */ /* 0x000fe20007ffe0ff */
[----:B------:R1:W2:Y:S03]  /*10300*/  @!P4 LDSM.16.M88.4 R8, [R12] ;  /* 0x000000000c08c83b */ /* 0x0002a60000000200 */
[----:B------:R-:W-:-:S04]  /*10310*/  ISETP.NE.AND P3, PT, R0, 0x4, PT ;  /* 0x000000040000780c */ /* 0x000fc80003f65270 */
[----:B------:R-:W-:Y:S02]  /*10320*/  SEL R0, R0, RZ, P3 ;  /* 0x000000ff00007207 */ /* 0x000fe40001800000 */
[----:B-1----:R-:W-:-:S05]  /*10330*/  @!P4 LEA R12, R18, R12, 0x1 ;  /* 0x0000000c120cc211 */ /* 0x002fca00078e08ff */
[----:B------:R1:W3:Y:S02]  /*10340*/  @!P4 LDSM.16.M88.4 R4, [R12] ;  /* 0x000000000c04c83b */ /* 0x0002e40000000200 */
[----:B-1----:R-:W-:-:S04]  /*10350*/  SEL R12, RZ, 0x1, P3 ;  /* 0x00000001ff0c7807 */ /* 0x002fc80001800000 */
[----:B------:R-:W-:-:S07]  /*10360*/  LOP3.LUT R2, R2, R12, RZ, 0x3c, !PT ;  /* 0x0000000c02027212 */ /* 0x000fce00078e3cff */
.L_x_83:
[----:B------:R-:W-:Y:S05]  /*10370*/  BSYNC B0 ;  /* 0x0000000000007941 */ /* 0x000fea0003800000 */
.L_x_82:
[----:B-12---:R-:W-:Y:S02]  /*10380*/  HADD2.F32 R12, -RZ, R9.H0_H0 ;  /* 0x20000009ff0c7230 */ /* 0x006fe40000004100 */
[C---:B------:R-:W-:Y:S01]  /*10390*/  FMUL R13, R17.reuse, R42 ;  /* 0x0000002a110d7220 */ /* 0x040fe20000400000 */
[----:B------:R-:W-:Y:S01]  /*103a0*/  FMUL R50, R17, R50 ;  /* 0x0000003211327220 */ /* 0x000fe20000400000 */
[----:B------:R-:W-:Y:S05]  /*103b0*/  WARPSYNC.ALL ;  /* 0x0000000000007948 */ /* 0x000fea0003800000 */
[----:B------:R-:W-:Y:S01]  /*103c0*/  FFMA R13, R16, R12, R13 ;  /* 0x0000000c100d7223 */ /* 0x000fe2000000000d */
[----:B------:R-:W-:Y:S03]  /*103d0*/  BSSY B0, `(.L_x_87) ;  /* 0x00001d8000007945 */ /* 0x000fe60003800000 */
        /* <DEDUP_REMOVED lines=24> */
[----:B------:R-:W-:-:S04]  /*10560*/  FADD R14, R14, 1 ;  /* 0x3f8000000e0e7421 */ /* 0x000fc80000000000 */
[----:B------:R-:W-:Y:S01]  /*10570*/  FMUL R13, R14, R13 ;  /* 0x0000000d0e0d7220 */ /* 0x000fe20000400000 */
[----:B------:R-:W-:-:S04]  /*10580*/  FMUL R14, R17, R43 ;  /* 0x0000002b110e7220 */ /* 0x000fc80000400000 */
        /* <DEDUP_REMOVED lines=24> */
[----:B------:R-:W-:-:S04]  /*10710*/  FMUL R12, R17, R44 ;  /* 0x0000002c110c7220 */ /* 0x000fc80000400000 */
[----:B------:R-:W-:-:S04]  /*10720*/  FADD R15, R15, 1 ;  /* 0x3f8000000f0f7421 */ /* 0x000fc80000000000 */
[----:B------:R-:W-:Y:S01]  /*10730*/  FMUL R14, R15, R14 ;  /* 0x0000000e0f0e7220 */ /* 0x000fe20000400000 */
[----:B------:R-:W-:-:S04]  /*10740*/  HADD2.F32 R15, -RZ, R10.H0_H0 ;  /* 0x2000000aff0f7230 */ /* 0x000fc80000004100 */
[----:B------:R-:W-:Y:S01]  /*10750*/  F2FP.F16.F32.PACK_AB R13, R14, R13 ;  /* 0x0000000d0e0d723e */ /* 0x000fe200000000ff */
        /* <DEDUP_REMOVED lines=24> */
[----:B------:R-:W-:Y:S02]  /*108e0*/  HADD2.F32 R21, -RZ, R10.H1_H1 ;  /* 0x3000000aff157230 */ /* 0x000fe40000004100 */
[----:B------:R-:W-:Y:S02]  /*108f0*/  FMUL R14, R17, R45 ;  /* 0x0000002d110e7220 */ /* 0x000fe40000400000 */
[----:B------:R-:W-:Y:S02]  /*10900*/  FADD R15, R15, 1 ;  /* 0x3f8000000f0f7421 */ /* 0x000fe40000000000 */
[----:B------:R-:W-:Y:S02]  /*10910*/  FFMA R14, R16, R21, R14 ;  /* 0x00000015100e7223 */ /* 0x000fe4000000000e */
[----:B------:R-:W-:Y:S02]  /*10920*/  FMUL R12, R15, R12 ;  /* 0x0000000c0f0c7220 */ /* 0x000fe40000400000 */
        /* <DEDUP_REMOVED lines=80> */
[----:B---3--:R-:W-:Y:S02]  /*10e30*/  HADD2.F32 R25, -RZ, R4.H0_H0 ;  /* 0x20000004ff197230 */ /* 0x008fe40000004100 */
[----:B------:R-:W-:Y:S02]  /*10e40*/  FMUL R21, R17, R48 ;  /* 0x0000003011157220 */ /* 0x000fe40000400000 */
[----:B------:R-:W-:Y:S02]  /*10e50*/  FADD R24, R24, 1 ;  /* 0x3f80000018187421 */ /* 0x000fe40000000000 */
[----:B------:R-:W-:Y:S02]  /*10e60*/  FFMA R21, R16, R25, R21 ;  /* 0x0000001910157223 */ /* 0x000fe40000000015 */
[----:B------:R-:W-:Y:S02]  /*10e70*/  FMUL R12, R24, R12 ;  /* 0x0000000c180c7220 */ /* 0x000fe40000400000 */
[C---:B------:R-:W-:Y:S01]  /*10e80*/  FMUL R24, R21.reuse, 0.70710676908493041992 ;  /* 0x3f3504f315187820 */ /* 0x040fe20000400000 */
[----:B------:R-:W-:-:S03]  /*10e90*/  FMUL R21, R21, 0.5 ;  /* 0x3f00000015157820 */ /* 0x000fc60000400000 */
[C---:B------:R-:W-:Y:S01]  /*10ea0*/  FMUL R25, R24.reuse, R24 ;  /* 0x0000001818197220 */ /* 0x040fe20000400000 */
[----:B------:R-:W-:Y:S02]  /*10eb0*/  FSETP.GE.AND P3, PT, |R24|, 1.0029599666595458984, PT ;  /* 0x3f8060fe1800780b */ /* 0x000fe40003f66200 */
        /* <DEDUP_REMOVED lines=47> */
[----:B-1----:R-:W-:Y:S01]  /*111b0*/  @P3 FADD R29, -R26, 1 ;  /* 0x3f8000001a1d3421 */ /* 0x002fe20000000100 */
[----:B------:R-:W-:-:S04]  /*111c0*/  FFMA R26, R16, R28, R50 ;  /* 0x0000001c101a7223 */ /* 0x000fc80000000032 */
        /* <DEDUP_REMOVED lines=35> */
[C---:B------:R-:W-:Y:S02]  /*11400*/  FSEL R27, |R25|.reuse, R27, P3 ;  /* 0x0000001b191b7208 */ /* 0x040fe40001800200 */
        /* <DEDUP_REMOVED lines=18> */
[----:B------:R-:W-:Y:S02]  /*11530*/  HADD2.F32 R25, -RZ, R6.H0_H0 ;  /* 0x20000006ff197230 */ /* 0x000fe40000004100 */
        /* <DEDUP_REMOVED lines=135> */
[----:B------:R-:W-:Y:S01]  /*11db0*/  FMUL R12, R35, 0.5 ;  /* 0x3f000000230c7820 */ /* 0x000fe20000400000 */
[----:B------:R-:W-:-:S03]  /*11dc0*/  HADD2.F32 R35, -RZ, R8.H0_H0 ;  /* 0x20000008ff237230 */ /* 0x000fc60000004100 */
        /* <DEDUP_REMOVED lines=28> */
[----:B------:R-:W-:-:S05]  /*11f90*/  FMUL R36, R37, R36 ;  /* 0x0000002425247220 */ /* 0x000fca0000400000 */
[----:B------:R-:W-:-:S05]  /*11fa0*/  F2FP.F16.F32.PACK_AB R12, R12, R36 ;  /* 0x000000240c0c723e */ /* 0x000fca00000000ff */
[----:B------:R1:W-:Y:S02]  /*11fb0*/  STSM.16.M88.4 [R3+0x6200], R12 ;  /* 0x0062000c03007844 */ /* 0x0003e40000000200 */
[----:B-1----:R-:W-:Y:S01]  /*11fc0*/  FADD R15, R32, 1 ;  /* 0x3f800000200f7421 */ /* 0x002fe20000000000 */
        /* <DEDUP_REMOVED lines=18> */
[----:B------:R-:W-:Y:S02]  /*120f0*/  UIADD3 UR4, UR46, 0x6200, URZ ;  /* 0x000062002e047890 */ /* 0x000fe4000fffe03f */
[----:B------:R-:W-:Y:S01]  /*12100*/  UIADD3.X UR11, URZ, UR39, URZ, UP0, !UPT ;  /* 0x000000273f0b7290 */ /* 0x000fe200087fe43f */
[----:B------:R-:W-:-:S08]  /*12110*/  UMOV UR7, UR51 ;  /* 0x0000003300077c82 */ /* 0x000fd00008000000 */
[----:B------:R2:W-:Y:S01]  /*12120*/  UTMASTG.3D [UR4], [UR10] ;  /* 0x000000040a0073b5 */ /* 0x0005e20008010000 */
[----:B------:R0:W-:Y:S01]  /*12130*/  UTMACMDFLUSH ;  /* 0x00000000000079b7 */ /* 0x0001e20000000000 */
[----:B--2---:R-:W-:-:S04]  /*12140*/  DEPBAR.LE SB0, 0x1 ;  /* 0x000080400000791a */ /* 0x004fc80000000000 */
.L_x_88:
[----:B------:R-:W-:Y:S05]  /*12150*/  BSYNC B0 ;  /* 0x0000000000007941 */ /* 0x000fea0003800000 */
.L_x_87:
        /* <DEDUP_REMOVED lines=9> */
.L_x_91:
[----:B------:R-:W-:-:S04]  /*121f0*/  ULEA UR4, UR8, UR46, 0x3 ;  /* 0x0000002e08047291 */ /* 0x000fc8000f8e183f */
[----:B------:R-:W-:-:S04]  /*12200*/  UIADD3 UR4, UR4, 0x50, URZ ;  /* 0x0000005004047890 */ /* 0x000fc8000fffe03f */
[----:B------:R-:W-:-:S09]  /*12210*/  UPRMT UR4, UR52, 0x654, UR4 ;  /* 0x0000065434047896 */ /* 0x000fd20008000004 */
[----:B------:R-:W-:Y:S03]  /*12220*/  SYNCS.ARRIVE.TRANS64.RED.A1T0 RZ, [UR4], RZ ;  /* 0x000000ffffff79a7 */ /* 0x000fe60008100404 */
.L_x_90:
[----:B------:R-:W-:Y:S05]  /*12230*/  BSYNC B0 ;  /* 0x0000000000007941 */ /* 0x000fea0003800000 */
.L_x_89:
        /* <DEDUP_REMOVED lines=9> */
.L_x_94:
[----:B-1----:R-:W-:Y:S01]  /*122d0*/  LEA R12, R0, UR46, 0x3 ;  /* 0x0000002e000c7c11 */ /* 0x002fe2000f8e18ff */
[----:B------:R-:W-:Y:S01]  /*122e0*/  BSSY B1, `(.L_x_95) ;  /* 0x0000004000017945 */ /* 0x000fe20003800000 */
[----:B------:R-:W-:-:S04]  /*122f0*/  SHF.L.U32 R13, R2, 0x1f, RZ ;  /* 0x0000001f020d7819 */ /* 0x000fc800000006ff */
[----:B------:R-:W1:Y:S02]  /*12300*/  SYNCS.PHASECHK.TRANS64.TRYWAIT P3, [R12+URZ+0x30], R13 ;  /* 0x0000300d0c0075a7 */ /* 0x000e64000806017f */
[----:B-1----:R-:W-:Y:S05]  /*12310*/  @!P3 BRA `(.L_x_96) ;  /* 0x000001cc0084b947 */ /* 0x002fea0003800000 */
.L_x_363:
[----:B------:R-:W-:Y:S05]  /*12320*/  BSYNC B1 ;  /* 0x0000000000017941 */ /* 0x000fea0003800000 */
.L_x_95:
[----:B-1----:R-:W-:Y:S01]  /*12330*/  @!P4 LEA R13, R0, R19, 0xd ;  /* 0x00000013000dc211 */ /* 0x002fe200078e68ff */
[----:B------:R-:W-:Y:S05]  /*12340*/  @!P4 WARPSYNC.ALL ;  /* 0x000000000000c948 */ /* 0x000fea0003800000 */
[----:B------:R-:W-:Y:S01]  /*12350*/  @!P4 LEA R12, R18, R13, 0x1 ;  /* 0x0000000d120cc211 */ /* 0x000fe200078e08ff */
[----:B------:R2:W3:Y:S01]  /*12360*/  @!P4 LDSM.16.M88.4 R8, [R13] ;  /* 0x000000000d08c83b */ /* 0x0004e20000000200 */
[----:B------:R-:W-:-:S03]  /*12370*/  IADD3 R0, R0, 0x1, RZ ;  /* 0x0000000100007810 */ /* 0x000fc60007ffe0ff */
[----:B------:R2:W4:Y:S01]  /*12380*/  @!P4 LDSM.16.M88.4 R4, [R12] ;  /* 0x000000000c04c83b */ /* 0x0005220000000200 */
[----:B------:R-:W-:-:S04]  /*12390*/  ISETP.NE.AND P3, PT, R0, 0x4, PT ;  /* 0x000000040000780c */ /* 0x000fc80003f65270 */
[----:B------:R-:W-:Y:S02]  /*123a0*/  SEL R15, RZ, 0x1, P3 ;  /* 0x00000001ff0f7807 */ /* 0x000fe40001800000 */
[----:B------:R-:W-:Y:S02]  /*123b0*/  SEL R0, R0, RZ, P3 ;  /* 0x000000ff00007207 */ /* 0x000fe40001800000 */
[----:B--2---:R-:W-:-:S07]  /*123c0*/  LOP3.LUT R2, R2, R15, RZ, 0x3c, !PT ;  /* 0x0000000f02027212 */ /* 0x004fce00078e3cff */
.L_x_93:
[----:B------:R-:W-:Y:S05]  /*123d0*/  BSYNC B0 ;  /* 0x0000000000007941 */ /* 0x000fea0003800000 */
.L_x_92:
[----:B-1----:R-:W2:Y:S04]  /*123e0*/  LDL.LU R12, [R1+0x88] ;  /* 0x00008800010c7983 */ /* 0x002ea80000300800 */
[----:B------:R-:W5:Y:S04]  /*123f0*/  LDL.LU R26, [R1+0x8c] ;  /* 0x00008c00011a7983 */ /* 0x000f680000300800 */
[----:B------:R-:W4:Y:S04]  /*12400*/  LDL.LU R29, [R1+0x90] ;  /* 0x00009000011d7983 */ /* 0x000f280000300800 */
        /* <DEDUP_REMOVED lines=12> */
[----:B------:R-:W4:Y:S01]  /*124d0*/  LDL.LU R45, [R1+0x80] ;  /* 0x00008000012d7983 */ /* 0x000f220000300800 */
[----:B------:R-:W-:Y:S05]  /*124e0*/  WARPSYNC.ALL ;  /* 0x0000000000007948 */ /* 0x000fea0003800000 */
[----:B------:R-:W-:Y:S01]  /*124f0*/  BSSY B0, `(.L_x_97) ;  /* 0x00001dc000007945 */ /* 0x000fe20003800000 */
[----:B--2---:R-:W-:Y:S01]  /*12500*/  FMUL R13, R17, R12 ;  /* 0x0000000c110d7220 */ /* 0x004fe20000400000 */
[----:B---3--:R-:W-:-:S05]  /*12510*/  HADD2.F32 R12, -RZ, R9.H0_H0 ;  /* 0x20000009ff0c7230 */ /* 0x008fca0000004100 */
[----:B------:R-:W-:-:S04]  /*12520*/  FFMA R12, R16, R12, R13 ;  /* 0x0000000c100c7223 */ /* 0x000fc8000000000d */
[----:B------:R-:W-:-:S04]  /*12530*/  FMUL R15, R12, 0.70710676908493041992 ;  /* 0x3f3504f30c0f7820 */ /* 0x000fc80000400000 */
[C---:B------:R-:W-:Y:S01]  /*12540*/  FMUL R14, R15.reuse, R15 ;  /* 0x0000000f0f0e7220 */ /* 0x040fe20000400000 */
[----:B------:R-:W-:-:S04]  /*12550*/  FSETP.GE.AND P5, PT, |R15|, 1.0029599666595458984, PT ;  /* 0x3f8060fe0f00780b */ /* 0x000fc80003fa6200 */
[----:B------:R-:W-:Y:S02]  /*12560*/  FSEL R14, |R15|, R14, P5 ;  /* 0x0000000e0f0e7208 */ /* 0x000fe40002800200 */
[----:B------:R-:W-:Y:S02]  /*12570*/  FSEL R13, R168, 8.4834944573231041431e-05, P5 ;  /* 0x38b1e96aa80d7808 */ /* 0x000fe40002800000 */
[----:B------:R-:W-:Y:S02]  /*12580*/  FSEL R25, -R166, -0.00082130916416645050049, P5 ;  /* 0xba574d20a6197808 */ /* 0x000fe40002800100 */
[----:B------:R-:W-:Y:S02]  /*12590*/  FSEL R24, R164, 0.0052134888246655464172, P5 ;  /* 0x3baad5eaa4187808 */ /* 0x000fe40002800000 */
[----:B------:R-:W-:Y:S01]  /*125a0*/  FSEL R27, R161, -0.37612664699554443359, P5 ;  /* 0xbec093aca11b7808 */ /* 0x000fe20002800000 */
[----:B------:R-:W-:-:S04]  /*125b0*/  FFMA R13, R14, R13, R25 ;  /* 0x0000000d0e0d7223 */ /* 0x000fc80000000019 */
[----:B------:R-:W-:Y:S01]  /*125c0*/  FFMA R13, R14, R13, R24 ;  /* 0x0000000d0e0d7223 */ /* 0x000fe20000000018 */
[----:B------:R-:W-:-:S05]  /*125d0*/  FSEL R24, -R163, -0.026868773624300956726, P5 ;  /* 0xbcdc1be7a3187808 */ /* 0x000fca0002800100 */
[----:B------:R-:W-:Y:S01]  /*125e0*/  FFMA R13, R14, R13, R24 ;  /* 0x0000000d0e0d7223 */ /* 0x000fe20000000018 */
[----:B------:R-:W-:-:S05]  /*125f0*/  FSEL R24, R162, 0.11284004896879196167, P5 ;  /* 0x3de718afa2187808 */ /* 0x000fca0002800000 */
[C---:B------:R-:W-:Y:S01]  /*12600*/  FFMA R25, R14.reuse, R13, R24 ;  /* 0x0000000d0e197223 */ /* 0x040fe20000000018 */
[----:B------:R-:W-:Y:S02]  /*12610*/  HADD2.F32 R24, -RZ, R9.H1_H1 ;  /* 0x30000009ff187230 */ /* 0x000fe40000004100 */
[----:B-----5:R-:W-:Y:S01]  /*12620*/  FMUL R13, R17, R26 ;  /* 0x0000001a110d7220 */ /* 0x020fe20000400000 */
[----:B------:R-:W-:-:S03]  /*12630*/  FFMA R25, R14, R25, R27 ;  /* 0x000000190e197223 */ /* 0x000fc6000000001b */
[----:B------:R-:W-:Y:S01]  /*12640*/  FFMA R13, R16, R24, R13 ;  /* 0x00000018100d7223 */ /* 0x000fe2000000000d */
[----:B------:R-:W-:-:S03]  /*12650*/  FSEL R24, R160, 0.12837915122509002686, P5 ;  /* 0x3e0375d3a0187808 */ /* 0x000fc60002800000 */
[C---:B------:R-:W-:Y:S01]  /*12660*/  FMUL R26, R13.reuse, 0.70710676908493041992 ;  /* 0x3f3504f30d1a7820 */ /* 0x040fe20000400000 */
[----:B------:R-:W-:Y:S01]  /*12670*/  FMUL R13, R13, 0.5 ;  /* 0x3f0000000d0d7820 */ /* 0x000fe20000400000 */
[----:B------:R-:W-:Y:S02]  /*12680*/  FFMA R14, R14, R25, R24 ;  /* 0x000000190e0e7223 */ /* 0x000fe40000000018 */
[C---:B------:R-:W-:Y:S01]  /*12690*/  FMUL R25, R26.reuse, R26 ;  /* 0x0000001a1a197220 */ /* 0x040fe20000400000 */
[----:B------:R-:W-:-:S04]  /*126a0*/  FSETP.GE.AND P3, PT, |R26|, 1.0029599666595458984, PT ;  /* 0x3f8060fe1a00780b */ /* 0x000fc80003f66200 */
[----:B------:R-:W-:Y:S02]  /*126b0*/  FSEL R24, |R26|, R25, P3 ;  /* 0x000000191a187208 */ /* 0x000fe40001800200 */
[----:B------:R-:W-:Y:S02]  /*126c0*/  FSEL R25, R168, 8.4834944573231041431e-05, P3 ;  /* 0x38b1e96aa8197808 */ /* 0x000fe40001800000 */
[----:B------:R-:W-:Y:S02]  /*126d0*/  FSEL R27, -R166, -0.00082130916416645050049, P3 ;  /* 0xba574d20a61b7808 */ /* 0x000fe40001800100 */
[----:B------:R-:W-:-:S03]  /*126e0*/  FSEL R28, R164, 0.0052134888246655464172, P3 ;  /* 0x3baad5eaa41c7808 */ /* 0x000fc60001800000 */
[----:B------:R-:W-:-:S04]  /*126f0*/  FFMA R25, R24, R25, R27 ;  /* 0x0000001918197223 */ /* 0x000fc8000000001b */
[----:B------:R-:W-:Y:S01]  /*12700*/  FFMA R27, R24, R25, R28 ;  /* 0x00000019181b7223 */ /* 0x000fe2000000001c */
[----:B------:R-:W-:Y:S02]  /*12710*/  FSEL R28, -R163, -0.026868773624300956726, P3 ;  /* 0xbcdc1be7a31c7808 */ /* 0x000fe40001800100 */
[----:B------:R-:W-:-:S03]  /*12720*/  FSEL R25, -|R15|, R15, P5 ;  /* 0x0000000f0f197208 */ /* 0x000fc60002800300 */
[----:B------:R-:W-:Y:S01]  /*12730*/  FFMA R27, R24, R27, R28 ;  /* 0x0000001b181b7223 */ /* 0x000fe2000000001c */
[----:B------:R-:W-:Y:S01]  /*12740*/  FSEL R28, R162, 0.11284004896879196167, P3 ;  /* 0x3de718afa21c7808 */ /* 0x000fe20001800000 */
[----:B------:R-:W-:-:S04]  /*12750*/  FFMA R14, R14, R25, R25 ;  /* 0x000000190e0e7223 */ /* 0x000fc80000000019 */
[----:B------:R-:W-:Y:S01]  /*12760*/  FFMA R27, R24, R27, R28 ;  /* 0x0000001b181b7223 */ /* 0x000fe2000000001c */
[----:B------:R-:W1:Y:S01]  /*12770*/  @P5 MUFU.EX2 R25, R14 ;  /* 0x0000000e00195308 */ /* 0x000e620000000800 */
[----:B------:R-:W-:-:S05]  /*12780*/  FSEL R28, R161, -0.37612664699554443359, P3 ;  /* 0xbec093aca11c7808 */ /* 0x000fca0001800000 */
[----:B------:R-:W-:Y:S01]  /*12790*/  FFMA R27, R24, R27, R28 ;  /* 0x0000001b181b7223 */ /* 0x000fe2000000001c */
[----:B------:R-:W-:-:S05]  /*127a0*/  FSEL R28, R160, 0.12837915122509002686, P3 ;  /* 0x3e0375d3a01c7808 */ /* 0x000fca0001800000 */
[----:B------:R-:W-:Y:S01]  /*127b0*/  FFMA R24, R24, R27, R28 ;  /* 0x0000001b18187223 */ /* 0x000fe2000000001c */
[----:B----4-:R-:W-:Y:S01]  /*127c0*/  FMUL R27, R17, R29 ;  /* 0x0000001d111b7220 */ /* 0x010fe20000400000 */
[----:B------:R-:W-:Y:S02]  /*127d0*/  HADD2.F32 R29, -RZ, R10.H0_H0 ;  /* 0x2000000aff1d7230 */ /* 0x000fe40000004100 */
[----:B-1----:R-:W-:-:S03]  /*127e0*/  @P5 FADD R28, -R25, 1 ;  /* 0x3f800000191c5421 */ /* 0x002fc60000000100 */
[----:B------:R-:W-:Y:S02]  /*127f0*/  FFMA R25, R16, R29, R27 ;  /* 0x0000001d10197223 */ /* 0x000fe4000000001b */
[----:B------:R-:W-:Y:S02]  /*12800*/  @P5 LOP3.LUT R14, R28, 0x80000000, R15, 0xb8, !PT ;  /* 0x800000001c0e5812 */ /* 0x000fe400078eb80f */
[----:B------:R-:W-:-:S04]  /*12810*/  FMUL R27, R25, 0.70710676908493041992 ;  /* 0x3f3504f3191b7820 */ /* 0x000fc80000400000 */
[C---:B------:R-:W-:Y:S01]  /*12820*/  FMUL R28, R27.reuse, R27 ;  /* 0x0000001b1b1c7220 */ /* 0x040fe20000400000 */
[----:B------:R-:W-:Y:S01]  /*12830*/  FSETP.GE.AND P5, PT, |R27|, 1.0029599666595458984, PT ;  /* 0x3f8060fe1b00780b */ /* 0x000fe20003fa6200 */
[----:B------:R-:W-:-:S03]  /*12840*/  FADD R14, R14, 1 ;  /* 0x3f8000000e0e7421 */ /* 0x000fc60000000000 */
        /* <DEDUP_REMOVED lines=10> */
[----:B------:R-:W-:Y:S01]  /*128f0*/  FFMA R28, R15, R28, R29 ;  /* 0x0000001c0f1c7223 */ /* 0x000fe2000000001d */
[----:B------:R-:W-:-:S03]  /*12900*/  FSEL R29, -|R26|, R26, P3 ;  /* 0x0000001a1a1d7208 */ /* 0x000fc60001800300 */
[----:B------:R-:W-:Y:S02]  /*12910*/  FFMA R28, R15, R28, R31 ;  /* 0x0000001c0f1c7223 */ /* 0x000fe4000000001f */
[----:B------:R-:W-:Y:S01]  /*12920*/  FFMA R24, R24, R29, R29 ;  /* 0x0000001d18187223 */ /* 0x000fe2000000001d */
[----:B------:R-:W-:-:S05]  /*12930*/  FSEL R29, R160, 0.12837915122509002686, P5 ;  /* 0x3e0375d3a01d7808 */ /* 0x000fca0002800000 */
[----:B------:R-:W-:Y:S01]  /*12940*/  FFMA R15, R15, R28, R29 ;  /* 0x0000001c0f0f7223 */ /* 0x000fe2000000001d */
[----:B------:R-:W-:Y:S01]  /*12950*/  FSEL R28, -|R27|, R27, P5 ;  /* 0x0000001b1b1c7208 */ /* 0x000fe20002800300 */
[----:B------:R-:W1:Y:S04]  /*12960*/  @P3 MUFU.EX2 R29, R24 ;  /* 0x00000018001d3308 */ /* 0x000e680000000800 */
[----:B------:R-:W-:-:S04]  /*12970*/  FFMA R15, R15, R28, R28 ;  /* 0x0000001c0f0f7223 */ /* 0x000fc8000000001c */
[----:B------:R-:W2:Y:S01]  /*12980*/  @P5 MUFU.EX2 R28, R15 ;  /* 0x0000000f001c5308 */ /* 0x000ea20000000800 */
[----:B-1----:R-:W-:-:S05]  /*12990*/  @P3 FADD R29, -R29, 1 ;  /* 0x3f8000001d1d3421 */ /* 0x002fca0000000100 */
[----:B------:R-:W-:Y:S01]  /*129a0*/  @P3 LOP3.LUT R24, R29, 0x80000000, R26, 0xb8, !PT ;  /* 0x800000001d183812 */ /* 0x000fe200078eb81a */
[----:B------:R-:W-:Y:S02]  /*129b0*/  HADD2.F32 R26, -RZ, R10.H1_H1 ;  /* 0x3000000aff1a7230 */ /* 0x000fe40000004100 */
[----:B------:R-:W-:Y:S01]  /*129c0*/  FMUL R29, R17, R32 ;  /* 0x00000020111d7220 */ /* 0x000fe20000400000 */
[----:B--2---:R-:W-:Y:S01]  /*129d0*/  @P5 FADD R28, -R28, 1 ;  /* 0x3f8000001c1c5421 */ /* 0x004fe20000000100 */
[----:B------:R-:W-:Y:S02]  /*129e0*/  FADD R24, R24, 1 ;  /* 0x3f80000018187421 */ /* 0x000fe40000000000 */
[----:B------:R-:W-:Y:S02]  /*129f0*/  FFMA R26, R16, R26, R29 ;  /* 0x0000001a101a7223 */ /* 0x000fe4000000001d */
[----:B------:R-:W-:Y:S01]  /*12a00*/  @P5 LOP3.LUT R15, R28, 0x80000000, R27, 0xb8, !PT ;  /* 0x800000001c0f5812 */ /* 0x000fe200078eb81b */
[----:B------:R-:W-:Y:S01]  /*12a10*/  FMUL R24, R24, R13 ;  /* 0x0000000d18187220 */ /* 0x000fe20000400000 */
[----:B------:R-:W-:-:S03]  /*12a20*/  FMUL R28, R26, 0.70710676908493041992 ;  /* 0x3f3504f31a1c7820 */ /* 0x000fc60000400000 */
[----:B------:R-:W-:Y:S01]  /*12a30*/  FADD R15, R15, 1 ;  /* 0x3f8000000f0f7421 */ /* 0x000fe20000000000 */
[C---:B------:R-:W-:Y:S01]  /*12a40*/  FMUL R27, R28.reuse, R28 ;  /* 0x0000001c1c1b7220 */ /* 0x040fe20000400000 */
[----:B------:R-:W-:-:S04]  /*12a50*/  FSETP.GE.AND P3, PT, |R28|, 1.0029599666595458984, PT ;  /* 0x3f8060fe1c00780b */ /* 0x000fc80003f66200 */
[----:B------:R-:W-:Y:S02]  /*12a60*/  FSEL R27, |R28|, R27, P3 ;  /* 0x0000001b1c1b7208 */ /* 0x000fe40001800200 */
[----:B------:R-:W-:Y:S02]  /*12a70*/  FSEL R30, R168, 8.4834944573231041431e-05, P3 ;  /* 0x38b1e96aa81e7808 */ /* 0x000fe40001800000 */
[----:B------:R-:W-:Y:S02]  /*12a80*/  FSEL R32, -R166, -0.00082130916416645050049, P3 ;  /* 0xba574d20a6207808 */ /* 0x000fe40001800100 */
[----:B------:R-:W-:-:S03]  /*12a90*/  FSEL R29, R164, 0.0052134888246655464172, P3 ;  /* 0x3baad5eaa41d7808 */ /* 0x000fc60001800000 */
[----:B------:R-:W-:Y:S01]  /*12aa0*/  FFMA R30, R27, R30, R32 ;  /* 0x0000001e1b1e7223 */ /* 0x000fe20000000020 */
[----:B------:R-:W-:-:S03]  /*12ab0*/  HADD2.F32 R32, -RZ, R11.H0_H0 ;  /* 0x2000000bff207230 */ /* 0x000fc60000004100 */
        /* <DEDUP_REMOVED lines=10> */
[----:B------:R-:W-:-:S04]  /*12b60*/  FMUL R29, R17, R33 ;  /* 0x00000021111d7220 */ /* 0x000fc80000400000 */
[----:B------:R-:W-:Y:S01]  /*12b70*/  FFMA R27, R27, R30, R30 ;  /* 0x0000001e1b1b7223 */ /* 0x000fe2000000001e */
[----:B------:R-:W-:-:S03]  /*12b80*/  FFMA R29, R16, R32, R29 ;  /* 0x00000020101d7223 */ /* 0x000fc6000000001d */
[----:B------:R-:W1:Y:S02]  /*12b90*/  @P3 MUFU.EX2 R30, R27 ;  /* 0x0000001b001e3308 */ /* 0x000e640000000800 */
[----:B-1----:R-:W-:-:S05]  /*12ba0*/  @P3 FADD R31, -R30, 1 ;  /* 0x3f8000001e1f3421 */ /* 0x002fca0000000100 */
[----:B------:R-:W-:Y:S01]  /*12bb0*/  @P3 LOP3.LUT R27, R31, 0x80000000, R28, 0xb8, !PT ;  /* 0x800000001f1b3812 */ /* 0x000fe200078eb81c */
[----:B------:R-:W-:-:S04]  /*12bc0*/  FMUL R31, R29, 0.70710676908493041992 ;  /* 0x3f3504f31d1f7820 */ /* 0x000fc80000400000 */
        /* <DEDUP_REMOVED lines=17> */
[----:B------:R-:W-:Y:S01]  /*12ce0*/  FFMA R28, R28, R33, R33 ;  /* 0x000000211c1c7223 */ /* 0x000fe20000000021 */
[----:B------:R-:W-:Y:S01]  /*12cf0*/  FMUL R33, R17, R34 ;  /* 0x0000002211217220 */ /* 0x000fe20000400000 */
[----:B------:R-:W-:Y:S02]  /*12d00*/  HADD2.F32 R34, -RZ, R11.H1_H1 ;  /* 0x3000000bff227230 */ /* 0x000fe40000004100 */
[----:B------:R-:W1:Y:S02]  /*12d10*/  @P3 MUFU.EX2 R30, R28 ;  /* 0x0000001c001e3308 */ /* 0x000e640000000800 */
[----:B-1----:R-:W-:Y:S01]  /*12d20*/  @P3 FADD R32, -R30, 1 ;  /* 0x3f8000001e203421 */ /* 0x002fe20000000100 */
[----:B------:R-:W-:-:S04]  /*12d30*/  FFMA R30, R16, R34, R33 ;  /* 0x00000022101e7223 */ /* 0x000fc80000000021 */
        /* <DEDUP_REMOVED lines=50> */
[----:B------:R-:W-:Y:S01]  /*13060*/  FFMA R32, R16, R32, R35 ;  /* 0x0000002010207223 */ /* 0x000fe20000000023 */
[----:B------:R-:W-:-:S03]  /*13070*/  FMUL R35, R12, 0.5 ;  /* 0x3f0000000c237820 */ /* 0x000fc60000400000 */
        /* <DEDUP_REMOVED lines=47> */
[----:B-1----:R-:W-:Y:S01]  /*13370*/  @P3 FADD R38, -R37, 1 ;  /* 0x3f80000025263421 */ /* 0x002fe20000000100 */
[----:B------:R-:W-:-:S04]  /*13380*/  HADD2.F32 R37, -RZ, R5.H1_H1 ;  /* 0x30000005ff257230 */ /* 0x000fc80000004100 */
[----:B------:R-:W-:Y:S01]  /*13390*/  @P3 LOP3.LUT R36, R38, 0x80000000, R13, 0xb8, !PT ;  /* 0x8000000026243812 */ /* 0x000fe200078eb80d */
[----:B------:R-:W-:Y:S01]  /*133a0*/  FMUL R13, R17, R39 ;  /* 0x00000027110d7220 */ /* 0x000fe20000400000 */
[----:B------:R-:W-:-:S03]  /*133b0*/  FMUL R38, R25, 0.5 ;  /* 0x3f00000019267820 */ /* 0x000fc60000400000 */
[----:B------:R-:W-:Y:S01]  /*133c0*/  FFMA R13, R16, R37, R13 ;  /* 0x00000025100d7223 */ /* 0x000fe2000000000d */
[----:B------:R-:W-:-:S03]  /*133d0*/  FMUL R15, R15, R38 ;  /* 0x000000260f0f7220 */ /* 0x000fc60000400000 */
        /* <DEDUP_REMOVED lines=19> */
[----:B------:R-:W-:Y:S01]  /*13510*/  FMUL R39, R26, 0.5 ;  /* 0x3f0000001a277820 */ /* 0x000fe20000400000 */
[----:B------:R-:W-:-:S03]  /*13520*/  FADD R26, R27, 1 ;  /* 0x3f8000001b1a7421 */ /* 0x000fc60000000000 */
[----:B------:R-:W-:Y:S01]  /*13530*/  FFMA R37, R37, R38, R38 ;  /* 0x0000002625257223 */ /* 0x000fe20000000026 */
[----:B------:R-:W-:-:S03]  /*13540*/  FMUL R26, R26, R39 ;  /* 0x000000271a1a7220 */ /* 0x000fc60000400000 */
[----:B------:R-:W1:Y:S02]  /*13550*/  @P3 MUFU.EX2 R38, R37 ;  /* 0x0000002500263308 */ /* 0x000e640000000800 */
[----:B------:R-:W-:Y:S01]  /*13560*/  F2FP.F16.F32.PACK_AB R26, R26, R15 ;  /* 0x0000000f1a1a723e */ /* 0x000fe200000000ff */
        /* <DEDUP_REMOVED lines=27> */
[----:B------:R-:W-:-:S04]  /*13720*/  FMUL R39, R17, R41 ;  /* 0x0000002911277220 */ /* 0x000fc80000400000 */
[----:B------:R-:W-:Y:S01]  /*13730*/  @P3 LOP3.LUT R38, R40, 0x80000000, R27, 0xb8, !PT ;  /* 0x8000000028263812 */ /* 0x000fe200078eb81b */
[----:B------:R-:W-:Y:S02]  /*13740*/  HADD2.F32 R27, -RZ, R6.H1_H1 ;  /* 0x30000006ff1b7230 */ /* 0x000fe40000004100 */
[----:B------:R-:W-:Y:S02]  /*13750*/  FMUL R40, R29, 0.5 ;  /* 0x3f0000001d287820 */ /* 0x000fe40000400000 */
[----:B------:R-:W-:Y:S01]  /*13760*/  FADD R38, R38, 1 ;  /* 0x3f80000026267421 */ /* 0x000fe20000000000 */
[----:B------:R-:W-:Y:S01]  /*13770*/  FFMA R39, R16, R27, R39 ;  /* 0x0000001b10277223 */ /* 0x000fe20000000027 */
[----:B------:R-:W-:Y:S02]  /*13780*/  FADD R27, R28, 1 ;  /* 0x3f8000001c1b7421 */ /* 0x000fe40000000000 */
[----:B------:R-:W-:Y:S01]  /*13790*/  FMUL R38, R38, R25 ;  /* 0x0000001926267220 */ /* 0x000fe20000400000 */
[----:B------:R-:W-:Y:S01]  /*137a0*/  FMUL R28, R39, 0.70710676908493041992 ;  /* 0x3f3504f3271c7820 */ /* 0x000fe20000400000 */
[----:B------:R-:W-:Y:S01]  /*137b0*/  FMUL R27, R27, R40 ;  /* 0x000000281b1b7220 */ /* 0x000fe20000400000 */
[----:B------:R-:W-:-:S02]  /*137c0*/  F2FP.F16.F32.PACK_AB R25, R24, R14 ;  /* 0x0000000e1819723e */ /* 0x000fc400000000ff */
        /* <DEDUP_REMOVED lines=24> */
[----:B------:R-:W-:Y:S01]  /*13950*/  FFMA R28, R16, R28, R41 ;  /* 0x0000001c101c7223 */ /* 0x000fe20000000029 */
[----:B------:R-:W-:Y:S01]  /*13960*/  FMUL R41, R30, 0.5 ;  /* 0x3f0000001e297820 */ /* 0x000fe20000400000 */
[----:B------:R-:W-:Y:S02]  /*13970*/  FADD R30, R31, 1 ;  /* 0x3f8000001f1e7421 */ /* 0x000fe40000000000 */
[C---:B------:R-:W-:Y:S01]  /*13980*/  FMUL R31, R28.reuse, 0.70710676908493041992 ;  /* 0x3f3504f31c1f7820 */ /* 0x040fe20000400000 */
[----:B------:R-:W-:Y:S01]  /*13990*/  FMUL R28, R28, 0.5 ;  /* 0x3f0000001c1c7820 */ /* 0x000fe20000400000 */
[----:B------:R-:W-:-:S02]  /*139a0*/  FMUL R30, R30, R41 ;  /* 0x000000291e1e7220 */ /* 0x000fc40000400000 */
        /* <DEDUP_REMOVED lines=24> */
[----:B------:R-:W-:-:S03]  /*13b30*/  FMUL R42, R33, 0.5 ;  /* 0x3f000000212a7820 */ /* 0x000fc60000400000 */
[----:B------:R-:W-:Y:S01]  /*13b40*/  FFMA R41, R16, R31, R41 ;  /* 0x0000001f10297223 */ /* 0x000fe20000000029 */
[----:B------:R-:W-:-:S03]  /*13b50*/  FADD R31, R34, 1 ;  /* 0x3f800000221f7421 */ /* 0x000fc60000000000 */
[----:B------:R-:W-:Y:S01]  /*13b60*/  FMUL R33, R41, 0.70710676908493041992 ;  /* 0x3f3504f329217820 */ /* 0x000fe20000400000 */
[----:B------:R-:W-:Y:S01]  /*13b70*/  FMUL R31, R31, R42 ;  /* 0x0000002a1f1f7220 */ /* 0x000fe20000400000 */
[----:B------:R-:W-:Y:S02]  /*13b80*/  FMUL R41, R41, 0.5 ;  /* 0x3f00000029297820 */ /* 0x000fe40000400000 */
        /* <DEDUP_REMOVED lines=18> */
[----:B------:R-:W-:Y:S01]  /*13cb0*/  FMUL R43, R32, 0.5 ;  /* 0x3f000000202b7820 */ /* 0x000fe20000400000 */
[----:B------:R-:W-:Y:S02]  /*13cc0*/  FADD R32, R35, 1 ;  /* 0x3f80000023207421 */ /* 0x000fe40000000000 */
[----:B------:R-:W1:Y:S02]  /*13cd0*/  @P3 MUFU.EX2 R42, R34 ;  /* 0x00000022002a3308 */ /* 0x000e640000000800 */
[----:B------:R-:W-:Y:S01]  /*13ce0*/  FMUL R32, R32, R43 ;  /* 0x0000002b20207220 */ /* 0x000fe20000400000 */
        /* <DEDUP_REMOVED lines=30> */
[----:B------:R-:W-:-:S04]  /*13ed0*/  HADD2.F32 R35, -RZ, R8.H0_H0 ;  /* 0x20000008ff237230 */ /* 0x000fc80000004100 */
[----:B------:R-:W-:Y:S01]  /*13ee0*/  FADD R42, R42, 1 ;  /* 0x3f8000002a2a7421 */ /* 0x000fe20000000000 */
[----:B------:R-:W-:Y:S01]  /*13ef0*/  FFMA R43, R16, R35, R43 ;  /* 0x00000023102b7223 */ /* 0x000fe2000000002b */
[----:B------:R-:W-:Y:S02]  /*13f00*/  FADD R35, R36, 1 ;  /* 0x3f80000024237421 */ /* 0x000fe40000000000 */
[----:B------:R-:W-:Y:S02]  /*13f10*/  FMUL R42, R42, R33 ;  /* 0x000000212a2a7220 */ /* 0x000fe40000400000 */
        /* <DEDUP_REMOVED lines=23> */
[----:B------:R-:W-:Y:S01]  /*14090*/  FADD R36, R37, 1 ;  /* 0x3f80000025247421 */ /* 0x000fe20000000000 */
[----:B------:R-:W-:-:S03]  /*140a0*/  FADD R37, R40, 1 ;  /* 0x3f80000028257421 */ /* 0x000fc60000000000 */
[----:B------:R-:W-:Y:S01]  /*140b0*/  @P3 LOP3.LUT R44, R45, 0x80000000, R12, 0xb8, !PT ;  /* 0x800000002d2c3812 */ /* 0x000fe200078eb80c */
[----:B------:R-:W-:Y:S01]  /*140c0*/  FMUL R12, R39, 0.5 ;  /* 0x3f000000270c7820 */ /* 0x000fe20000400000 */
[----:B------:R-:W-:Y:S01]  /*140d0*/  FMUL R37, R37, R28 ;  /* 0x0000001c25257220 */ /* 0x000fe20000400000 */
[----:B------:R-:W-:Y:S01]  /*140e0*/  FMUL R36, R36, R13 ;  /* 0x0000000d24247220 */ /* 0x000fe20000400000 */
[----:B------:R-:W-:Y:S01]  /*140f0*/  FMUL R28, R34, R41 ;  /* 0x00000029221c7220 */ /* 0x000fe20000400000 */
[----:B------:R-:W-:Y:S01]  /*14100*/  FADD R44, R44, 1 ;  /* 0x3f8000002c2c7421 */ /* 0x000fe20000000000 */
[----:B------:R-:W-:Y:S01]  /*14110*/  FMUL R29, R29, R12 ;  /* 0x0000000c1d1d7220 */ /* 0x000fe20000400000 */
[----:B------:R-:W-:Y:S02]  /*14120*/  F2FP.F16.F32.PACK_AB R12, R32, R31 ;  /* 0x0000001f200c723e */ /* 0x000fe400000000ff */
[----:B------:R-:W-:Y:S01]  /*14130*/  FMUL R43, R44, R43 ;  /* 0x0000002b2c2b7220 */ /* 0x000fe20000400000 */
[----:B------:R-:W-:-:S02]  /*14140*/  F2FP.F16.F32.PACK_AB R13, R36, R35 ;  /* 0x00000023240d723e */ /* 0x000fc400000000ff */
[----:B------:R-:W-:Y:S02]  /*14150*/  F2FP.F16.F32.PACK_AB R14, R29, R38 ;  /* 0x000000261d0e723e */ /* 0x000fe400000000ff */
[----:B------:R-:W-:Y:S02]  /*14160*/  F2FP.F16.F32.PACK_AB R24, R42, R43 ;  /* 0x0000002b2a18723e */ /* 0x000fe400000000ff */
[----:B------:R-:W-:-:S03]  /*14170*/  F2FP.F16.F32.PACK_AB R15, R28, R37 ;  /* 0x000000251c0f723e */ /* 0x000fc600000000ff */
[----:B------:R1:W-:Y:S04]  /*14180*/  STSM.16.M88.4 [R3+0x200], R24 ;  /* 0x0002001803007844 */ /* 0x0003e80000000200 */
[----:B------:R1:W-:Y:S01]  /*14190*/  STSM.16.M88.4 [R155], R12 ;  /* 0x0000000c9b007844 */ /* 0x0003e20000000200 */
        /* <DEDUP_REMOVED lines=17> */
.L_x_98:
[----:B------:R-:W-:Y:S05]  /*142b0*/  BSYNC B0 ;  /* 0x0000000000007941 */ /* 0x000fea0003800000 */
.L_x_97:
[----:B------:R-:W-:Y:S06]  /*142c0*/  BAR.SYNC.DEFER_BLOCKING 0x1, 0x100 ;  /* 0x0044000000007b1d */ /* 0x000fec0000010000 */
[----:B------:R-:W-:Y:S04]  /*142d0*/  BSSY B0, `(.L_x_99) ;  /* 0x000000a000007945 */ /* 0x000fe80003800000 */
[----:B------:R-:W-:Y:S05]  /*142e0*/  @P0 BRA `(.L_x_100) ;  /* 0x0000000000200947 */ /* 0x000fea0003800000 */
[----:B------:R-:W-:-:S06]  /*142f0*/  UISETP.NE.AND UP0, UPT, UR43, 0x3, UPT ;  /* 0x000000032b00788c */ /* 0x000fcc000bf05270 */
[----:B------:R-:W-:-:S13]  /*14300*/  PLOP3.LUT P3, PT, PT, PT, UP0, 0x80, 0x0 ;  /* 0x000000000000781c */ /* 0x000fda0003f6f008 */
[----:B------:R-:W-:Y:S05]  /*14310*/  @!P3 BRA `(.L_x_101) ;  /* 0x000000000004b947 */ /* 0x000fea0003800000 */
[----:B------:R-:W-:Y:S01]  /*14320*/  BPT.TRAP 0x1 ;  /* 0x000000040000795c */ /* 0x000fe20000300000 */
.L_x_101:
[----:B------:R-:W-:-:S04]  /*14330*/  ULEA UR4, UR8, UR46, 0x3 ;  /* 0x0000002e08047291 */ /* 0x000fc8000f8e183f */
[----:B------:R-:W-:-:S04]  /*14340*/  UIADD3 UR4, UR4, 0x50, URZ ;  /* 0x0000005004047890 */ /* 0x000fc8000fffe03f */
[----:B------:R-:W-:-:S09]  /*14350*/  UPRMT UR4, UR52, 0x654, UR4 ;  /* 0x0000065434047896 */ /* 0x000fd20008000004 */
[----:B------:R-:W-:Y:S03]  /*14360*/  SYNCS.ARRIVE.TRANS64.RED.A1T0 RZ, [UR4], RZ ;  /* 0x000000ffffff79a7 */ /* 0x000fe60008100404 */
.L_x_100:
[----:B------:R-:W-:Y:S05]  /*14370*/  BSYNC B0 ;  /* 0x0000000000007941 */ /* 0x000fea0003800000 */
.L_x_99:
        /* <DEDUP_REMOVED lines=9> */
.L_x_104:
[----:B-1----:R-:W-:Y:S01]  /*14410*/  LEA R12, R0, UR46, 0x3 ;  /* 0x0000002e000c7c11 */ /* 0x002fe2000f8e18ff */
[----:B------:R-:W-:Y:S01]  /*14420*/  BSSY B1, `(.L_x_105) ;  /* 0x0000006000017945 */ /* 0x000fe20003800000 */
[----:B------:R-:W-:Y:S02]  /*14430*/  SHF.L.U32 R13, R2, 0x1f, RZ ;  /* 0x0000001f020d7819 */ /* 0x000fe400000006ff */
[----:B------:R-:W-:Y:S02]  /*14440*/  @!P4 LEA R15, R0, R19, 0xd ;  /* 0x00000013000fc211 */ /* 0x000fe400078e68ff */
[----:B------:R-:W1:Y:S02]  /*14450*/  SYNCS.PHASECHK.TRANS64.TRYWAIT P3, [R12+URZ+0x30], R13 ;  /* 0x0000300d0c0075a7 */ /* 0x000e64000806017f */
[----:B------:R-:W-:Y:S01]  /*14460*/  @!P4 LEA R14, R18, R15, 0x1 ;  /* 0x0000000f120ec211 */ /* 0x000fe200078e08ff */
[----:B-1----:R-:W-:Y:S06]  /*14470*/  @!P3 BRA `(.L_x_106) ;  /* 0x000001ac0040b947 */ /* 0x002fec0003800000 */
.L_x_364:
[----:B------:R-:W-:Y:S05]  /*14480*/  BSYNC B1 ;  /* 0x0000000000017941 */ /* 0x000fea0003800000 */
.L_x_105:
[----:B------:R-:W-:Y:S05]  /*14490*/  @!P4 WARPSYNC.ALL ;  /* 0x000000000000c948 */ /* 0x000fea0003800000 */
[----:B------:R2:W3:Y:S01]  /*144a0*/  @!P4 LDSM.16.M88.4 R8, [R15] ;  /* 0x000000000f08c83b */ /* 0x0004e20000000200 */
[----:B------:R-:W-:-:S03]  /*144b0*/  IADD3 R0, R0, 0x1, RZ ;  /* 0x0000000100007810 */ /* 0x000fc60007ffe0ff */
[----:B------:R2:W4:Y:S01]  /*144c0*/  @!P4 LDSM.16.M88.4 R4, [R14] ;  /* 0x000000000e04c83b */ /* 0x0005220000000200 */
[----:B------:R-:W-:-:S04]  /*144d0*/  ISETP.NE.AND P3, PT, R0, 0x4, PT ;  /* 0x000000040000780c */ /* 0x000fc80003f65270 */
[----:B-1----:R-:W-:Y:S02]  /*144e0*/  SEL R13, RZ, 0x1, P3 ;  /* 0x00000001ff0d7807 */ /* 0x002fe40001800000 */
[----:B------:R-:W-:Y:S02]  /*144f0*/  SEL R0, R0, RZ, P3 ;  /* 0x000000ff00007207 */ /* 0x000fe40001800000 */
[----:B--2---:R-:W-:-:S07]  /*14500*/  LOP3.LUT R2, R2, R13, RZ, 0x3c, !PT ;  /* 0x0000000d02027212 */ /* 0x004fce00078e3cff */
.L_x_103:
[----:B------:R-:W-:Y:S05]  /*14510*/  BSYNC B0 ;  /* 0x0000000000007941 */ /* 0x000fea0003800000 */
.L_x_102:
[----:B-1-3--:R-:W-:Y:S02]  /*14520*/  HADD2.F32 R12, -RZ, R9.H0_H0 ;  /* 0x20000009ff0c7230 */ /* 0x00afe40000004100 */
[C---:B------:R-:W-:Y:S01]  /*14530*/  FMUL R13, R17.reuse, R58 ;  /* 0x0000003a110d7220 */ /* 0x040fe20000400000 */
[C---:B------:R-:W-:Y:S01]  /*14540*/  FMUL R59, R17.reuse, R59 ;  /* 0x0000003b113b7220 */ /* 0x040fe20000400000 */
[----:B------:R-:W-:Y:S02]  /*14550*/  HADD2.F32 R29, -RZ, R10.H0_H0 ;  /* 0x2000000aff1d7230 */ /* 0x000fe40000004100 */
[C---:B------:R-:W-:Y:S01]  /*14560*/  FMUL R61, R17.reuse, R61 ;  /* 0x0000003d113d7220 */ /* 0x040fe20000400000 */
[----:B------:R-:W-:Y:S01]  /*14570*/  FFMA R12, R16, R12, R13 ;  /* 0x0000000c100c7223 */ /* 0x000fe2000000000d */
[C---:B------:R-:W-:Y:S01]  /*14580*/  FMUL R63, R17.reuse, R63 ;  /* 0x0000003f113f7220 */ /* 0x040fe20000400000 */
[C---:B------:R-:W-:Y:S01]  /*14590*/  FMUL R65, R17.reuse, R65 ;  /* 0x0000004111417220 */ /* 0x040fe20000400000 */
[----:B------:R-:W-:Y:S01]  /*145a0*/  FMUL R67, R17, R67 ;  /* 0x0000004311437220 */ /* 0x000fe20000400000 */
[----:B------:R-:W-:Y:S01]  /*145b0*/  FMUL R24, R12, 0.70710676908493041992 ;  /* 0x3f3504f30c187820 */ /* 0x000fe20000400000 */
[----:B----4-:R-:W-:-:S02]  /*145c0*/  HADD2.F32 R50, -RZ, R7.H1_H1 ;  /* 0x30000007ff327230 */ /* 0x010fc40000004100 */
[----:B------:R-:W-:Y:S01]  /*145d0*/  FMUL R71, R17, R71 ;  /* 0x0000004711477220 */ /* 0x000fe20000400000 */
[----:B------:R-:W-:Y:S05]  /*145e0*/  WARPSYNC.ALL ;  /* 0x0000000000007948 */ /* 0x000fea0003800000 */
[C---:B------:R-:W-:Y:S01]  /*145f0*/  FMUL R13, R24.reuse, R24 ;  /* 0x00000018180d7220 */ /* 0x040fe20000400000 */
[C---:B------:R-:W-:Y:S01]  /*14600*/  FSETP.GE.AND P3, PT, |R24|.reuse, 1.0029599666595458984, PT ;  /* 0x3f8060fe1800780b */ /* 0x040fe20003f66200 */
[----:B------:R-:W-:Y:S03]  /*14610*/  BSSY B0, `(.L_x_107) ;  /* 0x00001ce000007945 */ /* 0x000fe60003800000 */
[----:B------:R-:W-:-:S02]  /*14620*/  FSEL R13, |R24|, R13, P3 ;  /* 0x0000000d180d7208 */ /* 0x000fc40001800200 */
[----:B------:R-:W-:Y:S02]  /*14630*/  FSEL R14, R168, 8.4834944573231041431e-05, P3 ;  /* 0x38b1e96aa80e7808 */ /* 0x000fe40001800000 */
[----:B------:R-:W-:Y:S02]  /*14640*/  FSEL R26, -R166, -0.00082130916416645050049, P3 ;  /* 0xba574d20a61a7808 */ /* 0x000fe40001800100 */
[----:B------:R-:W-:Y:S02]  /*14650*/  FSEL R15, R164, 0.0052134888246655464172, P3 ;  /* 0x3baad5eaa40f7808 */ /* 0x000fe40001800000 */
[----:B------:R-:W-:Y:S01]  /*14660*/  FSEL R25, -R163, -0.026868773624300956726, P3 ;  /* 0xbcdc1be7a3197808 */ /* 0x000fe20001800100 */
[C---:B------:R-:W-:Y:S01]  /*14670*/  FFMA R14, R13.reuse, R14, R26 ;  /* 0x0000000e0d0e7223 */ /* 0x040fe2000000001a */
[----:B------:R-:W-:Y:S02]  /*14680*/  FSEL R26, R160, 0.12837915122509002686, P3 ;  /* 0x3e0375d3a01a7808 */ /* 0x000fe40001800000 */
[----:B------:R-:W-:Y:S01]  /*14690*/  FSEL R28, -|R24|, R24, P3 ;  /* 0x00000018181c7208 */ /* 0x000fe20001800300 */
[----:B------:R-:W-:Y:S01]  /*146a0*/  FFMA R14, R13, R14, R15 ;  /* 0x0000000e0d0e7223 */ /* 0x000fe2000000000f */
[----:B------:R-:W-:-:S03]  /*146b0*/  FSEL R15, R162, 0.11284004896879196167, P3 ;  /* 0x3de718afa20f7808 */ /* 0x000fc60001800000 */
[----:B------:R-:W-:Y:S01]  /*146c0*/  FFMA R14, R13, R14, R25 ;  /* 0x0000000e0d0e7223 */ /* 0x000fe20000000019 */
[----:B------:R-:W-:-:S03]  /*146d0*/  FSEL R25, R161, -0.37612664699554443359, P3 ;  /* 0xbec093aca1197808 */ /* 0x000fc60001800000 */
[----:B------:R-:W-:Y:S01]  /*146e0*/  FFMA R14, R13, R14, R15 ;  /* 0x0000000e0d0e7223 */ /* 0x000fe2000000000f */
[----:B------:R-:W-:-:S03]  /*146f0*/  HADD2.F32 R15, -RZ, R9.H1_H1 ;  /* 0x30000009ff0f7230 */ /* 0x000fc60000004100 */
[----:B------:R-:W-:-:S04]  /*14700*/  FFMA R14, R13, R14, R25 ;  /* 0x0000000e0d0e7223 */ /* 0x000fc80000000019 */
[----:B------:R-:W-:Y:S01]  /*14710*/  FFMA R13, R13, R14, R26 ;  /* 0x0000000e0d0d7223 */ /* 0x000fe2000000001a */
[----:B------:R-:W-:Y:S01]  /*14720*/  FFMA R14, R16, R15, R59 ;  /* 0x0000000f100e7223 */ /* 0x000fe2000000003b */
[----:B------:R-:W-:Y:S02]  /*14730*/  FMUL R15, R17, R60 ;  /* 0x0000003c110f7220 */ /* 0x000fe40000400000 */
[----:B------:R-:W-:Y:S01]  /*14740*/  FFMA R13, R13, R28, R28 ;  /* 0x0000001c0d0d7223 */ /* 0x000fe2000000001c */
[----:B------:R-:W-:Y:S01]  /*14750*/  FMUL R27, R14, 0.70710676908493041992 ;  /* 0x3f3504f30e1b7820 */ /* 0x000fe20000400000 */
[----:B------:R-:W-:Y:S01]  /*14760*/  FFMA R15, R16, R29, R15 ;  /* 0x0000001d100f7223 */ /* 0x000fe2000000000f */
[----:B------:R-:W-:Y:S01]  /*14770*/  FMUL R14, R14, 0.5 ;  /* 0x3f0000000e0e7820 */ /* 0x000fe20000400000 */
[----:B------:R-:W1:Y:S01]  /*14780*/  @P3 MUFU.EX2 R26, R13 ;  /* 0x0000000d001a3308 */ /* 0x000e620000000800 */
[C---:B------:R-:W-:Y:S01]  /*14790*/  FMUL R28, R27.reuse, R27 ;  /* 0x0000001b1b1c7220 */ /* 0x040fe20000400000 */
[----:B------:R-:W-:-:S04]  /*147a0*/  FSETP.GE.AND P5, PT, |R27|, 1.0029599666595458984, PT ;  /* 0x3f8060fe1b00780b */ /* 0x000fc80003fa6200 */
[----:B------:R-:W-:Y:S02]  /*147b0*/  FSEL R25, |R27|, R28, P5 ;  /* 0x0000001c1b197208 */ /* 0x000fe40002800200 */
[----:B------:R-:W-:Y:S02]  /*147c0*/  FSEL R28, R168, 8.4834944573231041431e-05, P5 ;  /* 0x38b1e96aa81c7808 */ /* 0x000fe40002800000 */
[----:B------:R-:W-:Y:S02]  /*147d0*/  FSEL R30, -R166, -0.00082130916416645050049, P5 ;  /* 0xba574d20a61e7808 */ /* 0x000fe40002800100 */
[----:B------:R-:W-:-:S03]  /*147e0*/  FSEL R32, R164, 0.0052134888246655464172, P5 ;  /* 0x3baad5eaa4207808 */ /* 0x000fc60002800000 */
[----:B------:R-:W-:Y:S01]  /*147f0*/  FFMA R30, R25, R28, R30 ;  /* 0x0000001c191e7223 */ /* 0x000fe2000000001e */
[C---:B------:R-:W-:Y:S01]  /*14800*/  FMUL R28, R15.reuse, 0.70710676908493041992 ;  /* 0x3f3504f30f1c7820 */ /* 0x040fe20000400000 */
[----:B-1----:R-:W-:Y:S01]  /*14810*/  @P3 FADD R29, -R26, 1 ;  /* 0x3f8000001a1d3421 */ /* 0x002fe20000000100 */
[----:B------:R-:W-:Y:S01]  /*14820*/  FMUL R15, R15, 0.5 ;  /* 0x3f0000000f0f7820 */ /* 0x000fe20000400000 */
[----:B------:R-:W-:Y:S01]  /*14830*/  FFMA R30, R25, R30, R32 ;  /* 0x0000001e191e7223 */ /* 0x000fe20000000020 */
[----:B------:R-:W-:Y:S02]  /*14840*/  FSEL R32, R162, 0.11284004896879196167, P5 ;  /* 0x3de718afa2207808 */ /* 0x000fe40002800000 */
[----:B------:R-:W-:Y:S01]  /*14850*/  @P3 LOP3.LUT R13, R29, 0x80000000, R24, 0xb8, !PT ;  /* 0x800000001d0d3812 */ /* 0x000fe200078eb818 */
[C---:B------:R-:W-:Y:S01]  /*14860*/  FMUL R29, R28.reuse, R28 ;  /* 0x0000001c1c1d7220 */ /* 0x040fe20000400000 */
[----:B------:R-:W-:Y:S02]  /*14870*/  FSEL R24, -R163, -0.026868773624300956726, P5 ;  /* 0xbcdc1be7a3187808 */ /* 0x000fe40002800100 */
[----:B------:R-:W-:-:S03]  /*14880*/  FSETP.GE.AND P3, PT, |R28|, 1.0029599666595458984, PT ;  /* 0x3f8060fe1c00780b */ /* 0x000fc60003f66200 */
[C---:B------:R-:W-:Y:S01]  /*14890*/  FFMA R24, R25.reuse, R30, R24 ;  /* 0x0000001e19187223 */ /* 0x040fe20000000018 */
[----:B------:R-:W-:Y:S02]  /*148a0*/  FSEL R26, |R28|, R29, P3 ;  /* 0x0000001d1c1a7208 */ /* 0x000fe40001800200 */
[----:B------:R-:W-:Y:S01]  /*148b0*/  FSEL R29, R168, 8.4834944573231041431e-05, P3 ;  /* 0x38b1e96aa81d7808 */ /* 0x000fe20001800000 */
[----:B------:R-:W-:Y:S01]  /*148c0*/  FFMA R24, R25, R24, R32 ;  /* 0x0000001819187223 */ /* 0x000fe20000000020 */
[----:B------:R-:W-:Y:S02]  /*148d0*/  FSEL R31, -R166, -0.00082130916416645050049, P3 ;  /* 0xba574d20a61f7808 */ /* 0x000fe40001800100 */
[----:B------:R-:W-:Y:S02]  /*148e0*/  FSEL R30, R161, -0.37612664699554443359, P5 ;  /* 0xbec093aca11e7808 */ /* 0x000fe40002800000 */
[----:B------:R-:W-:Y:S01]  /*148f0*/  FSEL R33, R164, 0.0052134888246655464172, P3 ;  /* 0x3baad5eaa4217808 */ /* 0x000fe20001800000 */
[----:B------:R-:W-:Y:S01]  /*14900*/  FFMA R31, R26, R29, R31 ;  /* 0x0000001d1a1f7223 */ /* 0x000fe2000000001f */
[----:B------:R-:W-:Y:S01]  /*14910*/  FSEL R29, R160, 0.12837915122509002686, P5 ;  /* 0x3e0375d3a01d7808 */ /* 0x000fe20002800000 */
[----:B------:R-:W-:Y:S01]  /*14920*/  FFMA R24, R25, R24, R30 ;  /* 0x0000001819187223 */ /* 0x000fe2000000001e */
[----:B------:R-:W-:Y:S01]  /*14930*/  FSEL R30, -R163, -0.026868773624300956726, P3 ;  /* 0xbcdc1be7a31e7808 */ /* 0x000fe20001800100 */
[----:B------:R-:W-:Y:S01]  /*14940*/  FFMA R31, R26, R31, R33 ;  /* 0x0000001f1a1f7223 */ /* 0x000fe20000000021 */
[----:B------:R-:W-:Y:S01]  /*14950*/  FSEL R32, R162, 0.11284004896879196167, P3 ;  /* 0x3de718afa2207808 */ /* 0x000fe20001800000 */
[----:B------:R-:W-:Y:S01]  /*14960*/  FFMA R24, R25, R24, R29 ;  /* 0x0000001819187223 */ /* 0x000fe2000000001d */
[----:B------:R-:W-:Y:S01]  /*14970*/  FSEL R25, -|R27|, R27, P5 ;  /* 0x0000001b1b197208 */ /* 0x000fe20002800300 */
[----:B------:R-:W-:Y:S01]  /*14980*/  FFMA R31, R26, R31, R30 ;  /* 0x0000001f1a1f7223 */ /* 0x000fe2000000001e */
[----:B------:R-:W-:-:S03]  /*14990*/  FSEL R30, R161, -0.37612664699554443359, P3 ;  /* 0xbec093aca11e7808 */ /* 0x000fc60001800000 */
[----:B------:R-:W-:Y:S01]  /*149a0*/  FFMA R24, R24, R25, R25 ;  /* 0x0000001918187223 */ /* 0x000fe20000000019 */
[----:B------:R-:W-:Y:S01]  /*149b0*/  FFMA R31, R26, R31, R32 ;  /* 0x0000001f1a1f7223 */ /* 0x000fe20000000020 */
[----:B------:R-:W-:Y:S02]  /*149c0*/  FSEL R32, R160, 0.12837915122509002686, P3 ;  /* 0x3e0375d3a0207808 */ /* 0x000fe40001800000 */
[----:B------:R-:W1:Y:S01]  /*149d0*/  @P5 MUFU.EX2 R29, R24 ;  /* 0x00000018001d5308 */ /* 0x000e620000000800 */
[----:B------:R-:W-:Y:S01]  /*149e0*/  FFMA R31, R26, R31, R30 ;  /* 0x0000001f1a1f7223 */ /* 0x000fe2000000001e */
[----:B------:R-:W-:-:S03]  /*149f0*/  HADD2.F32 R30, -RZ, R10.H1_H1 ;  /* 0x3000000aff1e7230 */ /* 0x000fc60000004100 */
[----:B------:R-:W-:Y:S01]  /*14a00*/  FFMA R31, R26, R31, R32 ;  /* 0x0000001f1a1f7223 */ /* 0x000fe20000000020 */
[----:B------:R-:W-:Y:S01]  /*14a10*/  FSEL R26, -|R28|, R28, P3 ;  /* 0x0000001c1c1a7208 */ /* 0x000fe20001800300 */
[----:B------:R-:W-:-:S04]  /*14a20*/  HADD2.F32 R32, -RZ, R11.H0_H0 ;  /* 0x2000000bff207230 */ /* 0x000fc80000004100 */
[----:B------:R-:W-:Y:S01]  /*14a30*/  FFMA R25, R31, R26, R26 ;  /* 0x0000001a1f197223 */ /* 0x000fe2000000001a */
[----:B------:R-:W-:-:S03]  /*14a40*/  FFMA R26, R16, R30, R61 ;  /* 0x0000001e101a7223 */ /* 0x000fc6000000003d */
[----:B------:R-:W2:Y:S01]  /*14a50*/  @P3 MUFU.EX2 R31, R25 ;  /* 0x00000019001f3308 */ /* 0x000ea20000000800 */
[----:B-1----:R-:W-:Y:S01]  /*14a60*/  @P5 FADD R30, -R29, 1 ;  /* 0x3f8000001d1e5421 */ /* 0x002fe20000000100 */
[----:B------:R-:W-:-:S04]  /*14a70*/  FMUL R29, R26, 0.70710676908493041992 ;  /* 0x3f3504f31a1d7820 */ /* 0x000fc80000400000 */
[----:B------:R-:W-:Y:S01]  /*14a80*/  @P5 LOP3.LUT R24, R30, 0x80000000, R27, 0xb8, !PT ;  /* 0x800000001e185812 */ /* 0x000fe200078eb81b */
[C---:B------:R-:W-:Y:S01]  /*14a90*/  FMUL R30, R29.reuse, R29 ;  /* 0x0000001d1d1e7220 */ /* 0x040fe20000400000 */
[----:B------:R-:W-:-:S04]  /*14aa0*/  FSETP.GE.AND P5, PT, |R29|, 1.0029599666595458984, PT ;  /* 0x3f8060fe1d00780b */ /* 0x000fc80003fa6200 */
[----:B------:R-:W-:Y:S02]  /*14ab0*/  FSEL R30, |R29|, R30, P5 ;  /* 0x0000001e1d1e7208 */ /* 0x000fe40002800200 */
[----:B------:R-:W-:Y:S02]  /*14ac0*/  FSEL R27, R168, 8.4834944573231041431e-05, P5 ;  /* 0x38b1e96aa81b7808 */ /* 0x000fe40002800000 */
[----:B------:R-:W-:Y:S01]  /*14ad0*/  FSEL R33, -R166, -0.00082130916416645050049, P5 ;  /* 0xba574d20a6217808 */ /* 0x000fe20002800100 */
[----:B--2---:R-:W-:Y:S01]  /*14ae0*/  @P3 FADD R31, -R31, 1 ;  /* 0x3f8000001f1f3421 */ /* 0x004fe20000000100 */
[----:B------:R-:W-:-:S03]  /*14af0*/  FSEL R34, R161, -0.37612664699554443359, P5 ;  /* 0xbec093aca1227808 */ /* 0x000fc60002800000 */
[----:B------:R-:W-:Y:S01]  /*14b00*/  FFMA R27, R30, R27, R33 ;  /* 0x0000001b1e1b7223 */ /* 0x000fe20000000021 */
[----:B------:R-:W-:Y:S02]  /*14b10*/  FSEL R33, R164, 0.0052134888246655464172, P5 ;  /* 0x3baad5eaa4217808 */ /* 0x000fe40002800000 */
[----:B------:R-:W-:Y:S02]  /*14b20*/  @P3 LOP3.LUT R25, R31, 0x80000000, R28, 0xb8, !PT ;  /* 0x800000001f193812 */ /* 0x000fe400078eb81c */
[----:B------:R-:W-:Y:S01]  /*14b30*/  FSEL R31, -R163, -0.026868773624300956726, P5 ;  /* 0xbcdc1be7a31f7808 */ /* 0x000fe20002800100 */
[----:B------:R-:W-:Y:S01]  /*14b40*/  FFMA R33, R30, R27, R33 ;  /* 0x0000001b1e217223 */ /* 0x000fe20000000021 */
[----:B------:R-:W-:Y:S01]  /*14b50*/  FMUL R27, R17, R62 ;  /* 0x0000003e111b7220 */ /* 0x000fe20000400000 */
[----:B------:R-:W-:Y:S02]  /*14b60*/  FSEL R28, R162, 0.11284004896879196167, P5 ;  /* 0x3de718afa21c7808 */ /* 0x000fe40002800000 */
[----:B------:R-:W-:Y:S01]  /*14b70*/  FFMA R31, R30, R33, R31 ;  /* 0x000000211e1f7223 */ /* 0x000fe2000000001f */
[----:B------:R-:W-:Y:S01]  /*14b80*/  FFMA R27, R16, R32, R27 ;  /* 0x00000020101b7223 */ /* 0x000fe2000000001b */
[----:B------:R-:W-:-:S02]  /*14b90*/  FSEL R33, R160, 0.12837915122509002686, P5 ;  /* 0x3e0375d3a0217808 */ /* 0x000fc40002800000 */
[----:B------:R-:W-:Y:S01]  /*14ba0*/  FFMA R31, R30, R31, R28 ;  /* 0x0000001f1e1f7223 */ /* 0x000fe2000000001c */
[----:B------:R-:W-:-:S03]  /*14bb0*/  FMUL R32, R27, 0.70710676908493041992 ;  /* 0x3f3504f31b207820 */ /* 0x000fc60000400000 */
[----:B------:R-:W-:Y:S01]  /*14bc0*/  FFMA R31, R30, R31, R34 ;  /* 0x0000001f1e1f7223 */ /* 0x000fe20000000022 */
[C---:B------:R-:W-:Y:S01]  /*14bd0*/  FMUL R35, R32.reuse, R32 ;  /* 0x0000002020237220 */ /* 0x040fe20000400000 */
[----:B------:R-:W-:Y:S02]  /*14be0*/  FSETP.GE.AND P3, PT, |R32|, 1.0029599666595458984, PT ;  /* 0x3f8060fe2000780b */ /* 0x000fe40003f66200 */
[----:B------:R-:W-:Y:S02]  /*14bf0*/  FFMA R31, R30, R31, R33 ;  /* 0x0000001f1e1f7223 */ /* 0x000fe40000000021 */
[----:B------:R-:W-:Y:S02]  /*14c00*/  FSEL R35, |R32|, R35, P3 ;  /* 0x0000002320237208 */ /* 0x000fe40001800200 */
[----:B------:R-:W-:Y:S02]  /*14c10*/  FSEL R28, R168, 8.4834944573231041431e-05, P3 ;  /* 0x38b1e96aa81c7808 */ /* 0x000fe40001800000 */
[----:B------:R-:W-:-:S02]  /*14c20*/  FSEL R30, -R166, -0.00082130916416645050049, P3 ;  /* 0xba574d20a61e7808 */ /* 0x000fc40001800100 */
[----:B------:R-:W-:Y:S02]  /*14c30*/  FSEL R33, R164, 0.0052134888246655464172, P3 ;  /* 0x3baad5eaa4217808 */ /* 0x000fe40001800000 */
[----:B------:R-:W-:Y:S01]  /*14c40*/  FSEL R34, R162, 0.11284004896879196167, P3 ;  /* 0x3de718afa2227808 */ /* 0x000fe20001800000 */
[----:B------:R-:W-:-:S04]  /*14c50*/  FFMA R28, R35, R28, R30 ;  /* 0x0000001c231c7223 */ /* 0x000fc8000000001e */
[----:B------:R-:W-:Y:S01]  /*14c60*/  FFMA R28, R35, R28, R33 ;  /* 0x0000001c231c7223 */ /* 0x000fe20000000021 */
[----:B------:R-:W-:-:S05]  /*14c70*/  FSEL R33, -R163, -0.026868773624300956726, P3 ;  /* 0xbcdc1be7a3217808 */ /* 0x000fca0001800100 */
[----:B------:R-:W-:Y:S01]  /*14c80*/  FFMA R30, R35, R28, R33 ;  /* 0x0000001c231e7223 */ /* 0x000fe20000000021 */
[----:B------:R-:W-:Y:S02]  /*14c90*/  FSEL R28, -|R29|, R29, P5 ;  /* 0x0000001d1d1c7208 */ /* 0x000fe40002800300 */
[----:B------:R-:W-:Y:S01]  /*14ca0*/  FSEL R33, R161, -0.37612664699554443359, P3 ;  /* 0xbec093aca1217808 */ /* 0x000fe20001800000 */
[----:B------:R-:W-:Y:S02]  /*14cb0*/  FFMA R30, R35, R30, R34 ;  /* 0x0000001e231e7223 */ /* 0x000fe40000000022 */
[----:B------:R-:W-:Y:S02]  /*14cc0*/  FFMA R28, R31, R28, R28 ;  /* 0x0000001c1f1c7223 */ /* 0x000fe4000000001c */
[C---:B------:R-:W-:Y:S01]  /*14cd0*/  FFMA R30, R35.reuse, R30, R33 ;  /* 0x0000001e231e7223 */ /* 0x040fe20000000021 */
[----:B------:R-:W-:Y:S01]  /*14ce0*/  FSEL R33, R160, 0.12837915122509002686, P3 ;  /* 0x3e0375d3a0217808 */ /* 0x000fe20001800000 */
[----:B------:R-:W1:Y:S04]  /*14cf0*/  @P5 MUFU.EX2 R31, R28 ;  /* 0x0000001c001f5308 */ /* 0x000e680000000800 */
[----:B------:R-:W-:Y:S01]  /*14d00*/  FFMA R35, R35, R30, R33 ;  /* 0x0000001e23237223 */ /* 0x000fe20000000021 */
[----:B------:R-:W-:-:S05]  /*14d10*/  HADD2.F32 R30, -RZ, R11.H1_H1 ;  /* 0x3000000bff1e7230 */ /* 0x000fca0000004100 */
[----:B------:R-:W-:-:S04]  /*14d20*/  FFMA R30, R16, R30, R63 ;  /* 0x0000001e101e7223 */ /* 0x000fc8000000003f */
[----:B------:R-:W-:Y:S01]  /*14d30*/  FMUL R33, R30, 0.70710676908493041992 ;  /* 0x3f3504f31e217820 */ /* 0x000fe20000400000 */
[----:B-1----:R-:W-:-:S05]  /*14d40*/  @P5 FADD R34, -R31, 1 ;  /* 0x3f8000001f225421 */ /* 0x002fca0000000100 */
[----:B------:R-:W-:Y:S01]  /*14d50*/  @P5 LOP3.LUT R28, R34, 0x80000000, R29, 0xb8, !PT ;  /* 0x80000000221c5812 */ /* 0x000fe200078eb81d */
[C---:B------:R-:W-:Y:S01]  /*14d60*/  FMUL R34, R33.reuse, R33 ;  /* 0x0000002121227220 */ /* 0x040fe20000400000 */
[----:B------:R-:W-:-:S03]  /*14d70*/  FSETP.GE.AND P5, PT, |R33|, 1.0029599666595458984, PT ;  /* 0x3f8060fe2100780b */ /* 0x000fc60003fa6200 */
[----:B------:R-:W-:Y:S01]  /*14d80*/  FADD R28, R28, 1 ;  /* 0x3f8000001c1c7421 */ /* 0x000fe20000000000 */
        /* <DEDUP_REMOVED lines=8> */
[----:B------:R-:W-:Y:S02]  /*14e10*/  FFMA R36, R31, R36, R29 ;  /* 0x000000241f247223 */ /* 0x000fe4000000001d */
[----:B------:R-:W-:Y:S01]  /*14e20*/  FFMA R29, R35, R34, R34 ;  /* 0x00000022231d7223 */ /* 0x000fe20000000022 */
[----:B------:R-:W-:-:S03]  /*14e30*/  FSEL R35, R162, 0.11284004896879196167, P5 ;  /* 0x3de718afa2237808 */ /* 0x000fc60002800000 */
[----:B------:R-:W1:Y:S02]  /*14e40*/  @P3 MUFU.EX2 R34, R29 ;  /* 0x0000001d00223308 */ /* 0x000e640000000800 */
[----:B------:R-:W-:Y:S01]  /*14e50*/  FFMA R36, R31, R36, R35 ;  /* 0x000000241f247223 */ /* 0x000fe20000000023 */
[----:B------:R-:W-:-:S05]  /*14e60*/  FSEL R35, R161, -0.37612664699554443359, P5 ;  /* 0xbec093aca1237808 */ /* 0x000fca0002800000 */
[----:B------:R-:W-:Y:S01]  /*14e70*/  FFMA R36, R31, R36, R35 ;  /* 0x000000241f247223 */ /* 0x000fe20000000023 */
[----:B------:R-:W-:-:S05]  /*14e80*/  FSEL R35, R160, 0.12837915122509002686, P5 ;  /* 0x3e0375d3a0237808 */ /* 0x000fca0002800000 */
[----:B------:R-:W-:Y:S01]  /*14e90*/  FFMA R37, R31, R36, R35 ;  /* 0x000000241f257223 */ /* 0x000fe20000000023 */
[----:B------:R-:W-:Y:S02]  /*14ea0*/  HADD2.F32 R36, -RZ, R4.H0_H0 ;  /* 0x20000004ff247230 */ /* 0x000fe40000004100 */
[----:B------:R-:W-:Y:S01]  /*14eb0*/  FMUL R31, R17, R64 ;  /* 0x00000040111f7220 */ /* 0x000fe20000400000 */
[----:B-1----:R-:W-:-:S03]  /*14ec0*/  @P3 FADD R35, -R34, 1 ;  /* 0x3f80000022233421 */ /* 0x002fc60000000100 */
[----:B------:R-:W-:Y:S02]  /*14ed0*/  FFMA R31, R16, R36, R31 ;  /* 0x00000024101f7223 */ /* 0x000fe4000000001f */
[----:B------:R-:W-:Y:S02]  /*14ee0*/  @P3 LOP3.LUT R29, R35, 0x80000000, R32, 0xb8, !PT ;  /* 0x80000000231d3812 */ /* 0x000fe400078eb820 */
[C---:B------:R-:W-:Y:S01]  /*14ef0*/  FMUL R36, R31.reuse, 0.70710676908493041992 ;  /* 0x3f3504f31f247820 */ /* 0x040fe20000400000 */
[----:B------:R-:W-:-:S03]  /*14f00*/  FMUL R31, R31, 0.5 ;  /* 0x3f0000001f1f7820 */ /* 0x000fc60000400000 */
        /* <DEDUP_REMOVED lines=8> */
[----:B------:R-:W-:Y:S02]  /*14f90*/  FSEL R32, -|R33|, R33, P5 ;  /* 0x0000002121207208 */ /* 0x000fe40002800300 */
[----:B------:R-:W-:-:S03]  /*14fa0*/  FSEL R39, -R163, -0.026868773624300956726, P3 ;  /* 0xbcdc1be7a3277808 */ /* 0x000fc60001800100 */
[----:B------:R-:W-:Y:S01]  /*14fb0*/  FFMA R32, R37, R32, R32 ;  /* 0x0000002025207223 */ /* 0x000fe20000000020 */
[----:B------:R-:W-:Y:S01]  /*14fc0*/  FSEL R37, R162, 0.11284004896879196167, P3 ;  /* 0x3de718afa2257808 */ /* 0x000fe20001800000 */
[----:B------:R-:W-:-:S04]  /*14fd0*/  FFMA R34, R35, R34, R39 ;  /* 0x0000002223227223 */ /* 0x000fc80000000027 */
[----:B------:R-:W-:Y:S01]  /*14fe0*/  FFMA R38, R35, R34, R37 ;  /* 0x0000002223267223 */ /* 0x000fe20000000025 */
[----:B------:R-:W-:Y:S01]  /*14ff0*/  FSEL R37, R161, -0.37612664699554443359, P3 ;  /* 0xbec093aca1257808 */ /* 0x000fe20001800000 */
[----:B------:R-:W1:Y:S04]  /*15000*/  @P5 MUFU.EX2 R34, R32 ;  /* 0x0000002000225308 */ /* 0x000e680000000800 */
[----:B------:R-:W-:Y:S01]  /*15010*/  FFMA R38, R35, R38, R37 ;  /* 0x0000002623267223 */ /* 0x000fe20000000025 */
[----:B------:R-:W-:-:S05]  /*15020*/  FSEL R37, R160, 0.12837915122509002686, P3 ;  /* 0x3e0375d3a0257808 */ /* 0x000fca0001800000 */
[----:B------:R-:W-:Y:S01]  /*15030*/  FFMA R35, R35, R38, R37 ;  /* 0x0000002623237223 */ /* 0x000fe20000000025 */
[----:B------:R-:W-:Y:S02]  /*15040*/  HADD2.F32 R37, -RZ, R4.H1_H1 ;  /* 0x30000004ff257230 */ /* 0x000fe40000004100 */
[----:B-1----:R-:W-:-:S03]  /*15050*/  @P5 FADD R38, -R34, 1 ;  /* 0x3f80000022265421 */ /* 0x002fc60000000100 */
[----:B------:R-:W-:-:S04]  /*15060*/  FFMA R34, R16, R37, R65 ;  /* 0x0000002510227223 */ /* 0x000fc80000000041 */
[----:B------:R-:W-:Y:S01]  /*15070*/  FMUL R37, R34, 0.70710676908493041992 ;  /* 0x3f3504f322257820 */ /* 0x000fe20000400000 */
[----:B------:R-:W-:Y:S01]  /*15080*/  @P5 LOP3.LUT R32, R38, 0x80000000, R33, 0xb8, !PT ;  /* 0x8000000026205812 */ /* 0x000fe200078eb821 */
[----:B------:R-:W-:Y:S02]  /*15090*/  FMUL R34, R34, 0.5 ;  /* 0x3f00000022227820 */ /* 0x000fe40000400000 */
[C---:B------:R-:W-:Y:S01]  /*150a0*/  FMUL R38, R37.reuse, R37 ;  /* 0x0000002525267220 */ /* 0x040fe20000400000 */
[----:B------:R-:W-:Y:S01]  /*150b0*/  FSETP.GE.AND P5, PT, |R37|, 1.0029599666595458984, PT ;  /* 0x3f8060fe2500780b */ /* 0x000fe20003fa6200 */
[----:B------:R-:W-:-:S03]  /*150c0*/  FADD R32, R32, 1 ;  /* 0x3f80000020207421 */ /* 0x000fc60000000000 */
        /* <DEDUP_REMOVED lines=29> */
[----:B------:R-:W-:Y:S02]  /*152a0*/  FSEL R36, R164, 0.0052134888246655464172, P3 ;  /* 0x3baad5eaa4247808 */ /* 0x000fe40001800000 */
[----:B------:R-:W-:Y:S01]  /*152b0*/  FSEL R42, -R163, -0.026868773624300956726, P3 ;  /* 0xbcdc1be7a32a7808 */ /* 0x000fe20001800100 */
[----:B------:R-:W-:-:S04]  /*152c0*/  FFMA R41, R38, R41, R43 ;  /* 0x0000002926297223 */ /* 0x000fc8000000002b */
[----:B------:R-:W-:Y:S01]  /*152d0*/  FFMA R41, R38, R41, R36 ;  /* 0x0000002926297223 */ /* 0x000fe20000000024 */
[----:B------:R-:W-:-:S03]  /*152e0*/  FSEL R36, -|R37|, R37, P5 ;  /* 0x0000002525247208 */ /* 0x000fc60002800300 */
[----:B------:R-:W-:Y:S01]  /*152f0*/  FFMA R41, R38, R41, R42 ;  /* 0x0000002926297223 */ /* 0x000fe2000000002a */
[----:B------:R-:W-:Y:S01]  /*15300*/  FSEL R42, R162, 0.11284004896879196167, P3 ;  /* 0x3de718afa22a7808 */ /* 0x000fe20001800000 */
[----:B------:R-:W-:-:S04]  /*15310*/  FFMA R36, R39, R36, R36 ;  /* 0x0000002427247223 */ /* 0x000fc80000000024 */
[C---:B------:R-:W-:Y:S01]  /*15320*/  FFMA R39, R38.reuse, R41, R42 ;  /* 0x0000002926277223 */ /* 0x040fe2000000002a */
[----:B------:R-:W-:Y:S01]  /*15330*/  FSEL R42, R161, -0.37612664699554443359, P3 ;  /* 0xbec093aca12a7808 */ /* 0x000fe20001800000 */
[----:B------:R-:W1:Y:S04]  /*15340*/  @P5 MUFU.EX2 R41, R36 ;  /* 0x0000002400295308 */ /* 0x000e680000000800 */
[----:B------:R-:W-:Y:S01]  /*15350*/  FFMA R39, R38, R39, R42 ;  /* 0x0000002726277223 */ /* 0x000fe2000000002a */
[----:B------:R-:W-:-:S05]  /*15360*/  FSEL R42, R160, 0.12837915122509002686, P3 ;  /* 0x3e0375d3a02a7808 */ /* 0x000fca0001800000 */
[----:B------:R-:W-:Y:S01]  /*15370*/  FFMA R39, R38, R39, R42 ;  /* 0x0000002726277223 */ /* 0x000fe2000000002a */
[----:B------:R-:W-:-:S05]  /*15380*/  HADD2.F32 R38, -RZ, R5.H1_H1 ;  /* 0x30000005ff267230 */ /* 0x000fca0000004100 */
        /* <DEDUP_REMOVED lines=16> */
[----:B------:R-:W-:Y:S01]  /*15490*/  FSEL R39, R162, 0.11284004896879196167, P5 ;  /* 0x3de718afa2277808 */ /* 0x000fe20002800000 */
[----:B------:R-:W-:Y:S02]  /*154a0*/  HADD2.F32 R44, -RZ, R6.H0_H0 ;  /* 0x20000006ff2c7230 */ /* 0x000fe40000004100 */
[----:B------:R-:W1:Y:S02]  /*154b0*/  @P3 MUFU.EX2 R43, R37 ;  /* 0x00000025002b3308 */ /* 0x000e640000000800 */
[----:B------:R-:W-:Y:S01]  /*154c0*/  FFMA R46, R41, R46, R39 ;  /* 0x0000002e292e7223 */ /* 0x000fe20000000027 */
[----:B------:R-:W-:-:S05]  /*154d0*/  FSEL R39, R161, -0.37612664699554443359, P5 ;  /* 0xbec093aca1277808 */ /* 0x000fca0002800000 */
[----:B------:R-:W-:Y:S01]  /*154e0*/  FFMA R46, R41, R46, R39 ;  /* 0x0000002e292e7223 */ /* 0x000fe20000000027 */
[----:B------:R-:W-:-:S05]  /*154f0*/  FSEL R39, R160, 0.12837915122509002686, P5 ;  /* 0x3e0375d3a0277808 */ /* 0x000fca0002800000 */
[----:B------:R-:W-:Y:S01]  /*15500*/  FFMA R41, R41, R46, R39 ;  /* 0x0000002e29297223 */ /* 0x000fe20000000027 */
        /* <DEDUP_REMOVED lines=18> */
[C---:B------:R-:W-:Y:S02]  /*15630*/  FFMA R46, R43.reuse, R46, R45 ;  /* 0x0000002e2b2e7223 */ /* 0x040fe4000000002d */
[----:B------:R-:W1:Y:S02]  /*15640*/  @P5 MUFU.EX2 R45, R40 ;  /* 0x00000028002d5308 */ /* 0x000e640000000800 */
[----:B------:R-:W-:Y:S01]  /*15650*/  FFMA R46, R43, R46, R41 ;  /* 0x0000002e2b2e7223 */ /* 0x000fe20000000029 */
[----:B------:R-:W-:-:S05]  /*15660*/  FSEL R41, R161, -0.37612664699554443359, P3 ;  /* 0xbec093aca1297808 */ /* 0x000fca0001800000 */
[----:B------:R-:W-:Y:S01]  /*15670*/  FFMA R46, R43, R46, R41 ;  /* 0x0000002e2b2e7223 */ /* 0x000fe20000000029 */
[----:B------:R-:W-:-:S05]  /*15680*/  FSEL R41, R160, 0.12837915122509002686, P3 ;  /* 0x3e0375d3a0297808 */ /* 0x000fca0001800000 */
[----:B------:R-:W-:Y:S01]  /*15690*/  FFMA R43, R43, R46, R41 ;  /* 0x0000002e2b2b7223 */ /* 0x000fe20000000029 */
[----:B------:R-:W-:Y:S02]  /*156a0*/  HADD2.F32 R46, -RZ, R6.H1_H1 ;  /* 0x30000006ff2e7230 */ /* 0x000fe40000004100 */
[----:B------:R-:W-:Y:S01]  /*156b0*/  FMUL R41, R17, R69 ;  /* 0x0000004511297220 */ /* 0x000fe20000400000 */
[----:B-1----:R-:W-:-:S03]  /*156c0*/  @P5 FADD R45, -R45, 1 ;  /* 0x3f8000002d2d5421 */ /* 0x002fc60000000100 */
[----:B------:R-:W-:Y:S02]  /*156d0*/  FFMA R41, R16, R46, R41 ;  /* 0x0000002e10297223 */ /* 0x000fe40000000029 */
[----:B------:R-:W-:Y:S02]  /*156e0*/  @P5 LOP3.LUT R40, R45, 0x80000000, R42, 0xb8, !PT ;  /* 0x800000002d285812 */ /* 0x000fe400078eb82a */
[C---:B------:R-:W-:Y:S01]  /*156f0*/  FMUL R45, R41.reuse, 0.70710676908493041992 ;  /* 0x3f3504f3292d7820 */ /* 0x040fe20000400000 */
[----:B------:R-:W-:Y:S02]  /*15700*/  FMUL R41, R41, 0.5 ;  /* 0x3f00000029297820 */ /* 0x000fe40000400000 */
[----:B------:R-:W-:Y:S01]  /*15710*/  FADD R40, R40, 1 ;  /* 0x3f80000028287421 */ /* 0x000fe20000000000 */
        /* <DEDUP_REMOVED lines=19> */
[----:B------:R-:W-:Y:S02]  /*15850*/  HADD2.F32 R48, -RZ, R7.H0_H0 ;  /* 0x20000007ff307230 */ /* 0x000fe40000004100 */
[----:B------:R-:W-:-:S04]  /*15860*/  FMUL R43, R17, R70 ;  /* 0x00000046112b7220 */ /* 0x000fc80000400000 */
[----:B------:R-:W-:Y:S01]  /*15870*/  FFMA R43, R16, R48, R43 ;  /* 0x00000030102b7223 */ /* 0x000fe2000000002b */
[----:B-1----:R-:W-:-:S03]  /*15880*/  @P3 FADD R47, -R47, 1 ;  /* 0x3f8000002f2f3421 */ /* 0x002fc60000000100 */
[----:B------:R-:W-:Y:S02]  /*15890*/  FMUL R49, R43, 0.70710676908493041992 ;  /* 0x3f3504f32b317820 */ /* 0x000fe40000400000 */
[----:B------:R-:W-:Y:S02]  /*158a0*/  @P3 LOP3.LUT R42, R47, 0x80000000, R44, 0xb8, !PT ;  /* 0x800000002f2a3812 */ /* 0x000fe400078eb82c */
[C---:B------:R-:W-:Y:S01]  /*158b0*/  FMUL R44, R49.reuse, R49 ;  /* 0x00000031312c7220 */ /* 0x040fe20000400000 */
[C---:B------:R-:W-:Y:S02]  /*158c0*/  FSETP.GE.AND P3, PT, |R49|.reuse, 1.0029599666595458984, PT ;  /* 0x3f8060fe3100780b */ /* 0x040fe40003f66200 */
[----:B------:R-:W-:Y:S02]  /*158d0*/  FADD R42, R42, 1 ;  /* 0x3f8000002a2a7421 */ /* 0x000fe40000000000 */
[----:B------:R-:W-:Y:S02]  /*158e0*/  FSEL R47, |R49|, R44, P3 ;  /* 0x0000002c312f7208 */ /* 0x000fe40001800200 */
[----:B------:R-:W-:Y:S01]  /*158f0*/  FSEL R44, R168, 8.4834944573231041431e-05, P3 ;  /* 0x38b1e96aa82c7808 */ /* 0x000fe20001800000 */
[----:B------:R-:W-:Y:S01]  /*15900*/  FMUL R39, R42, R39 ;  /* 0x000000272a277220 */ /* 0x000fe20000400000 */
[----:B------:R-:W-:-:S02]  /*15910*/  FSEL R48, -R166, -0.00082130916416645050049, P3 ;  /* 0xba574d20a6307808 */ /* 0x000fc40001800100 */
[----:B------:R-:W-:Y:S02]  /*15920*/  FSEL R51, R164, 0.0052134888246655464172, P3 ;  /* 0x3baad5eaa4337808 */ /* 0x000fe40001800000 */
[----:B------:R-:W-:Y:S01]  /*15930*/  FSEL R53, -R163, -0.026868773624300956726, P3 ;  /* 0xbcdc1be7a3357808 */ /* 0x000fe20001800100 */
[----:B------:R-:W-:-:S04]  /*15940*/  FFMA R44, R47, R44, R48 ;  /* 0x0000002c2f2c7223 */ /* 0x000fc80000000030 */
[----:B------:R-:W-:Y:S01]  /*15950*/  FFMA R44, R47, R44, R51 ;  /* 0x0000002c2f2c7223 */ /* 0x000fe20000000033 */
[----:B------:R-:W-:-:S03]  /*15960*/  FSEL R51, -|R45|, R45, P5 ;  /* 0x0000002d2d337208 */ /* 0x000fc60002800300 */
[----:B------:R-:W-:Y:S01]  /*15970*/  FFMA R48, R47, R44, R53 ;  /* 0x0000002c2f307223 */ /* 0x000fe20000000035 */
[----:B------:R-:W-:Y:S02]  /*15980*/  HADD2.F32 R53, -RZ, R8.H1_H1 ;  /* 0x30000008ff357230 */ /* 0x000fe40000004100 */
        /* <DEDUP_REMOVED lines=8> */
[----:B-1----:R-:W-:Y:S01]  /*15a10*/  @P5 FADD R48, -R46, 1 ;  /* 0x3f8000002e305421 */ /* 0x002fe20000000100 */
[----:B------:R-:W-:-:S04]  /*15a20*/  FFMA R46, R16, R50, R71 ;  /* 0x00000032102e7223 */ /* 0x000fc80000000047 */
[----:B------:R-:W-:Y:S01]  /*15a30*/  FMUL R50, R46, 0.70710676908493041992 ;  /* 0x3f3504f32e327820 */ /* 0x000fe20000400000 */
[----:B------:R-:W-:-:S03]  /*15a40*/  @P5 LOP3.LUT R44, R48, 0x80000000, R45, 0xb8, !PT ;  /* 0x80000000302c5812 */ /* 0x000fc600078eb82d */
[C---:B------:R-:W-:Y:S01]  /*15a50*/  FMUL R45, R50.reuse, R50 ;  /* 0x00000032322d7220 */ /* 0x040fe20000400000 */
[----:B------:R-:W-:Y:S01]  /*15a60*/  FSETP.GE.AND P5, PT, |R50|, 1.0029599666595458984, PT ;  /* 0x3f8060fe3200780b */ /* 0x000fe20003fa6200 */
[----:B------:R-:W-:-:S03]  /*15a70*/  FADD R44, R44, 1 ;  /* 0x3f8000002c2c7421 */ /* 0x000fc60000000000 */
[----:B------:R-:W-:Y:S01]  /*15a80*/  FSEL R48, |R50|, R45, P5 ;  /* 0x0000002d32307208 */ /* 0x000fe20002800200 */
[----:B------:R-:W-:Y:S01]  /*15a90*/  FMUL R44, R44, R41 ;  /* 0x000000292c2c7220 */ /* 0x000fe20000400000 */
[----:B------:R-:W-:Y:S02]  /*15aa0*/  FSEL R45, R168, 8.4834944573231041431e-05, P5 ;  /* 0x38b1e96aa82d7808 */ /* 0x000fe40002800000 */
[----:B------:R-:W-:Y:S02]  /*15ab0*/  FSEL R51, -R166, -0.00082130916416645050049, P5 ;  /* 0xba574d20a6337808 */ /* 0x000fe40002800100 */
[----:B------:R-:W-:Y:S02]  /*15ac0*/  FSEL R52, R164, 0.0052134888246655464172, P5 ;  /* 0x3baad5eaa4347808 */ /* 0x000fe40002800000 */
[----:B------:R-:W-:Y:S01]  /*15ad0*/  FSEL R54, -R163, -0.026868773624300956726, P5 ;  /* 0xbcdc1be7a3367808 */ /* 0x000fe20002800100 */
[----:B------:R-:W-:-:S04]  /*15ae0*/  FFMA R45, R48, R45, R51 ;  /* 0x0000002d302d7223 */ /* 0x000fc80000000033 */
[----:B------:R-:W-:Y:S01]  /*15af0*/  FFMA R45, R48, R45, R52 ;  /* 0x0000002d302d7223 */ /* 0x000fe20000000034 */
[----:B------:R-:W-:-:S03]  /*15b00*/  FSEL R52, -|R49|, R49, P3 ;  /* 0x0000003131347208 */ /* 0x000fc60001800300 */
[----:B------:R-:W-:Y:S02]  /*15b10*/  FFMA R51, R48, R45, R54 ;  /* 0x0000002d30337223 */ /* 0x000fe40000000036 */
[----:B------:R-:W-:Y:S01]  /*15b20*/  FFMA R45, R47, R52, R52 ;  /* 0x000000342f2d7223 */ /* 0x000fe20000000034 */
[----:B------:R-:W-:-:S05]  /*15b30*/  FSEL R52, R162, 0.11284004896879196167, P5 ;  /* 0x3de718afa2347808 */ /* 0x000fca0002800000 */
[C---:B------:R-:W-:Y:S01]  /*15b40*/  FFMA R47, R48.reuse, R51, R52 ;  /* 0x00000033302f7223 */ /* 0x040fe20000000034 */
[----:B------:R-:W-:Y:S01]  /*15b50*/  FSEL R52, R161, -0.37612664699554443359, P5 ;  /* 0xbec093aca1347808 */ /* 0x000fe20002800000 */
[----:B------:R-:W1:Y:S04]  /*15b60*/  @P3 MUFU.EX2 R51, R45 ;  /* 0x0000002d00333308 */ /* 0x000e680000000800 */
[----:B------:R-:W-:Y:S01]  /*15b70*/  FFMA R47, R48, R47, R52 ;  /* 0x0000002f302f7223 */ /* 0x000fe20000000034 */
[----:B------:R-:W-:-:S05]  /*15b80*/  FSEL R52, R160, 0.12837915122509002686, P5 ;  /* 0x3e0375d3a0347808 */ /* 0x000fca0002800000 */
[----:B------:R-:W-:Y:S01]  /*15b90*/  FFMA R48, R48, R47, R52 ;  /* 0x0000002f30307223 */ /* 0x000fe20000000034 */
[----:B------:R-:W-:-:S04]  /*15ba0*/  FMUL R47, R17, R57 ;  /* 0x00000039112f7220 */ /* 0x000fc80000400000 */
[----:B------:R-:W-:Y:S01]  /*15bb0*/  FFMA R47, R16, R53, R47 ;  /* 0x00000035102f7223 */ /* 0x000fe2000000002f */
[----:B------:R-:W-:Y:S01]  /*15bc0*/  FSEL R53, -|R50|, R50, P5 ;  /* 0x0000003232357208 */ /* 0x000fe20002800300 */
[----:B-1----:R-:W-:-:S04]  /*15bd0*/  @P3 FADD R52, -R51, 1 ;  /* 0x3f80000033343421 */ /* 0x002fc80000000100 */
[----:B------:R-:W-:Y:S01]  /*15be0*/  FFMA R48, R48, R53, R53 ;  /* 0x0000003530307223 */ /* 0x000fe20000000035 */
[----:B------:R-:W-:Y:S01]  /*15bf0*/  @P3 LOP3.LUT R45, R52, 0x80000000, R49, 0xb8, !PT ;  /* 0x80000000342d3812 */ /* 0x000fe200078eb831 */
[----:B------:R-:W-:Y:S02]  /*15c00*/  FMUL R52, R47, 0.70710676908493041992 ;  /* 0x3f3504f32f347820 */ /* 0x000fe40000400000 */
[----:B------:R-:W1:Y:S02]  /*15c10*/  @P5 MUFU.EX2 R53, R48 ;  /* 0x0000003000355308 */ /* 0x000e640000000800 */
[C---:B------:R-:W-:Y:S01]  /*15c20*/  FMUL R51, R52.reuse, R52 ;  /* 0x0000003434337220 */ /* 0x040fe20000400000 */
[----:B------:R-:W-:Y:S01]  /*15c30*/  FSETP.GE.AND P3, PT, |R52|, 1.0029599666595458984, PT ;  /* 0x3f8060fe3400780b */ /* 0x000fe20003f66200 */
[----:B------:R-:W-:-:S03]  /*15c40*/  FADD R45, R45, 1 ;  /* 0x3f8000002d2d7421 */ /* 0x000fc60000000000 */
[----:B------:R-:W-:Y:S02]  /*15c50*/  FSEL R51, |R52|, R51, P3 ;  /* 0x0000003334337208 */ /* 0x000fe40001800200 */
[----:B------:R-:W-:Y:S02]  /*15c60*/  FSEL R54, R168, 8.4834944573231041431e-05, P3 ;  /* 0x38b1e96aa8367808 */ /* 0x000fe40001800000 */
[----:B------:R-:W-:Y:S02]  /*15c70*/  FSEL R58, -R166, -0.00082130916416645050049, P3 ;  /* 0xba574d20a63a7808 */ /* 0x000fe40001800100 */
[----:B------:R-:W-:-:S03]  /*15c80*/  FSEL R49, R164, 0.0052134888246655464172, P3 ;  /* 0x3baad5eaa4317808 */ /* 0x000fc60001800000 */
[----:B------:R-:W-:Y:S01]  /*15c90*/  FFMA R54, R51, R54, R58 ;  /* 0x0000003633367223 */ /* 0x000fe2000000003a */
[----:B-1----:R-:W-:-:S03]  /*15ca0*/  @P5 FADD R53, -R53, 1 ;  /* 0x3f80000035355421 */ /* 0x002fc60000000100 */
[----:B------:R-:W-:Y:S01]  /*15cb0*/  FFMA R54, R51, R54, R49 ;  /* 0x0000003633367223 */ /* 0x000fe20000000031 */
[----:B------:R-:W-:Y:S02]  /*15cc0*/  FSEL R49, -R163, -0.026868773624300956726, P3 ;  /* 0xbcdc1be7a3317808 */ /* 0x000fe40001800100 */
[----:B------:R-:W-:-:S03]  /*15cd0*/  @P5 LOP3.LUT R48, R53, 0x80000000, R50, 0xb8, !PT ;  /* 0x8000000035305812 */ /* 0x000fc600078eb832 */
[----:B------:R-:W-:Y:S01]  /*15ce0*/  FFMA R54, R51, R54, R49 ;  /* 0x0000003633367223 */ /* 0x000fe20000000031 */
[----:B------:R-:W-:Y:S01]  /*15cf0*/  FSEL R49, R162, 0.11284004896879196167, P3 ;  /* 0x3de718afa2317808 */ /* 0x000fe20001800000 */
[----:B------:R-:W-:-:S04]  /*15d00*/  FADD R48, R48, 1 ;  /* 0x3f80000030307421 */ /* 0x000fc80000000000 */
[----:B------:R-:W-:Y:S01]  /*15d10*/  FFMA R54, R51, R54, R49 ;  /* 0x0000003633367223 */ /* 0x000fe20000000031 */
[----:B------:R-:W-:-:S05]  /*15d20*/  FSEL R49, R161, -0.37612664699554443359, P3 ;  /* 0xbec093aca1317808 */ /* 0x000fca0001800000 */
[----:B------:R-:W-:Y:S01]  /*15d30*/  FFMA R54, R51, R54, R49 ;  /* 0x0000003633367223 */ /* 0x000fe20000000031 */
[----:B------:R-:W-:-:S05]  /*15d40*/  FSEL R49, R160, 0.12837915122509002686, P3 ;  /* 0x3e0375d3a0317808 */ /* 0x000fca0001800000 */
[----:B------:R-:W-:Y:S01]  /*15d50*/  FFMA R51, R51, R54, R49 ;  /* 0x0000003633337223 */ /* 0x000fe20000000031 */
        /* <DEDUP_REMOVED lines=21> */
[----:B------:R-:W-:Y:S02]  /*15eb0*/  FSEL R55, -|R53|, R53, P5 ;  /* 0x0000003535377208 */ /* 0x000fe40002800300 */
[----:B------:R-:W-:-:S03]  /*15ec0*/  FSEL R54, -|R52|, R52, P3 ;  /* 0x0000003434367208 */ /* 0x000fc60001800300 */
[----:B------:R-:W-:Y:S02]  /*15ed0*/  FFMA R50, R50, R55, R55 ;  /* 0x0000003732327223 */ /* 0x000fe40000000037 */
[----:B------:R-:W-:Y:S02]  /*15ee0*/  FFMA R51, R51, R54, R54 ;  /* 0x0000003633337223 */ /* 0x000fe40000000036 */
[----:B------:R-:W1:Y:S08]  /*15ef0*/  @P5 MUFU.EX2 R54, R50 ;  /* 0x0000003200365308 */ /* 0x000e700000000800 */
[----:B------:R-:W2:Y:S01]  /*15f00*/  @P3 MUFU.EX2 R56, R51 ;  /* 0x0000003300383308 */ /* 0x000ea20000000800 */
[----:B-1----:R-:W-:-:S05]  /*15f10*/  @P5 FADD R54, -R54, 1 ;  /* 0x3f80000036365421 */ /* 0x002fca0000000100 */
[----:B------:R-:W-:Y:S01]  /*15f20*/  @P5 LOP3.LUT R50, R54, 0x80000000, R53, 0xb8, !PT ;  /* 0x8000000036325812 */ /* 0x000fe200078eb835 */
[----:B------:R-:W-:Y:S01]  /*15f30*/  FMUL R53, R12, 0.5 ;  /* 0x3f0000000c357820 */ /* 0x000fe20000400000 */
[----:B------:R-:W-:Y:S01]  /*15f40*/  FADD R12, R13, 1 ;  /* 0x3f8000000d0c7421 */ /* 0x000fe20000000000 */
[----:B------:R-:W-:Y:S01]  /*15f50*/  FADD R13, R24, 1 ;  /* 0x3f800000180d7421 */ /* 0x000fe20000000000 */
[----:B--2---:R-:W-:Y:S01]  /*15f60*/  @P3 FADD R55, -R56, 1 ;  /* 0x3f80000038373421 */ /* 0x004fe20000000100 */
[----:B------:R-:W-:Y:S01]  /*15f70*/  FADD R24, R33, 1 ;  /* 0x3f80000021187421 */ /* 0x000fe20000000000 */
[----:B------:R-:W-:Y:S01]  /*15f80*/  FMUL R12, R12, R53 ;  /* 0x000000350c0c7220 */ /* 0x000fe20000400000 */
[----:B------:R-:W-:Y:S01]  /*15f90*/  FMUL R13, R13, R14 ;  /* 0x0000000e0d0d7220 */ /* 0x000fe20000400000 */
[----:B------:R-:W-:Y:S01]  /*15fa0*/  FMUL R53, R26, 0.5 ;  /* 0x3f0000001a357820 */ /* 0x000fe20000400000 */
[----:B------:R-:W-:Y:S01]  /*15fb0*/  FMUL R14, R27, 0.5 ;  /* 0x3f0000001b0e7820 */ /* 0x000fe20000400000 */
[----:B------:R-:W-:Y:S01]  /*15fc0*/  FADD R26, R25, 1 ;  /* 0x3f800000191a7421 */ /* 0x000fe20000000000 */
[----:B------:R-:W-:Y:S01]  /*15fd0*/  FADD R27, R29, 1 ;  /* 0x3f8000001d1b7421 */ /* 0x000fe20000000000 */
[----:B------:R-:W-:Y:S01]  /*15fe0*/  FMUL R25, R30, 0.5 ;  /* 0x3f0000001e197820 */ /* 0x000fe20000400000 */
[----:B------:R-:W-:Y:S01]  /*15ff0*/  @P3 LOP3.LUT R51, R55, 0x80000000, R52, 0xb8, !PT ;  /* 0x8000000037333812 */ /* 0x000fe200078eb834 */
[----:B------:R-:W-:Y:S01]  /*16000*/  FMUL R26, R26, R15 ;  /* 0x0000000f1a1a7220 */ /* 0x000fe20000400000 */
[----:B------:R-:W-:Y:S01]  /*16010*/  FMUL R27, R27, R14 ;  /* 0x0000000e1b1b7220 */ /* 0x000fe20000400000 */
[----:B------:R-:W-:Y:S01]  /*16020*/  FMUL R14, R32, R25 ;  /* 0x00000019200e7220 */ /* 0x000fe20000400000 */
[----:B------:R-:W-:Y:S01]  /*16030*/  FMUL R25, R38, 0.5 ;  /* 0x3f00000026197820 */ /* 0x000fe20000400000 */
[----:B------:R-:W-:Y:S01]  /*16040*/  FADD R29, R36, 1 ;  /* 0x3f800000241d7421 */ /* 0x000fe20000000000 */
[----:B------:R-:W-:Y:S01]  /*16050*/  FMUL R24, R24, R31 ;  /* 0x0000001f18187220 */ /* 0x000fe20000400000 */
[----:B------:R-:W-:Y:S01]  /*16060*/  FMUL R15, R28, R53 ;  /* 0x000000351c0f7220 */ /* 0x000fe20000400000 */
[----:B------:R-:W-:Y:S01]  /*16070*/  FMUL R31, R40, R25 ;  /* 0x00000019281f7220 */ /* 0x000fe20000400000 */
[----:B------:R-:W-:Y:S01]  /*16080*/  FMUL R30, R47, 0.5 ;  /* 0x3f0000002f1e7820 */ /* 0x000fe20000400000 */
[----:B------:R-:W-:Y:S01]  /*16090*/  FADD R51, R51, 1 ;  /* 0x3f80000033337421 */ /* 0x000fe20000000000 */
[----:B------:R-:W-:Y:S01]  /*160a0*/  FADD R50, R50, 1 ;  /* 0x3f80000032327421 */ /* 0x000fe20000000000 */
[----:B------:R-:W-:Y:S01]  /*160b0*/  FADD R28, R37, 1 ;  /* 0x3f800000251c7421 */ /* 0x000fe20000000000 */
[----:B------:R-:W-:Y:S01]  /*160c0*/  FMUL R32, R43, 0.5 ;  /* 0x3f0000002b207820 */ /* 0x000fe20000400000 */
[----:B------:R-:W-:Y:S01]  /*160d0*/  FMUL R25, R46, 0.5 ;  /* 0x3f0000002e197820 */ /* 0x000fe20000400000 */
[----:B------:R-:W-:Y:S01]  /*160e0*/  FMUL R29, R29, R34 ;  /* 0x000000221d1d7220 */ /* 0x000fe20000400000 */
[----:B------:R-:W-:Y:S01]  /*160f0*/  FMUL R30, R51, R30 ;  /* 0x0000001e331e7220 */ /* 0x000fe20000400000 */
[----:B------:R-:W-:Y:S01]  /*16100*/  FMUL R49, R50, R49 ;  /* 0x0000003132317220 */ /* 0x000fe20000400000 */
[----:B------:R-:W-:Y:S01]  /*16110*/  FMUL R28, R28, R35 ;  /* 0x000000231c1c7220 */ /* 0x000fe20000400000 */
[----:B------:R-:W-:Y:S01]  /*16120*/  FMUL R45, R45, R32 ;  /* 0x000000202d2d7220 */ /* 0x000fe20000400000 */
[----:B------:R-:W-:Y:S01]  /*16130*/  FMUL R48, R48, R25 ;  /* 0x0000001930307220 */ /* 0x000fe20000400000 */
[----:B------:R-:W-:-:S02]  /*16140*/  F2FP.F16.F32.PACK_AB R25, R13, R12 ;  /* 0x0000000c0d19723e */ /* 0x000fc400000000ff */
[----:B------:R-:W-:Y:S02]  /*16150*/  F2FP.F16.F32.PACK_AB R12, R29, R24 ;  /* 0x000000181d0c723e */ /* 0x000fe400000000ff */
[----:B------:R-:W-:Y:S02]  /*16160*/  F2FP.F16.F32.PACK_AB R26, R15, R26 ;  /* 0x0000001a0f1a723e */ /* 0x000fe400000000ff */
[----:B------:R-:W-:Y:S02]  /*16170*/  F2FP.F16.F32.PACK_AB R27, R14, R27 ;  /* 0x0000001b0e1b723e */ /* 0x000fe400000000ff */
[----:B------:R-:W-:Y:S02]  /*16180*/  F2FP.F16.F32.PACK_AB R24, R30, R49 ;  /* 0x000000311e18723e */ /* 0x000fe400000000ff */
[----:B------:R-:W-:Y:S02]  /*16190*/  F2FP.F16.F32.PACK_AB R13, R31, R28 ;  /* 0x0000001c1f0d723e */ /* 0x000fe400000000ff */
[----:B------:R-:W-:Y:S01]  /*161a0*/  F2FP.F16.F32.PACK_AB R14, R44, R39 ;  /* 0x000000272c0e723e */ /* 0x000fe200000000ff */
[----:B------:R1:W-:Y:S01]  /*161b0*/  STSM.16.M88.4 [R3+0x2200], R24 ;  /* 0x0022001803007844 */ /* 0x0003e20000000200 */
[----:B------:R-:W-:-:S05]  /*161c0*/  F2FP.F16.F32.PACK_AB R15, R48, R45 ;  /* 0x0000002d300f723e */ /* 0x000fca00000000ff */
        /* <DEDUP_REMOVED lines=18> */
.L_x_108:
[----:B------:R-:W-:Y:S05]  /*162f0*/  BSYNC B0 ;  /* 0x0000000000007941 */ /* 0x000fea0003800000 */
.L_x_107:
[----:B------:R-:W-:Y:S06]  /*16300*/  BAR.SYNC.DEFER_BLOCKING 0x1, 0x100 ;  /* 0x0044000000007b1d */ /* 0x000fec0000010000 */
[----:B------:R-:W-:Y:S04]  /*16310*/  BSSY B0, `(.L_x_109) ;  /* 0x000000a000007945 */ /* 0x000fe80003800000 */
[----:B------:R-:W-:Y:S05]  /*16320*/  @P0 BRA `(.L_x_110) ;  /* 0x0000000000200947 */ /* 0x000fea0003800000 */
[----:B------:R-:W-:-:S06]  /*16330*/  UISETP.NE.AND UP0, UPT, UR43, 0x3, UPT ;  /* 0x000000032b00788c */ /* 0x000fcc000bf05270 */
[----:B------:R-:W-:-:S13]  /*16340*/  PLOP3.LUT P3, PT, PT, PT, UP0, 0x80, 0x0 ;  /* 0x000000000000781c */ /* 0x000fda0003f6f008 */
[----:B------:R-:W-:Y:S05]  /*16350*/  @!P3 BRA `(.L_x_111) ;  /* 0x000000000004b947 */ /* 0x000fea0003800000 */
[----:B------:R-:W-:Y:S01]  /*16360*/  BPT.TRAP 0x1 ;  /* 0x000000040000795c */ /* 0x000fe20000300000 */
.L_x_111:
[----:B------:R-:W-:-:S04]  /*16370*/  ULEA UR4, UR8, UR46, 0x3 ;  /* 0x0000002e08047291 */ /* 0x000fc8000f8e183f */
[----:B------:R-:W-:-:S04]  /*16380*/  UIADD3 UR4, UR4, 0x50, URZ ;  /* 0x0000005004047890 */ /* 0x000fc8000fffe03f */
[----:B------:R-:W-:-:S09]  /*16390*/  UPRMT UR4, UR52, 0x654, UR4 ;  /* 0x0000065434047896 */ /* 0x000fd20008000004 */
[----:B------:R-:W-:Y:S03]  /*163a0*/  SYNCS.ARRIVE.TRANS64.RED.A1T0 RZ, [UR4], RZ ;  /* 0x000000ffffff79a7 */ /* 0x000fe60008100404 */
.L_x_110:
[----:B------:R-:W-:Y:S05]  /*163b0*/  BSYNC B0 ;  /* 0x0000000000007941 */ /* 0x000fea0003800000 */
.L_x_109:
        /* <DEDUP_REMOVED lines=9> */
.L_x_114:
[C---:B-1----:R-:W-:Y:S01]  /*16450*/  LEA R12, R0.reuse, UR46, 0x3 ;  /* 0x0000002e000c7c11 */ /* 0x042fe2000f8e18ff */
[----:B------:R-:W-:Y:S01]  /*16460*/  @!P4 IMAD R15, R0, 0x2000, R19 ;  /* 0x00002000000fc824 */ /* 0x000fe200078e0213 */
[----:B------:R-:W-:Y:S01]  /*16470*/  SHF.L.U32 R13, R2, 0x1f, RZ ;  /* 0x0000001f020d7819 */ /* 0x000fe200000006ff */
[----:B------:R-:W-:Y:S03]  /*16480*/  BSSY B1, `(.L_x_115) ;  /* 0x0000004000017945 */ /* 0x000fe60003800000 */
[----:B------:R-:W1:Y:S01]  /*16490*/  SYNCS.PHASECHK.TRANS64.TRYWAIT P3, [R12+URZ+0x30], R13 ;  /* 0x0000300d0c0075a7 */ /* 0x000e62000806017f */
[----:B------:R-:W-:Y:S01]  /*164a0*/  @!P4 LEA R14, R18, R15, 0x1 ;  /* 0x0000000f120ec211 */ /* 0x000fe200078e08ff */
[----:B-1----:R-:W-:Y:S06]  /*164b0*/  @!P3 BRA `(.L_x_116) ;  /* 0x0000018c0044b947 */ /* 0x002fec0003800000 */
.L_x_365:
[----:B------:R-:W-:Y:S05]  /*164c0*/  BSYNC B1 ;  /* 0x0000000000017941 */ /* 0x000fea0003800000 */
.L_x_115:
        /* <DEDUP_REMOVED lines=8> */
.L_x_113:
[----:B------:R-:W-:Y:S05]  /*16550*/  BSYNC B0 ;  /* 0x0000000000007941 */ /* 0x000fea0003800000 */
.L_x_112:
        /* <DEDUP_REMOVED lines=8> */
[----:B------:R-:W4:Y:S01]  /*165e0*/  LDL.LU R56, [R1+0xc0] ;  /* 0x0000c00001387983 */ /* 0x000f220000300800 */
[----:B---3--:R-:W-:-:S03]  /*165f0*/  HADD2.F32 R14, -RZ, R9.H0_H0 ;  /* 0x20000009ff0e7230 */ /* 0x008fc60000004100 */
[----:B------:R-:W3:Y:S04]  /*16600*/  LDL.LU R35, [R1+0xd0] ;  /* 0x0000d00001237983 */ /* 0x000ee80000300800 */
[----:B------:R-:W4:Y:S04]  /*16610*/  LDL.LU R39, [R1+0xd8] ;  /* 0x0000d80001277983 */ /* 0x000f280000300800 */
[----:B------:R-:W4:Y:S04]  /*16620*/  LDL.LU R43, [R1+0xe0] ;  /* 0x0000e000012b7983 */ /* 0x000f280000300800 */
[----:B------:R-:W4:Y:S04]  /*16630*/  LDL.LU R47, [R1+0xe8] ;  /* 0x0000e800012f7983 */ /* 0x000f280000300800 */
[----:B------:R-:W4:Y:S04]  /*16640*/  LDL.LU R52, [R1+0xf0] ;  /* 0x0000f00001347983 */ /* 0x000f280000300800 */
[----:B------:R-:W4:Y:S04]  /*16650*/  LDL.LU R53, [R1+0xf8] ;  /* 0x0000f80001357983 */ /* 0x000f280000300800 */
[----:B------:R-:W4:Y:S01]  /*16660*/  LDL.LU R57, [R1+0xc4] ;  /* 0x0000c40001397983 */ /* 0x000f220000300800 */
[----:B--2---:R-:W-:Y:S01]  /*16670*/  FMUL R13, R17, R12 ;  /* 0x0000000c110d7220 */ /* 0x004fe20000400000 */
[----:B------:R-:W-:-:S02]  /*16680*/  HADD2.F32 R12, -RZ, R9.H1_H1 ;  /* 0x30000009ff0c7230 */ /* 0x000fc40000004100 */
[----:B-----5:R-:W-:Y:S01]  /*16690*/  FMUL R15, R17, R15 ;  /* 0x0000000f110f7220 */ /* 0x020fe20000400000 */
[----:B------:R-:W-:-:S03]  /*166a0*/  FFMA R14, R16, R14, R13 ;  /* 0x0000000e100e7223 */ /* 0x000fc6000000000d */
[----:B------:R-:W-:Y:S01]  /*166b0*/  FFMA R15, R16, R12, R15 ;  /* 0x0000000c100f7223 */ /* 0x000fe2000000000f */
[----:B------:R-:W-:-:S03]  /*166c0*/  FMUL R26, R14, 0.70710676908493041992 ;  /* 0x3f3504f30e1a7820 */ /* 0x000fc60000400000 */
[----:B------:R-:W-:Y:S01]  /*166d0*/  FMUL R27, R15, 0.70710676908493041992 ;  /* 0x3f3504f30f1b7820 */ /* 0x000fe20000400000 */
[C---:B------:R-:W-:Y:S01]  /*166e0*/  FMUL R13, R26.reuse, R26 ;  /* 0x0000001a1a0d7220 */ /* 0x040fe20000400000 */
[C---:B------:R-:W-:Y:S02]  /*166f0*/  FSETP.GE.AND P3, PT, |R26|.reuse, 1.0029599666595458984, PT ;  /* 0x3f8060fe1a00780b */ /* 0x040fe40003f66200 */
[C---:B------:R-:W-:Y:S01]  /*16700*/  FMUL R28, R27.reuse, R27 ;  /* 0x0000001b1b1c7220 */ /* 0x040fe20000400000 */
[----:B------:R-:W-:Y:S02]  /*16710*/  FSETP.GE.AND P5, PT, |R27|, 1.0029599666595458984, PT ;  /* 0x3f8060fe1b00780b */ /* 0x000fe40003fa6200 */
[----:B------:R-:W-:Y:S02]  /*16720*/  FSEL R13, |R26|, R13, P3 ;  /* 0x0000000d1a0d7208 */ /* 0x000fe40001800200 */
[----:B------:R-:W-:Y:S02]  /*16730*/  FSEL R12, R168, 8.4834944573231041431e-05, P3 ;  /* 0x38b1e96aa80c7808 */ /* 0x000fe40001800000 */
[----:B------:R-:W-:-:S02]  /*16740*/  FSEL R24, -R166, -0.00082130916416645050049, P3 ;  /* 0xba574d20a6187808 */ /* 0x000fc40001800100 */
[----:B------:R-:W-:Y:S02]  /*16750*/  FSEL R29, |R27|, R28, P5 ;  /* 0x0000001c1b1d7208 */ /* 0x000fe40002800200 */
[----:B------:R-:W-:Y:S01]  /*16760*/  FSEL R28, R164, 0.0052134888246655464172, P3 ;  /* 0x3baad5eaa41c7808 */ /* 0x000fe20001800000 */
[C---:B------:R-:W-:Y:S01]  /*16770*/  FFMA R12, R13.reuse, R12, R24 ;  /* 0x0000000c0d0c7223 */ /* 0x040fe20000000018 */
[----:B------:R-:W-:Y:S02]  /*16780*/  FSEL R30, R168, 8.4834944573231041431e-05, P5 ;  /* 0x38b1e96aa81e7808 */ /* 0x000fe40002800000 */
[----:B------:R-:W-:Y:S01]  /*16790*/  FSEL R32, -R166, -0.00082130916416645050049, P5 ;  /* 0xba574d20a6207808 */ /* 0x000fe20002800100 */
[----:B------:R-:W-:Y:S01]  /*167a0*/  FFMA R12, R13, R12, R28 ;  /* 0x0000000c0d0c7223 */ /* 0x000fe2000000001c */
[----:B------:R-:W-:Y:S02]  /*167b0*/  FSEL R24, -R163, -0.026868773624300956726, P3 ;  /* 0xbcdc1be7a3187808 */ /* 0x000fe40001800100 */
[----:B------:R-:W-:Y:S01]  /*167c0*/  FSEL R34, R164, 0.0052134888246655464172, P5 ;  /* 0x3baad5eaa4227808 */ /* 0x000fe20002800000 */
[----:B------:R-:W-:Y:S01]  /*167d0*/  FFMA R30, R29, R30, R32 ;  /* 0x0000001e1d1e7223 */ /* 0x000fe20000000020 */
[C---:B------:R-:W-:Y:S01]  /*167e0*/  FSEL R28, R162.reuse, 0.11284004896879196167, P3 ;  /* 0x3de718afa21c7808 */ /* 0x040fe20001800000 */
[----:B------:R-:W-:Y:S01]  /*167f0*/  FFMA R12, R13, R12, R24 ;  /* 0x0000000c0d0c7223 */ /* 0x000fe20000000018 */
[----:B------:R-:W-:Y:S01]  /*16800*/  FSEL R32, -R163, -0.026868773624300956726, P5 ;  /* 0xbcdc1be7a3207808 */ /* 0x000fe20002800100 */
[----:B------:R-:W-:Y:S01]  /*16810*/  FFMA R30, R29, R30, R34 ;  /* 0x0000001e1d1e7223 */ /* 0x000fe20000000022 */
[----:B------:R-:W-:Y:S01]  /*16820*/  FSEL R24, R161, -0.37612664699554443359, P3 ;  /* 0xbec093aca1187808 */ /* 0x000fe20001800000 */
[----:B------:R-:W-:Y:S01]  /*16830*/  FFMA R12, R13, R12, R28 ;  /* 0x0000000c0d0c7223 */ /* 0x000fe2000000001c */
[----:B------:R-:W-:Y:S01]  /*16840*/  FSEL R34, R162, 0.11284004896879196167, P5 ;  /* 0x3de718afa2227808 */ /* 0x000fe20002800000 */
[----:B------:R-:W-:Y:S01]  /*16850*/  FFMA R30, R29, R30, R32 ;  /* 0x0000001e1d1e7223 */ /* 0x000fe20000000020 */
[----:B------:R-:W-:Y:S01]  /*16860*/  FSEL R28, R160, 0.12837915122509002686, P3 ;  /* 0x3e0375d3a01c7808 */ /* 0x000fe20001800000 */
[----:B------:R-:W-:Y:S01]  /*16870*/  FFMA R12, R13, R12, R24 ;  /* 0x0000000c0d0c7223 */ /* 0x000fe20000000018 */
[----:B------:R-:W-:Y:S01]  /*16880*/  FSEL R24, R161, -0.37612664699554443359, P5 ;  /* 0xbec093aca1187808 */ /* 0x000fe20002800000 */
[----:B------:R-:W-:Y:S01]  /*16890*/  FFMA R30, R29, R30, R34 ;  /* 0x0000001e1d1e7223 */ /* 0x000fe20000000022 */
[----:B------:R-:W-:Y:S01]  /*168a0*/  FSEL R25, -|R26|, R26, P3 ;  /* 0x0000001a1a197208 */ /* 0x000fe20001800300 */
[----:B------:R-:W-:Y:S01]  /*168b0*/  FFMA R12, R13, R12, R28 ;  /* 0x0000000c0d0c7223 */ /* 0x000fe2000000001c */
[----:B------:R-:W-:Y:S01]  /*168c0*/  FSEL R31, R160, 0.12837915122509002686, P5 ;  /* 0x3e0375d3a01f7808 */ /* 0x000fe20002800000 */
[----:B------:R-:W-:-:S02]  /*168d0*/  FFMA R24, R29, R30, R24 ;  /* 0x0000001e1d187223 */ /* 0x000fc40000000018 */
[----:B------:R-:W-:Y:S01]  /*168e0*/  FFMA R13, R12, R25, R25 ;  /* 0x000000190c0d7223 */ /* 0x000fe20000000019 */
[----:B------:R-:W-:Y:S01]  /*168f0*/  FSEL R25, -|R27|, R27, P5 ;  /* 0x0000001b1b197208 */ /* 0x000fe20002800300 */
[----:B------:R-:W-:Y:S02]  /*16900*/  FFMA R24, R29, R24, R31 ;  /* 0x000000181d187223 */ /* 0x000fe4000000001f */
[----:B------:R-:W1:Y:S02]  /*16910*/  @P3 MUFU.EX2 R28, R13 ;  /* 0x0000000d001c3308 */ /* 0x000e640000000800 */
[----:B------:R-:W-:Y:S01]  /*16920*/  FFMA R12, R24, R25, R25 ;  /* 0x00000019180c7223 */ /* 0x000fe20000000019 */
[----:B------:R-:W-:-:S05]  /*16930*/  HADD2.F32 R24, -RZ, R10.H0_H0 ;  /* 0x2000000aff187230 */ /* 0x000fca0000004100 */
[----:B------:R-:W2:Y:S01]  /*16940*/  @P5 MUFU.EX2 R31, R12 ;  /* 0x0000000c001f5308 */ /* 0x000ea20000000800 */
[----:B---3--:R-:W-:Y:S01]  /*16950*/  FMUL R25, R17, R35 ;  /* 0x0000002311197220 */ /* 0x008fe20000400000 */
[----:B------:R-:W-:-:S03]  /*16960*/  HADD2.F32 R32, -RZ, R10.H1_H1 ;  /* 0x3000000aff207230 */ /* 0x000fc60000004100 */
[----:B------:R-:W-:Y:S01]  /*16970*/  FFMA R24, R16, R24, R25 ;  /* 0x0000001810187223 */ /* 0x000fe20000000019 */
[----:B----4-:R-:W-:Y:S01]  /*16980*/  FMUL R25, R17, R33 ;  /* 0x0000002111197220 */ /* 0x010fe20000400000 */
[----:B-1----:R-:W-:Y:S02]  /*16990*/  @P3 FADD R29, -R28, 1 ;  /* 0x3f8000001c1d3421 */ /* 0x002fe40000000100 */
[----:B------:R-:W-:Y:S01]  /*169a0*/  FMUL R30, R24, 0.70710676908493041992 ;  /* 0x3f3504f3181e7820 */ /* 0x000fe20000400000 */
[----:B------:R-:W-:Y:S02]  /*169b0*/  FFMA R25, R16, R32, R25 ;  /* 0x0000002010197223 */ /* 0x000fe40000000019 */
[----:B------:R-:W-:Y:S01]  /*169c0*/  @P3 LOP3.LUT R13, R29, 0x80000000, R26, 0xb8, !PT ;  /* 0x800000001d0d3812 */ /* 0x000fe200078eb81a */
[C---:B------:R-:W-:Y:S01]  /*169d0*/  FMUL R29, R30.reuse, R30 ;  /* 0x0000001e1e1d7220 */ /* 0x040fe20000400000 */
[----:B--2---:R-:W-:Y:S01]  /*169e0*/  @P5 FADD R28, -R31, 1 ;  /* 0x3f8000001f1c5421 */ /* 0x004fe20000000100 */
[----:B------:R-:W-:Y:S01]  /*169f0*/  FSETP.GE.AND P3, PT, |R30|, 1.0029599666595458984, PT ;  /* 0x3f8060fe1e00780b */ /* 0x000fe20003f66200 */
[----:B------:R-:W-:-:S03]  /*16a00*/  FMUL R31, R25, 0.70710676908493041992 ;  /* 0x3f3504f3191f7820 */ /* 0x000fc60000400000 */
[----:B------:R-:W-:Y:S02]  /*16a10*/  @P5 LOP3.LUT R12, R28, 0x80000000, R27, 0xb8, !PT ;  /* 0x800000001c0c5812 */ /* 0x000fe400078eb81b */
[----:B------:R-:W-:Y:S02]  /*16a20*/  FSEL R29, |R30|, R29, P3 ;  /* 0x0000001d1e1d7208 */ /* 0x000fe40001800200 */
[----:B------:R-:W-:Y:S02]  /*16a30*/  FSEL R26, R168, 8.4834944573231041431e-05, P3 ;  /* 0x38b1e96aa81a7808 */ /* 0x000fe40001800000 */
[----:B------:R-:W-:Y:S01]  /*16a40*/  FSEL R28, -R166, -0.00082130916416645050049, P3 ;  /* 0xba574d20a61c7808 */ /* 0x000fe20001800100 */
[C---:B------:R-:W-:Y:S01]  /*16a50*/  FMUL R32, R31.reuse, R31 ;  /* 0x0000001f1f207220 */ /* 0x040fe20000400000 */
[----:B------:R-:W-:-:S03]  /*16a60*/  FSETP.GE.AND P5, PT, |R31|, 1.0029599666595458984, PT ;  /* 0x3f8060fe1f00780b */ /* 0x000fc60003fa6200 */
[----:B------:R-:W-:Y:S01]  /*16a70*/  FFMA R26, R29, R26, R28 ;  /* 0x0000001a1d1a7223 */ /* 0x000fe2000000001c */
[----:B------:R-:W-:Y:S02]  /*16a80*/  FSEL R28, R164, 0.0052134888246655464172, P3 ;  /* 0x3baad5eaa41c7808 */ /* 0x000fe40001800000 */
[----:B------:R-:W-:Y:S02]  /*16a90*/  FSEL R33, |R31|, R32, P5 ;  /* 0x000000201f217208 */ /* 0x000fe40002800200 */
        /* <DEDUP_REMOVED lines=21> */
[----:B------:R-:W-:Y:S01]  /*16bf0*/  FFMA R32, R33, R34, R32 ;  /* 0x0000002221207223 */ /* 0x000fe20000000020 */
[----:B------:R-:W-:Y:S01]  /*16c00*/  FSEL R28, -|R31|, R31, P5 ;  /* 0x0000001f1f1c7208 */ /* 0x000fe20002800300 */
[----:B------:R-:W-:-:S02]  /*16c10*/  FFMA R26, R26, R27, R27 ;  /* 0x0000001b1a1a7223 */ /* 0x000fc4000000001b */
[----:B------:R-:W-:Y:S02]  /*16c20*/  FFMA R29, R33, R32, R29 ;  /* 0x00000020211d7223 */ /* 0x000fe4000000001d */
[----:B------:R-:W1:Y:S02]  /*16c30*/  @P3 MUFU.EX2 R32, R26 ;  /* 0x0000001a00203308 */ /* 0x000e640000000800 */
[----:B------:R-:W-:Y:S01]  /*16c40*/  FFMA R27, R29, R28, R28 ;  /* 0x0000001c1d1b7223 */ /* 0x000fe2000000001c */
[----:B------:R-:W-:-:S05]  /*16c50*/  HADD2.F32 R28, -RZ, R11.H0_H0 ;  /* 0x2000000bff1c7230 */ /* 0x000fca0000004100 */
[----:B------:R-:W2:Y:S01]  /*16c60*/  @P5 MUFU.EX2 R35, R27 ;  /* 0x0000001b00235308 */ /* 0x000ea20000000800 */
[----:B------:R-:W-:Y:S01]  /*16c70*/  FMUL R29, R17, R39 ;  /* 0x00000027111d7220 */ /* 0x000fe20000400000 */
[----:B------:R-:W-:-:S03]  /*16c80*/  HADD2.F32 R36, -RZ, R11.H1_H1 ;  /* 0x3000000bff247230 */ /* 0x000fc60000004100 */
[----:B------:R-:W-:Y:S01]  /*16c90*/  FFMA R28, R16, R28, R29 ;  /* 0x0000001c101c7223 */ /* 0x000fe2000000001d */
[----:B------:R-:W-:Y:S01]  /*16ca0*/  FMUL R29, R17, R37 ;  /* 0x00000025111d7220 */ /* 0x000fe20000400000 */
        /* <DEDUP_REMOVED lines=208> */
[----:B------:R-:W-:Y:S01]  /*179b0*/  @P5 LOP3.LUT R42, R50, 0x80000000, R47, 0xb8, !PT ;  /* 0x80000000322a5812 */ /* 0x000fe200078eb82f */
[----:B------:R-:W-:Y:S01]  /*179c0*/  FMUL R53, R52, R52 ;  /* 0x0000003434357220 */ /* 0x000fe20000400000 */
[----:B------:R-:W-:Y:S02]  /*179d0*/  FSEL R46, |R51|, R46, P3 ;  /* 0x0000002e332e7208 */ /* 0x000fe40001800200 */
[----:B------:R-:W-:Y:S02]  /*179e0*/  FSEL R47, R168, 8.4834944573231041431e-05, P3 ;  /* 0x38b1e96aa82f7808 */ /* 0x000fe40001800000 */
[----:B------:R-:W-:Y:S02]  /*179f0*/  FSEL R49, -R166, -0.00082130916416645050049, P3 ;  /* 0xba574d20a6317808 */ /* 0x000fe40001800100 */
[----:B------:R-:W-:-:S03]  /*17a00*/  FSETP.GE.AND P5, PT, |R52|, 1.0029599666595458984, PT ;  /* 0x3f8060fe3400780b */ /* 0x000fc60003fa6200 */
[----:B------:R-:W-:Y:S01]  /*17a10*/  FFMA R49, R46, R47, R49 ;  /* 0x0000002f2e317223 */ /* 0x000fe20000000031 */
[----:B------:R-:W-:Y:S02]  /*17a20*/  FSEL R47, |R52|, R53, P5 ;  /* 0x00000035342f7208 */ /* 0x000fe40002800200 */
[----:B------:R-:W-:Y:S02]  /*17a30*/  FSEL R53, R164, 0.0052134888246655464172, P3 ;  /* 0x3baad5eaa4357808 */ /* 0x000fe40001800000 */
[----:B------:R-:W-:Y:S02]  /*17a40*/  FSEL R48, R168, 8.4834944573231041431e-05, P5 ;  /* 0x38b1e96aa8307808 */ /* 0x000fe40002800000 */
[----:B------:R-:W-:Y:S01]  /*17a50*/  FSEL R50, -R166, -0.00082130916416645050049, P5 ;  /* 0xba574d20a6327808 */ /* 0x000fe20002800100 */
[----:B------:R-:W-:Y:S01]  /*17a60*/  FFMA R49, R46, R49, R53 ;  /* 0x000000312e317223 */ /* 0x000fe20000000035 */
[----:B------:R-:W-:Y:S02]  /*17a70*/  FSEL R55, -R163, -0.026868773624300956726, P3 ;  /* 0xbcdc1be7a3377808 */ /* 0x000fe40001800100 */
[----:B------:R-:W-:Y:S01]  /*17a80*/  FSEL R54, R164, 0.0052134888246655464172, P5 ;  /* 0x3baad5eaa4367808 */ /* 0x000fe20002800000 */
[----:B------:R-:W-:Y:S01]  /*17a90*/  FFMA R48, R47, R48, R50 ;  /* 0x000000302f307223 */ /* 0x000fe20000000032 */
[----:B------:R-:W-:Y:S01]  /*17aa0*/  FSEL R53, R162, 0.11284004896879196167, P3 ;  /* 0x3de718afa2357808 */ /* 0x000fe20001800000 */
[C---:B------:R-:W-:Y:S01]  /*17ab0*/  FFMA R49, R46.reuse, R49, R55 ;  /* 0x000000312e317223 */ /* 0x040fe20000000037 */
[----:B------:R-:W-:Y:S01]  /*17ac0*/  FSEL R50, -R163, -0.026868773624300956726, P5 ;  /* 0xbcdc1be7a3327808 */ /* 0x000fe20002800100 */
[----:B------:R-:W-:Y:S01]  /*17ad0*/  FFMA R48, R47, R48, R54 ;  /* 0x000000302f307223 */ /* 0x000fe20000000036 */
[----:B------:R-:W-:Y:S01]  /*17ae0*/  FSEL R55, R161, -0.37612664699554443359, P3 ;  /* 0xbec093aca1377808 */ /* 0x000fe20001800000 */
[----:B------:R-:W-:Y:S01]  /*17af0*/  FFMA R49, R46, R49, R53 ;  /* 0x000000312e317223 */ /* 0x000fe20000000035 */
[----:B------:R-:W-:Y:S01]  /*17b00*/  FSEL R54, R162, 0.11284004896879196167, P5 ;  /* 0x3de718afa2367808 */ /* 0x000fe20002800000 */
[----:B------:R-:W-:Y:S01]  /*17b10*/  FFMA R48, R47, R48, R50 ;  /* 0x000000302f307223 */ /* 0x000fe20000000032 */
[----:B------:R-:W-:Y:S01]  /*17b20*/  FSEL R53, R160, 0.12837915122509002686, P3 ;  /* 0x3e0375d3a0357808 */ /* 0x000fe20001800000 */
[C---:B------:R-:W-:Y:S01]  /*17b30*/  FFMA R49, R46.reuse, R49, R55 ;  /* 0x000000312e317223 */ /* 0x040fe20000000037 */
        /* <DEDUP_REMOVED lines=11> */
[----:B------:R-:W-:-:S05]  /*17bf0*/  HADD2.F32 R48, -RZ, R8.H1_H1 ;  /* 0x30000008ff307230 */ /* 0x000fca0000004100 */
[----:B------:R-:W2:Y:S01]  /*17c00*/  @P5 MUFU.EX2 R53, R47 ;  /* 0x0000002f00355308 */ /* 0x000ea20000000800 */
[----:B------:R-:W-:Y:S01]  /*17c10*/  FMUL R49, R17, R57 ;  /* 0x0000003911317220 */ /* 0x000fe20000400000 */
[----:B------:R-:W-:-:S03]  /*17c20*/  HADD2.F32 R55, -RZ, R8.H0_H0 ;  /* 0x20000008ff377230 */ /* 0x000fc60000004100 */
[----:B------:R-:W-:Y:S01]  /*17c30*/  FFMA R48, R16, R48, R49 ;  /* 0x0000003010307223 */ /* 0x000fe20000000031 */
[----:B------:R-:W-:Y:S01]  /*17c40*/  FMUL R49, R17, R56 ;  /* 0x0000003811317220 */ /* 0x000fe20000400000 */
[----:B-1----:R-:W-:Y:S02]  /*17c50*/  @P3 FADD R54, -R50, 1 ;  /* 0x3f80000032363421 */ /* 0x002fe40000000100 */
[----:B------:R-:W-:Y:S01]  /*17c60*/  FMUL R50, R48, 0.70710676908493041992 ;  /* 0x3f3504f330327820 */ /* 0x000fe20000400000 */
[----:B------:R-:W-:Y:S02]  /*17c70*/  FFMA R49, R16, R55, R49 ;  /* 0x0000003710317223 */ /* 0x000fe40000000031 */
[----:B------:R-:W-:Y:S01]  /*17c80*/  @P3 LOP3.LUT R46, R54, 0x80000000, R51, 0xb8, !PT ;  /* 0x80000000362e3812 */ /* 0x000fe200078eb833 */
[----:B--2---:R-:W-:Y:S01]  /*17c90*/  @P5 FADD R55, -R53, 1 ;  /* 0x3f80000035375421 */ /* 0x004fe20000000100 */
[C---:B------:R-:W-:Y:S01]  /*17ca0*/  FMUL R53, R50.reuse, R50 ;  /* 0x0000003232357220 */ /* 0x040fe20000400000 */
[----:B------:R-:W-:Y:S01]  /*17cb0*/  FSETP.GE.AND P3, PT, |R50|, 1.0029599666595458984, PT ;  /* 0x3f8060fe3200780b */ /* 0x000fe20003f66200 */
[----:B------:R-:W-:-:S03]  /*17cc0*/  FMUL R51, R49, 0.70710676908493041992 ;  /* 0x3f3504f331337820 */ /* 0x000fc60000400000 */
[----:B------:R-:W-:Y:S02]  /*17cd0*/  FSEL R53, |R50|, R53, P3 ;  /* 0x0000003532357208 */ /* 0x000fe40001800200 */
[----:B------:R-:W-:Y:S02]  /*17ce0*/  FSEL R54, R168, 8.4834944573231041431e-05, P3 ;  /* 0x38b1e96aa8367808 */ /* 0x000fe40001800000 */
[----:B------:R-:W-:Y:S02]  /*17cf0*/  FSEL R56, -R166, -0.00082130916416645050049, P3 ;  /* 0xba574d20a6387808 */ /* 0x000fe40001800100 */
[----:B------:R-:W-:Y:S01]  /*17d00*/  @P5 LOP3.LUT R47, R55, 0x80000000, R52, 0xb8, !PT ;  /* 0x80000000372f5812 */ /* 0x000fe200078eb834 */
[C---:B------:R-:W-:Y:S01]  /*17d10*/  FMUL R52, R51.reuse, R51 ;  /* 0x0000003333347220 */ /* 0x040fe20000400000 */
[----:B------:R-:W-:Y:S01]  /*17d20*/  FSETP.GE.AND P5, PT, |R51|, 1.0029599666595458984, PT ;  /* 0x3f8060fe3300780b */ /* 0x000fe20003fa6200 */
[----:B------:R-:W-:Y:S01]  /*17d30*/  FFMA R54, R53, R54, R56 ;  /* 0x0000003635367223 */ /* 0x000fe20000000038 */
[----:B------:R-:W-:-:S02]  /*17d40*/  FSEL R56, R164, 0.0052134888246655464172, P3 ;  /* 0x3baad5eaa4387808 */ /* 0x000fc40001800000 */
[----:B------:R-:W-:Y:S02]  /*17d50*/  FSEL R52, |R51|, R52, P5 ;  /* 0x0000003433347208 */ /* 0x000fe40002800200 */
[----:B------:R-:W-:Y:S02]  /*17d60*/  FSEL R55, R168, 8.4834944573231041431e-05, P5 ;  /* 0x38b1e96aa8377808 */ /* 0x000fe40002800000 */
[----:B------:R-:W-:Y:S01]  /*17d70*/  FSEL R57, -R166, -0.00082130916416645050049, P5 ;  /* 0xba574d20a6397808 */ /* 0x000fe20002800100 */
[----:B------:R-:W-:Y:S01]  /*17d80*/  FFMA R54, R53, R54, R56 ;  /* 0x0000003635367223 */ /* 0x000fe20000000038 */
[----:B------:R-:W-:Y:S02]  /*17d90*/  FSEL R58, -R163, -0.026868773624300956726, P3 ;  /* 0xbcdc1be7a33a7808 */ /* 0x000fe40001800100 */
[----:B------:R-:W-:Y:S01]  /*17da0*/  FSEL R59, R164, 0.0052134888246655464172, P5 ;  /* 0x3baad5eaa43b7808 */ /* 0x000fe20002800000 */
[----:B------:R-:W-:Y:S01]  /*17db0*/  FFMA R55, R52, R55, R57 ;  /* 0x0000003734377223 */ /* 0x000fe20000000039 */
[----:B------:R-:W-:Y:S01]  /*17dc0*/  FSEL R56, R162, 0.11284004896879196167, P3 ;  /* 0x3de718afa2387808 */ /* 0x000fe20001800000 */
[----:B------:R-:W-:Y:S01]  /*17dd0*/  FFMA R54, R53, R54, R58 ;  /* 0x0000003635367223 */ /* 0x000fe2000000003a */
[----:B------:R-:W-:Y:S01]  /*17de0*/  FSEL R57, -R163, -0.026868773624300956726, P5 ;  /* 0xbcdc1be7a3397808 */ /* 0x000fe20002800100 */
[----:B------:R-:W-:Y:S01]  /*17df0*/  FFMA R55, R52, R55, R59 ;  /* 0x0000003734377223 */ /* 0x000fe2000000003b */
[----:B------:R-:W-:Y:S01]  /*17e00*/  FSEL R58, R161, -0.37612664699554443359, P3 ;  /* 0xbec093aca13a7808 */ /* 0x000fe20001800000 */
[C---:B------:R-:W-:Y:S01]  /*17e10*/  FFMA R54, R53.reuse, R54, R56 ;  /* 0x0000003635367223 */ /* 0x040fe20000000038 */
[----:B------:R-:W-:Y:S01]  /*17e20*/  FSEL R59, R162, 0.11284004896879196167, P5 ;  /* 0x3de718afa23b7808 */ /* 0x000fe20002800000 */
[----:B------:R-:W-:Y:S01]  /*17e30*/  FFMA R55, R52, R55, R57 ;  /* 0x0000003734377223 */ /* 0x000fe20000000039 */
[----:B------:R-:W-:Y:S01]  /*17e40*/  FSEL R56, R160, 0.12837915122509002686, P3 ;  /* 0x3e0375d3a0387808 */ /* 0x000fe20001800000 */
[----:B------:R-:W-:Y:S01]  /*17e50*/  FFMA R54, R53, R54, R58 ;  /* 0x0000003635367223 */ /* 0x000fe2000000003a */
[----:B------:R-:W-:Y:S01]  /*17e60*/  FSEL R57, R161, -0.37612664699554443359, P5 ;  /* 0xbec093aca1397808 */ /* 0x000fe20002800000 */
[----:B------:R-:W-:-:S02]  /*17e70*/  FFMA R55, R52, R55, R59 ;  /* 0x0000003734377223 */ /* 0x000fc4000000003b */
[----:B------:R-:W-:Y:S01]  /*17e80*/  FFMA R53, R53, R54, R56 ;  /* 0x0000003635357223 */ /* 0x000fe20000000038 */
[----:B------:R-:W-:Y:S01]  /*17e90*/  FSEL R54, R160, 0.12837915122509002686, P5 ;  /* 0x3e0375d3a0367808 */ /* 0x000fe20002800000 */
[----:B------:R-:W-:Y:S01]  /*17ea0*/  FFMA R55, R52, R55, R57 ;  /* 0x0000003734377223 */ /* 0x000fe20000000039 */
[----:B------:R-:W-:-:S03]  /*17eb0*/  FSEL R57, -|R51|, R51, P5 ;  /* 0x0000003333397208 */ /* 0x000fc60002800300 */
[----:B------:R-:W-:-:S04]  /*17ec0*/  FFMA R52, R52, R55, R54 ;  /* 0x0000003734347223 */ /* 0x000fc80000000036 */
[----:B------:R-:W-:Y:S01]  /*17ed0*/  FFMA R52, R52, R57, R57 ;  /* 0x0000003934347223 */ /* 0x000fe20000000039 */
[----:B------:R-:W-:-:S03]  /*17ee0*/  FSEL R58, -|R50|, R50, P3 ;  /* 0x00000032323a7208 */ /* 0x000fc60001800300 */
[----:B------:R-:W1:Y:S02]  /*17ef0*/  @P5 MUFU.EX2 R54, R52 ;  /* 0x0000003400365308 */ /* 0x000e640000000800 */
[----:B------:R-:W-:-:S06]  /*17f00*/  FFMA R53, R53, R58, R58 ;  /* 0x0000003a35357223 */ /* 0x000fcc000000003a */
[----:B------:R-:W2:Y:S01]  /*17f10*/  @P3 MUFU.EX2 R55, R53 ;  /* 0x0000003500373308 */ /* 0x000ea20000000800 */
[----:B------:R-:W-:Y:S01]  /*17f20*/  FMUL R15, R15, 0.5 ;  /* 0x3f0000000f0f7820 */ /* 0x000fe20000400000 */
[----:B------:R-:W-:Y:S01]  /*17f30*/  FADD R12, R12, 1 ;  /* 0x3f8000000c0c7421 */ /* 0x000fe20000000000 */
[----:B-1----:R-:W-:Y:S01]  /*17f40*/  @P5 FADD R54, -R54, 1 ;  /* 0x3f80000036365421 */ /* 0x002fe20000000100 */
[----:B------:R-:W-:-:S04]  /*17f50*/  FMUL R14, R14, 0.5 ;  /* 0x3f0000000e0e7820 */ /* 0x000fc80000400000 */
[----:B------:R-:W-:Y:S01]  /*17f60*/  @P5 LOP3.LUT R52, R54, 0x80000000, R51, 0xb8, !PT ;  /* 0x8000000036345812 */ /* 0x000fe200078eb833 */
[----:B------:R-:W-:Y:S01]  /*17f70*/  FMUL R51, R24, 0.5 ;  /* 0x3f00000018337820 */ /* 0x000fe20000400000 */
[----:B------:R-:W-:Y:S01]  /*17f80*/  FMUL R24, R25, 0.5 ;  /* 0x3f00000019187820 */ /* 0x000fe20000400000 */
[----:B------:R-:W-:Y:S01]  /*17f90*/  FADD R25, R13, 1 ;  /* 0x3f8000000d197421 */ /* 0x000fe20000000000 */
[----:B------:R-:W-:Y:S01]  /*17fa0*/  FMUL R12, R12, R15 ;  /* 0x0000000f0c0c7220 */ /* 0x000fe20000400000 */
[----:B--2---:R-:W-:Y:S01]  /*17fb0*/  @P3 FADD R55, -R55, 1 ;  /* 0x3f80000037373421 */ /* 0x004fe20000000100 */
[----:B------:R-:W-:Y:S01]  /*17fc0*/  FMUL R15, R28, 0.5 ;  /* 0x3f0000001c0f7820 */ /* 0x000fe20000400000 */
[----:B------:R-:W-:Y:S01]  /*17fd0*/  FMUL R25, R25, R14 ;  /* 0x0000000e19197220 */ /* 0x000fe20000400000 */
[----:B------:R-:W-:Y:S01]  /*17fe0*/  FADD R30, R30, 1 ;  /* 0x3f8000001e1e7421 */ /* 0x000fe20000000000 */
[----:B------:R-:W-:Y:S01]  /*17ff0*/  FMUL R14, R29, 0.5 ;  /* 0x3f0000001d0e7820 */ /* 0x000fe20000400000 */
[----:B------:R-:W-:Y:S01]  /*18000*/  FADD R31, R31, 1 ;  /* 0x3f8000001f1f7421 */ /* 0x000fe20000000000 */
[----:B------:R-:W-:Y:S01]  /*18010*/  FADD R13, R27, 1 ;  /* 0x3f8000001b0d7421 */ /* 0x000fe20000000000 */
[----:B------:R-:W-:Y:S01]  /*18020*/  FMUL R27, R30, R15 ;  /* 0x0000000f1e1b7220 */ /* 0x000fe20000400000 */
[----:B------:R-:W-:Y:S01]  /*18030*/  @P3 LOP3.LUT R53, R55, 0x80000000, R50, 0xb8, !PT ;  /* 0x8000000037353812 */ /* 0x000fe200078eb832 */
[----:B------:R-:W-:Y:S01]  /*18040*/  FMUL R28, R31, R14 ;  /* 0x0000000e1f1c7220 */ /* 0x000fe20000400000 */
[----:B------:R-:W-:Y:S01]  /*18050*/  FMUL R15, R36, 0.5 ;  /* 0x3f000000240f7820 */ /* 0x000fe20000400000 */
[----:B------:R-:W-:Y:S01]  /*18060*/  FADD R38, R38, 1 ;  /* 0x3f80000026267421 */ /* 0x000fe20000000000 */
[----:B------:R-:W-:Y:S01]  /*18070*/  FMUL R14, R37, 0.5 ;  /* 0x3f000000250e7820 */ /* 0x000fe20000400000 */
[----:B------:R-:W-:Y:S01]  /*18080*/  FADD R39, R39, 1 ;  /* 0x3f80000027277421 */ /* 0x000fe20000000000 */
[----:B------:R-:W-:Y:S01]  /*18090*/  FADD R26, R26, 1 ;  /* 0x3f8000001a1a7421 */ /* 0x000fe20000000000 */
[----:B------:R-:W-:Y:S01]  /*180a0*/  FMUL R38, R38, R15 ;  /* 0x0000000f26267220 */ /* 0x000fe20000400000 */
[----:B------:R-:W-:Y:S01]  /*180b0*/  FMUL R15, R44, 0.5 ;  /* 0x3f0000002c0f7820 */ /* 0x000fe20000400000 */
[----:B------:R-:W-:Y:S01]  /*180c0*/  FMUL R39, R39, R14 ;  /* 0x0000000e27277220 */ /* 0x000fe20000400000 */
[----:B------:R-:W-:Y:S01]  /*180d0*/  FMUL R48, R48, 0.5 ;  /* 0x3f00000030307820 */ /* 0x000fe20000400000 */
[----:B------:R-:W-:Y:S01]  /*180e0*/  FMUL R49, R49, 0.5 ;  /* 0x3f00000031317820 */ /* 0x000fe20000400000 */
[----:B------:R-:W-:Y:S01]  /*180f0*/  FADD R46, R46, 1 ;  /* 0x3f8000002e2e7421 */ /* 0x000fe20000000000 */
[----:B------:R-:W-:Y:S01]  /*18100*/  FADD R53, R53, 1 ;  /* 0x3f80000035357421 */ /* 0x000fe20000000000 */
[----:B------:R-:W-:Y:S01]  /*18110*/  FADD R52, R52, 1 ;  /* 0x3f80000034347421 */ /* 0x000fe20000000000 */
[----:B------:R-:W-:Y:S01]  /*18120*/  FMUL R32, R32, 0.5 ;  /* 0x3f00000020207820 */ /* 0x000fe20000400000 */
[----:B------:R-:W-:Y:S01]  /*18130*/  FMUL R33, R33, 0.5 ;  /* 0x3f00000021217820 */ /* 0x000fe20000400000 */
[----:B------:R-:W-:Y:S01]  /*18140*/  FADD R35, R35, 1 ;  /* 0x3f80000023237421 */ /* 0x000fe20000000000 */
[----:B------:R-:W-:Y:S01]  /*18150*/  FADD R34, R34, 1 ;  /* 0x3f80000022227421 */ /* 0x000fe20000000000 */
[----:B------:R-:W-:Y:S01]  /*18160*/  FMUL R40, R40, 0.5 ;  /* 0x3f00000028287820 */ /* 0x000fe20000400000 */
[----:B------:R-:W-:Y:S01]  /*18170*/  FMUL R41, R41, 0.5 ;  /* 0x3f00000029297820 */ /* 0x000fe20000400000 */
[----:B------:R-:W-:Y:S01]  /*18180*/  FADD R43, R43, 1 ;  /* 0x3f8000002b2b7421 */ /* 0x000fe20000000000 */
[----:B------:R-:W-:Y:S01]  /*18190*/  FADD R42, R42, 1 ;  /* 0x3f8000002a2a7421 */ /* 0x000fe20000000000 */
[----:B------:R-:W-:Y:S01]  /*181a0*/  FMUL R14, R45, 0.5 ;  /* 0x3f0000002d0e7820 */ /* 0x000fe20000400000 */
[----:B------:R-:W-:Y:S01]  /*181b0*/  FADD R47, R47, 1 ;  /* 0x3f8000002f2f7421 */ /* 0x000fe20000000000 */
[----:B------:R-:W-:Y:S01]  /*181c0*/  FMUL R13, R13, R24 ;  /* 0x000000180d0d7220 */ /* 0x000fe20000400000 */
        /* <DEDUP_REMOVED lines=15> */
[----:B------:R-:W-:-:S02]  /*182c0*/  F2FP.F16.F32.PACK_AB R14, R41, R40 ;  /* 0x00000028290e723e */ /* 0x000fc400000000ff */
[----:B------:R-:W-:Y:S01]  /*182d0*/  F2FP.F16.F32.PACK_AB R15, R15, R46 ;  /* 0x0000002e0f0f723e */ /* 0x000fe200000000ff */
[----:B------:R-:W-:Y:S05]  /*182e0*/  WARPSYNC.ALL ;  /* 0x0000000000007948 */ /* 0x000fea0003800000 */
[----:B------:R1:W-:Y:S04]  /*182f0*/  STSM.16.M88.4 [R3+0x4200], R24 ;  /* 0x0042001803007844 */ /* 0x0003e80000000200 */
[----:B------:R1:W-:Y:S01]  /*18300*/  STSM.16.M88.4 [R20], R12 ;  /* 0x0000000c14007844 */ /* 0x0003e20000000200 */
        /* <DEDUP_REMOVED lines=18> */
.L_x_118:
[----:B------:R-:W-:Y:S05]  /*18430*/  BSYNC B0 ;  /* 0x0000000000007941 */ /* 0x000fea0003800000 */
.L_x_117:
[----:B------:R-:W-:Y:S06]  /*18440*/  BAR.SYNC.DEFER_BLOCKING 0x1, 0x100 ;  /* 0x0044000000007b1d */ /* 0x000fec0000010000 */
[----:B------:R-:W-:Y:S04]  /*18450*/  BSSY B0, `(.L_x_119) ;  /* 0x000000a000007945 */ /* 0x000fe80003800000 */
[----:B------:R-:W-:Y:S05]  /*18460*/  @P0 BRA `(.L_x_120) ;  /* 0x0000000000200947 */ /* 0x000fea0003800000 */
[----:B------:R-:W-:-:S06]  /*18470*/  UISETP.NE.AND UP0, UPT, UR43, 0x3, UPT ;  /* 0x000000032b00788c */ /* 0x000fcc000bf05270 */
[----:B------:R-:W-:-:S13]  /*18480*/  PLOP3.LUT P3, PT, PT, PT, UP0, 0x80, 0x0 ;  /* 0x000000000000781c */ /* 0x000fda0003f6f008 */
[----:B------:R-:W-:Y:S05]  /*18490*/  @!P3 BRA `(.L_x_121) ;  /* 0x000000000004b947 */ /* 0x000fea0003800000 */
[----:B------:R-:W-:Y:S01]  /*184a0*/  BPT.TRAP 0x1 ;  /* 0x000000040000795c */ /* 0x000fe20000300000 */
.L_x_121:
[----:B------:R-:W-:-:S04]  /*184b0*/  ULEA UR4, UR8, UR46, 0x3 ;  /* 0x0000002e08047291 */ /* 0x000fc8000f8e183f */
[----:B------:R-:W-:-:S04]  /*184c0*/  UIADD3 UR4, UR4, 0x50, URZ ;  /* 0x0000005004047890 */ /* 0x000fc8000fffe03f */
[----:B------:R-:W-:-:S09]  /*184d0*/  UPRMT UR4, UR52, 0x654, UR4 ;  /* 0x0000065434047896 */ /* 0x000fd20008000004 */
[----:B------:R-:W-:Y:S03]  /*184e0*/  SYNCS.ARRIVE.TRANS64.RED.A1T0 RZ, [UR4], RZ ;  /* 0x000000ffffff79a7 */ /* 0x000fe60008100404 */
.L_x_120:
[----:B------:R-:W-:Y:S05]  /*184f0*/  BSYNC B0 ;  /* 0x0000000000007941 */ /* 0x000fea0003800000 */
.L_x_119:
        /* <DEDUP_REMOVED lines=9> */
.L_x_124:
[----:B-1----:R-:W-:Y:S01]  /*18590*/  LEA R12, R0, UR46, 0x3 ;  /* 0x0000002e000c7c11 */ /* 0x002fe2000f8e18ff */
[----:B------:R-:W-:Y:S01]  /*185a0*/  BSSY B1, `(.L_x_125) ;  /* 0x0000006000017945 */ /* 0x000fe20003800000 */
[----:B------:R-:W-:Y:S02]  /*185b0*/  SHF.L.U32 R13, R2, 0x1f, RZ ;  /* 0x0000001f020d7819 */ /* 0x000fe400000006ff */
[----:B------:R-:W-:Y:S02]  /*185c0*/  @!P4 LEA R15, R0, R19, 0xd ;  /* 0x00000013000fc211 */ /* 0x000fe400078e68ff */
[----:B------:R-:W1:Y:S02]  /*185d0*/  SYNCS.PHASECHK.TRANS64.TRYWAIT P3, [R12+URZ+0x30], R13 ;  /* 0x0000300d0c0075a7 */ /* 0x000e64000806017f */
[----:B------:R-:W-:Y:S01]  /*185e0*/  @!P4 LEA R14, R18, R15, 0x1 ;  /* 0x0000000f120ec211 */ /* 0x000fe200078e08ff */
[----:B-1----:R-:W-:Y:S06]  /*185f0*/  @!P3 BRA `(.L_x_126) ;  /* 0x0000016c0008b947 */ /* 0x002fec0003800000 */
.L_x_366:
[----:B------:R-:W-:Y:S05]  /*18600*/  BSYNC B1 ;  /* 0x0000000000017941 */ /* 0x000fea0003800000 */
.L_x_125:
        /* <DEDUP_REMOVED lines=8> */
.L_x_123:
[----:B------:R-:W-:Y:S05]  /*18690*/  BSYNC B0 ;  /* 0x0000000000007941 */ /* 0x000fea0003800000 */
.L_x_122:
[--C-:B-1-3--:R-:W-:Y:S02]  /*186a0*/  HADD2.F32 R12, -RZ, R9.reuse.H0_H0 ;  /* 0x20000009ff0c7230 */ /* 0x10afe40000004100 */
[C---:B------:R-:W-:Y:S01]  /*186b0*/  FMUL R13, R17.reuse, R74 ;  /* 0x0000004a110d7220 */ /* 0x040fe20000400000 */
[----:B------:R-:W-:Y:S02]  /*186c0*/  HADD2.F32 R14, -RZ, R9.H1_H1 ;  /* 0x30000009ff0e7230 */ /* 0x000fe40000004100 */
[C---:B------:R-:W-:Y:S01]  /*186d0*/  FMUL R75, R17.reuse, R75 ;  /* 0x0000004b114b7220 */ /* 0x040fe20000400000 */
[----:B------:R-:W-:Y:S01]  /*186e0*/  FMUL R79, R17, R79 ;  /* 0x0000004f114f7220 */ /* 0x000fe20000400000 */
[C---:B------:R-:W-:Y:S01]  /*186f0*/  FFMA R12, R16.reuse, R12, R13 ;  /* 0x0000000c100c7223 */ /* 0x040fe2000000000d */
[----:B----4-:R-:W-:Y:S02]  /*18700*/  HADD2.F32 R39, -RZ, R4.H1_H1 ;  /* 0x30000004ff277230 */ /* 0x010fe40000004100 */
[----:B------:R-:W-:Y:S01]  /*18710*/  FFMA R14, R16, R14, R75 ;  /* 0x0000000e100e7223 */ /* 0x000fe2000000004b */
[----:B------:R-:W-:-:S02]  /*18720*/  HADD2.F32 R47, -RZ, R6.H1_H1 ;  /* 0x30000006ff2f7230 */ /* 0x000fc40000004100 */
[----:B------:R-:W-:Y:S01]  /*18730*/  FMUL R29, R12, 0.70710676908493041992 ;  /* 0x3f3504f30c1d7820 */ /* 0x000fe20000400000 */
[----:B------:R-:W-:Y:S01]  /*18740*/  FMUL R73, R17, R73 ;  /* 0x0000004911497220 */ /* 0x000fe20000400000 */
[----:B------:R-:W-:Y:S01]  /*18750*/  FMUL R36, R14, 0.70710676908493041992 ;  /* 0x3f3504f30e247820 */ /* 0x000fe20000400000 */
[----:B------:R-:W-:Y:S02]  /*18760*/  HADD2.F32 R55, -RZ, R8.H0_H0 ;  /* 0x20000008ff377230 */ /* 0x000fe40000004100 */
[C---:B------:R-:W-:Y:S01]  /*18770*/  FMUL R13, R29.reuse, R29 ;  /* 0x0000001d1d0d7220 */ /* 0x040fe20000400000 */
[C---:B------:R-:W-:Y:S01]  /*18780*/  FSETP.GE.AND P3, PT, |R29|.reuse, 1.0029599666595458984, PT ;  /* 0x3f8060fe1d00780b */ /* 0x040fe20003f66200 */
[C---:B------:R-:W-:Y:S01]  /*18790*/  FMUL R15, R36.reuse, R36 ;  /* 0x00000024240f7220 */ /* 0x040fe20000400000 */
[----:B------:R-:W-:Y:S01]  /*187a0*/  FSETP.GE.AND P5, PT, |R36|, 1.0029599666595458984, PT ;  /* 0x3f8060fe2400780b */ /* 0x000fe20003fa6200 */
[----:B------:R-:W-:Y:S01]  /*187b0*/  FMUL R12, R12, 0.5 ;  /* 0x3f0000000c0c7820 */ /* 0x000fe20000400000 */
[----:B------:R-:W-:Y:S01]  /*187c0*/  FSEL R13, |R29|, R13, P3 ;  /* 0x0000000d1d0d7208 */ /* 0x000fe20001800200 */
[----:B------:R-:W-:Y:S01]  /*187d0*/  FMUL R14, R14, 0.5 ;  /* 0x3f0000000e0e7820 */ /* 0x000fe20000400000 */
[----:B------:R-:W-:Y:S01]  /*187e0*/  FSEL R24, R168, 8.4834944573231041431e-05, P3 ;  /* 0x38b1e96aa8187808 */ /* 0x000fe20001800000 */
[----:B------:R-:W-:Y:S05]  /*187f0*/  WARPSYNC.ALL ;  /* 0x0000000000007948 */ /* 0x000fea0003800000 */
[----:B------:R-:W-:Y:S01]  /*18800*/  FSEL R26, -R166, -0.00082130916416645050049, P3 ;  /* 0xba574d20a61a7808 */ /* 0x000fe20001800100 */
[----:B------:R-:W-:Y:S01]  /*18810*/  BSSY B0, `(.L_x_127) ;  /* 0x00001c6000007945 */ /* 0x000fe20003800000 */
[----:B------:R-:W-:-:S02]  /*18820*/  FSEL R15, |R36|, R15, P5 ;  /* 0x0000000f240f7208 */ /* 0x000fc40002800200 */
        /* <DEDUP_REMOVED lines=16> */
[C---:B------:R-:W-:Y:S01]  /*18930*/  FSEL R28, R160.reuse, 0.12837915122509002686, P3 ;  /* 0x3e0375d3a01c7808 */ /* 0x040fe20001800000 */
        /* <DEDUP_REMOVED lines=8> */
[----:B------:R-:W-:Y:S01]  /*189c0*/  FFMA R13, R13, R26, R26 ;  /* 0x0000001a0d0d7223 */ /* 0x000fe2000000001a */
[----:B------:R-:W-:-:S02]  /*189d0*/  HADD2.F32 R28, -RZ, R10.H1_H1 ;  /* 0x3000000aff1c7230 */ /* 0x000fc40000004100 */
[----:B------:R-:W-:Y:S01]  /*189e0*/  FFMA R15, R15, R30, R25 ;  /* 0x0000001e0f0f7223 */ /* 0x000fe20000000019 */
[----:B------:R-:W-:Y:S01]  /*189f0*/  FMUL R25, R17, R76 ;  /* 0x0000004c11197220 */ /* 0x000fe20000400000 */
[----:B------:R-:W1:Y:S02]  /*18a00*/  @P3 MUFU.EX2 R26, R13 ;  /* 0x0000000d001a3308 */ /* 0x000e640000000800 */
[----:B------:R-:W-:Y:S01]  /*18a10*/  FFMA R15, R15, R24, R24 ;  /* 0x000000180f0f7223 */ /* 0x000fe20000000018 */
[----:B------:R-:W-:-:S05]  /*18a20*/  HADD2.F32 R24, -RZ, R10.H0_H0 ;  /* 0x2000000aff187230 */ /* 0x000fca0000004100 */
[----:B------:R-:W2:Y:S01]  /*18a30*/  @P5 MUFU.EX2 R27, R15 ;  /* 0x0000000f001b5308 */ /* 0x000ea20000000800 */
[----:B------:R-:W-:Y:S01]  /*18a40*/  FFMA R24, R16, R24, R25 ;  /* 0x0000001810187223 */ /* 0x000fe20000000019 */
[----:B------:R-:W-:-:S03]  /*18a50*/  FMUL R25, R17, R77 ;  /* 0x0000004d11197220 */ /* 0x000fc60000400000 */
[----:B------:R-:W-:Y:S01]  /*18a60*/  FMUL R32, R24, 0.70710676908493041992 ;  /* 0x3f3504f318207820 */ /* 0x000fe20000400000 */
[----:B------:R-:W-:Y:S01]  /*18a70*/  FFMA R25, R16, R28, R25 ;  /* 0x0000001c10197223 */ /* 0x000fe20000000019 */
[----:B------:R-:W-:Y:S01]  /*18a80*/  FMUL R24, R24, 0.5 ;  /* 0x3f00000018187820 */ /* 0x000fe20000400000 */
[----:B-1----:R-:W-:-:S05]  /*18a90*/  @P3 FADD R26, -R26, 1 ;  /* 0x3f8000001a1a3421 */ /* 0x002fca0000000100 */
[----:B------:R-:W-:Y:S01]  /*18aa0*/  @P3 LOP3.LUT R13, R26, 0x80000000, R29, 0xb8, !PT ;  /* 0x800000001a0d3812 */ /* 0x000fe200078eb81d */
[C---:B------:R-:W-:Y:S01]  /*18ab0*/  FMUL R26, R32.reuse, R32 ;  /* 0x00000020201a7220 */ /* 0x040fe20000400000 */
[C---:B------:R-:W-:Y:S01]  /*18ac0*/  FSETP.GE.AND P3, PT, |R32|.reuse, 1.0029599666595458984, PT ;  /* 0x3f8060fe2000780b */ /* 0x040fe20003f66200 */
[----:B--2---:R-:W-:Y:S02]  /*18ad0*/  @P5 FADD R27, -R27, 1 ;  /* 0x3f8000001b1b5421 */ /* 0x004fe40000000100 */
[----:B------:R-:W-:Y:S01]  /*18ae0*/  FADD R13, R13, 1 ;  /* 0x3f8000000d0d7421 */ /* 0x000fe20000000000 */
[----:B------:R-:W-:Y:S02]  /*18af0*/  FSEL R26, |R32|, R26, P3 ;  /* 0x0000001a201a7208 */ /* 0x000fe40001800200 */
[----:B------:R-:W-:Y:S01]  /*18b00*/  @P5 LOP3.LUT R15, R27, 0x80000000, R36, 0xb8, !PT ;  /* 0x800000001b0f5812 */ /* 0x000fe200078eb824 */
[C---:B------:R-:W-:Y:S01]  /*18b10*/  FMUL R36, R25.reuse, 0.70710676908493041992 ;  /* 0x3f3504f319247820 */ /* 0x040fe20000400000 */
[----:B------:R-:W-:Y:S01]  /*18b20*/  FSEL R27, R168, 8.4834944573231041431e-05, P3 ;  /* 0x38b1e96aa81b7808 */ /* 0x000fe20001800000 */
[----:B------:R-:W-:Y:S01]  /*18b30*/  FMUL R25, R25, 0.5 ;  /* 0x3f00000019197820 */ /* 0x000fe20000400000 */
[----:B------:R-:W-:Y:S01]  /*18b40*/  FSEL R29, -R166, -0.00082130916416645050049, P3 ;  /* 0xba574d20a61d7808 */ /* 0x000fe20001800100 */
[C---:B------:R-:W-:Y:S01]  /*18b50*/  FMUL R28, R36.reuse, R36 ;  /* 0x00000024241c7220 */ /* 0x040fe20000400000 */
[----:B------:R-:W-:Y:S01]  /*18b60*/  FSETP.GE.AND P5, PT, |R36|, 1.0029599666595458984, PT ;  /* 0x3f8060fe2400780b */ /* 0x000fe20003fa6200 */
[----:B------:R-:W-:Y:S01]  /*18b70*/  FADD R15, R15, 1 ;  /* 0x3f8000000f0f7421 */ /* 0x000fe20000000000 */
[----:B------:R-:W-:Y:S01]  /*18b80*/  FSEL R31, -R163, -0.026868773624300956726, P3 ;  /* 0xbcdc1be7a31f7808 */ /* 0x000fe20001800100 */
[----:B------:R-:W-:Y:S01]  /*18b90*/  FFMA R27, R26, R27, R29 ;  /* 0x0000001b1a1b7223 */ /* 0x000fe2000000001d */
[----:B------:R-:W-:Y:S01]  /*18ba0*/  FSEL R29, R164, 0.0052134888246655464172, P3 ;  /* 0x3baad5eaa41d7808 */ /* 0x000fe20001800000 */
[----:B------:R-:W-:Y:S01]  /*18bb0*/  FMUL R14, R15, R14 ;  /* 0x0000000e0f0e7220 */ /* 0x000fe20000400000 */
[----:B------:R-:W-:-:S02]  /*18bc0*/  FSEL R30, |R36|, R28, P5 ;  /* 0x0000001c241e7208 */ /* 0x000fc40002800200 */
[----:B------:R-:W-:Y:S01]  /*18bd0*/  FSEL R33, R168, 8.4834944573231041431e-05, P5 ;  /* 0x38b1e96aa8217808 */ /* 0x000fe20002800000 */
[----:B------:R-:W-:Y:S01]  /*18be0*/  FFMA R27, R26, R27, R29 ;  /* 0x0000001b1a1b7223 */ /* 0x000fe2000000001d */
[----:B------:R-:W-:Y:S02]  /*18bf0*/  FSEL R35, -R166, -0.00082130916416645050049, P5 ;  /* 0xba574d20a6237808 */ /* 0x000fe40002800100 */
[----:B------:R-:W-:Y:S01]  /*18c00*/  FSEL R37, R164, 0.0052134888246655464172, P5 ;  /* 0x3baad5eaa4257808 */ /* 0x000fe20002800000 */
[----:B------:R-:W-:Y:S01]  /*18c10*/  FFMA R27, R26, R27, R31 ;  /* 0x0000001b1a1b7223 */ /* 0x000fe2000000001f */
[----:B------:R-:W-:Y:S01]  /*18c20*/  FSEL R29, R162, 0.11284004896879196167, P3 ;  /* 0x3de718afa21d7808 */ /* 0x000fe20001800000 */
[C---:B------:R-:W-:Y:S01]  /*18c30*/  FFMA R33, R30.reuse, R33, R35 ;  /* 0x000000211e217223 */ /* 0x040fe20000000023 */
[----:B------:R-:W-:Y:S02]  /*18c40*/  FSEL R35, -R163, -0.026868773624300956726, P5 ;  /* 0xbcdc1be7a3237808 */ /* 0x000fe40002800100 */
[----:B------:R-:W-:Y:S01]  /*18c50*/  FSEL R31, R161, -0.37612664699554443359, P3 ;  /* 0xbec093aca11f7808 */ /* 0x000fe20001800000 */
[----:B------:R-:W-:Y:S01]  /*18c60*/  FFMA R33, R30, R33, R37 ;  /* 0x000000211e217223 */ /* 0x000fe20000000025 */
[----:B------:R-:W-:Y:S01]  /*18c70*/  FFMA R27, R26, R27, R29 ;  /* 0x0000001b1a1b7223 */ /* 0x000fe2000000001d */
[----:B------:R-:W-:-:S02]  /*18c80*/  FSEL R37, R162, 0.11284004896879196167, P5 ;  /* 0x3de718afa2257808 */ /* 0x000fc40002800000 */
        /* <DEDUP_REMOVED lines=11> */
[----:B------:R-:W-:-:S02]  /*18d40*/  HADD2.F32 R28, -RZ, R11.H0_H0 ;  /* 0x2000000bff1c7230 */ /* 0x000fc40000004100 */
[----:B------:R-:W-:Y:S01]  /*18d50*/  FFMA R26, R30, R31, R26 ;  /* 0x0000001f1e1a7223 */ /* 0x000fe2000000001a */
[----:B------:R-:W-:Y:S01]  /*18d60*/  HADD2.F32 R33, -RZ, R11.H1_H1 ;  /* 0x3000000bff217230 */ /* 0x000fe20000004100 */
[----:B------:R-:W1:Y:S02]  /*18d70*/  @P3 MUFU.EX2 R30, R27 ;  /* 0x0000001b001e3308 */ /* 0x000e640000000800 */
[----:B------:R-:W-:Y:S01]  /*18d80*/  FFMA R26, R26, R29, R29 ;  /* 0x0000001d1a1a7223 */ /* 0x000fe2000000001d */
[----:B------:R-:W-:-:S04]  /*18d90*/  FMUL R29, R17, R78 ;  /* 0x0000004e111d7220 */ /* 0x000fc80000400000 */
[----:B------:R-:W-:Y:S01]  /*18da0*/  FFMA R28, R16, R28, R29 ;  /* 0x0000001c101c7223 */ /* 0x000fe2000000001d */
[----:B------:R-:W2:Y:S03]  /*18db0*/  @P5 MUFU.EX2 R31, R26 ;  /* 0x0000001a001f5308 */ /* 0x000ea60000000800 */
[C---:B------:R-:W-:Y:S01]  /*18dc0*/  FMUL R34, R28.reuse, 0.70710676908493041992 ;  /* 0x3f3504f31c227820 */ /* 0x040fe20000400000 */
[----:B------:R-:W-:Y:S01]  /*18dd0*/  FMUL R28, R28, 0.5 ;  /* 0x3f0000001c1c7820 */ /* 0x000fe20000400000 */
[----:B-1----:R-:W-:Y:S01]  /*18de0*/  @P3 FADD R29, -R30, 1 ;  /* 0x3f8000001e1d3421 */ /* 0x002fe20000000100 */
[----:B------:R-:W-:-:S04]  /*18df0*/  FFMA R30, R16, R33, R79 ;  /* 0x00000021101e7223 */ /* 0x000fc8000000004f */
[----:B------:R-:W-:Y:S01]  /*18e00*/  @P3 LOP3.LUT R27, R29, 0x80000000, R32, 0xb8, !PT ;  /* 0x800000001d1b3812 */ /* 0x000fe200078eb820 */
[C---:B------:R-:W-:Y:S01]  /*18e10*/  FMUL R29, R34.reuse, R34 ;  /* 0x00000022221d7220 */ /* 0x040fe20000400000 */
[----:B------:R-:W-:Y:S01]  /*18e20*/  FSETP.GE.AND P3, PT, |R34|, 1.0029599666595458984, PT ;  /* 0x3f8060fe2200780b */ /* 0x000fe20003f66200 */
[----:B--2---:R-:W-:Y:S01]  /*18e30*/  @P5 FADD R31, -R31, 1 ;  /* 0x3f8000001f1f5421 */ /* 0x004fe20000000100 */
[----:B------:R-:W-:Y:S01]  /*18e40*/  FMUL R37, R30, 0.70710676908493041992 ;  /* 0x3f3504f31e257820 */ /* 0x000fe20000400000 */
[----:B------:R-:W-:Y:S01]  /*18e50*/  FADD R27, R27, 1 ;  /* 0x3f8000001b1b7421 */ /* 0x000fe20000000000 */
[----:B------:R-:W-:Y:S01]  /*18e60*/  FSEL R29, |R34|, R29, P3 ;  /* 0x0000001d221d7208 */ /* 0x000fe20001800200 */
[----:B------:R-:W-:Y:S01]  /*18e70*/  FMUL R30, R30, 0.5 ;  /* 0x3f0000001e1e7820 */ /* 0x000fe20000400000 */
[----:B------:R-:W-:Y:S01]  /*18e80*/  @P5 LOP3.LUT R26, R31, 0x80000000, R36, 0xb8, !PT ;  /* 0x800000001f1a5812 */ /* 0x000fe200078eb824 */
[----:B------:R-:W-:Y:S01]  /*18e90*/  FMUL R31, R37, R37 ;  /* 0x00000025251f7220 */ /* 0x000fe20000400000 */
[----:B------:R-:W-:Y:S01]  /*18ea0*/  FSEL R32, R168, 8.4834944573231041431e-05, P3 ;  /* 0x38b1e96aa8207808 */ /* 0x000fe20001800000 */
[----:B------:R-:W-:Y:S01]  /*18eb0*/  FMUL R27, R27, R24 ;  /* 0x000000181b1b7220 */ /* 0x000fe20000400000 */
[----:B------:R-:W-:Y:S01]  /*18ec0*/  FSEL R36, -R166, -0.00082130916416645050049, P3 ;  /* 0xba574d20a6247808 */ /* 0x000fe20001800100 */
[----:B------:R-:W-:Y:S01]  /*18ed0*/  FADD R26, R26, 1 ;  /* 0x3f8000001a1a7421 */ /* 0x000fe20000000000 */
[----:B------:R-:W-:-:S02]  /*18ee0*/  FSETP.GE.AND P5, PT, |R37|, 1.0029599666595458984, PT ;  /* 0x3f8060fe2500780b */ /* 0x000fc40003fa6200 */
[----:B------:R-:W-:Y:S01]  /*18ef0*/  FSEL R38, -R163, -0.026868773624300956726, P3 ;  /* 0xbcdc1be7a3267808 */ /* 0x000fe20001800100 */
[----:B------:R-:W-:Y:S01]  /*18f00*/  FFMA R32, R29, R32, R36 ;  /* 0x000000201d207223 */ /* 0x000fe20000000024 */
[----:B------:R-:W-:Y:S01]  /*18f10*/  FSEL R36, R164, 0.0052134888246655464172, P3 ;  /* 0x3baad5eaa4247808 */ /* 0x000fe20001800000 */
[----:B------:R-:W-:Y:S01]  /*18f20*/  FMUL R26, R26, R25 ;  /* 0x000000191a1a7220 */ /* 0x000fe20000400000 */
[----:B------:R-:W-:Y:S02]  /*18f30*/  FSEL R31, |R37|, R31, P5 ;  /* 0x0000001f251f7208 */ /* 0x000fe40002800200 */
[----:B------:R-:W-:Y:S01]  /*18f40*/  FSEL R40, R168, 8.4834944573231041431e-05, P5 ;  /* 0x38b1e96aa8287808 */ /* 0x000fe20002800000 */
[C---:B------:R-:W-:Y:S01]  /*18f50*/  FFMA R32, R29.reuse, R32, R36 ;  /* 0x000000201d207223 */ /* 0x040fe20000000024 */
[----:B------:R-:W-:Y:S02]  /*18f60*/  FSEL R42, -R166, -0.00082130916416645050049, P5 ;  /* 0xba574d20a62a7808 */ /* 0x000fe40002800100 */
[----:B------:R-:W-:Y:S01]  /*18f70*/  FSEL R44, R164, 0.0052134888246655464172, P5 ;  /* 0x3baad5eaa42c7808 */ /* 0x000fe20002800000 */
[----:B------:R-:W-:Y:S01]  /*18f80*/  FFMA R32, R29, R32, R38 ;  /* 0x000000201d207223 */ /* 0x000fe20000000026 */
[----:B------:R-:W-:Y:S01]  /*18f90*/  FSEL R36, R162, 0.11284004896879196167, P3 ;  /* 0x3de718afa2247808 */ /* 0x000fe20001800000 */
[----:B------:R-:W-:Y:S01]  /*18fa0*/  FFMA R40, R31, R40, R42 ;  /* 0x000000281f287223 */ /* 0x000fe2000000002a */
[----:B------:R-:W-:-:S02]  /*18fb0*/  FSEL R42, -R163, -0.026868773624300956726, P5 ;  /* 0xbcdc1be7a32a7808 */ /* 0x000fc40002800100 */
[----:B------:R-:W-:Y:S01]  /*18fc0*/  FSEL R38, R161, -0.37612664699554443359, P3 ;  /* 0xbec093aca1267808 */ /* 0x000fe20001800000 */
[----:B------:R-:W-:Y:S01]  /*18fd0*/  FFMA R40, R31, R40, R44 ;  /* 0x000000281f287223 */ /* 0x000fe2000000002c */
[----:B------:R-:W-:Y:S01]  /*18fe0*/  FFMA R32, R29, R32, R36 ;  /* 0x000000201d207223 */ /* 0x000fe20000000024 */
[----:B------:R-:W-:Y:S02]  /*18ff0*/  FSEL R44, R162, 0.11284004896879196167, P5 ;  /* 0x3de718afa22c7808 */ /* 0x000fe40002800000 */
        /* <DEDUP_REMOVED lines=11> */
[----:B------:R-:W-:Y:S01]  /*190b0*/  F2FP.F16.F32.PACK_AB R26, R26, R27 ;  /* 0x0000001b1a1a723e */ /* 0x000fe200000000ff */
        /* <DEDUP_REMOVED lines=11> */
[----:B-1----:R-:W-:Y:S02]  /*19170*/  @P3 FADD R35, -R35, 1 ;  /* 0x3f80000023233421 */ /* 0x002fe40000000100 */
[C---:B------:R-:W-:Y:S01]  /*19180*/  FMUL R43, R33.reuse, 0.70710676908493041992 ;  /* 0x3f3504f3212b7820 */ /* 0x040fe20000400000 */
[----:B------:R-:W-:Y:S02]  /*19190*/  FMUL R33, R33, 0.5 ;  /* 0x3f00000021217820 */ /* 0x000fe40000400000 */
[----:B------:R-:W-:Y:S01]  /*191a0*/  @P3 LOP3.LUT R29, R35, 0x80000000, R34, 0xb8, !PT ;  /* 0x80000000231d3812 */ /* 0x000fe200078eb822 */
[C---:B------:R-:W-:Y:S01]  /*191b0*/  FMUL R35, R38.reuse, R38 ;  /* 0x0000002626237220 */ /* 0x040fe20000400000 */
[----:B------:R-:W-:Y:S01]  /*191c0*/  FSETP.GE.AND P3, PT, |R38|, 1.0029599666595458984, PT ;  /* 0x3f8060fe2600780b */ /* 0x000fe20003f66200 */
[----:B--2---:R-:W-:-:S02]  /*191d0*/  @P5 FADD R36, -R36, 1 ;  /* 0x3f80000024245421 */ /* 0x004fc40000000100 */
[----:B------:R-:W-:Y:S01]  /*191e0*/  FADD R29, R29, 1 ;  /* 0x3f8000001d1d7421 */ /* 0x000fe20000000000 */
[----:B------:R-:W-:Y:S02]  /*191f0*/  FSEL R35, |R38|, R35, P3 ;  /* 0x0000002326237208 */ /* 0x000fe40001800200 */
[----:B------:R-:W-:Y:S01]  /*19200*/  @P5 LOP3.LUT R31, R36, 0x80000000, R37, 0xb8, !PT ;  /* 0x80000000241f5812 */ /* 0x000fe200078eb825 */
[----:B------:R-:W-:Y:S01]  /*19210*/  FMUL R37, R43, R43 ;  /* 0x0000002b2b257220 */ /* 0x000fe20000400000 */
[----:B------:R-:W-:Y:S01]  /*19220*/  FSEL R34, R168, 8.4834944573231041431e-05, P3 ;  /* 0x38b1e96aa8227808 */ /* 0x000fe20001800000 */
[----:B------:R-:W-:Y:S01]  /*19230*/  FMUL R28, R29, R28 ;  /* 0x0000001c1d1c7220 */ /* 0x000fe20000400000 */
[----:B------:R-:W-:Y:S01]  /*19240*/  FSEL R36, -R166, -0.00082130916416645050049, P3 ;  /* 0xba574d20a6247808 */ /* 0x000fe20001800100 */
[----:B------:R-:W-:Y:S01]  /*19250*/  FADD R31, R31, 1 ;  /* 0x3f8000001f1f7421 */ /* 0x000fe20000000000 */
[----:B------:R-:W-:Y:S02]  /*19260*/  FSETP.GE.AND P5, PT, |R43|, 1.0029599666595458984, PT ;  /* 0x3f8060fe2b00780b */ /* 0x000fe40003fa6200 */
[----:B------:R-:W-:Y:S01]  /*19270*/  FSEL R40, -R163, -0.026868773624300956726, P3 ;  /* 0xbcdc1be7a3287808 */ /* 0x000fe20001800100 */
[----:B------:R-:W-:Y:S01]  /*19280*/  FFMA R34, R35, R34, R36 ;  /* 0x0000002223227223 */ /* 0x000fe20000000024 */
[----:B------:R-:W-:Y:S01]  /*19290*/  FSEL R36, R164, 0.0052134888246655464172, P3 ;  /* 0x3baad5eaa4247808 */ /* 0x000fe20001800000 */
[----:B------:R-:W-:Y:S01]  /*192a0*/  FMUL R31, R31, R30 ;  /* 0x0000001e1f1f7220 */ /* 0x000fe20000400000 */
[----:B------:R-:W-:-:S02]  /*192b0*/  FSEL R39, |R43|, R37, P5 ;  /* 0x000000252b277208 */ /* 0x000fc40002800200 */
[----:B------:R-:W-:Y:S01]  /*192c0*/  FSEL R42, R168, 8.4834944573231041431e-05, P5 ;  /* 0x38b1e96aa82a7808 */ /* 0x000fe20002800000 */
[C---:B------:R-:W-:Y:S01]  /*192d0*/  FFMA R34, R35.reuse, R34, R36 ;  /* 0x0000002223227223 */ /* 0x040fe20000000024 */
[----:B------:R-:W-:Y:S02]  /*192e0*/  FSEL R44, -R166, -0.00082130916416645050049, P5 ;  /* 0xba574d20a62c7808 */ /* 0x000fe40002800100 */
[----:B------:R-:W-:Y:S01]  /*192f0*/  FSEL R46, R164, 0.0052134888246655464172, P5 ;  /* 0x3baad5eaa42e7808 */ /* 0x000fe20002800000 */
[----:B------:R-:W-:Y:S01]  /*19300*/  FFMA R34, R35, R34, R40 ;  /* 0x0000002223227223 */ /* 0x000fe20000000028 */
[C---:B------:R-:W-:Y:S01]  /*19310*/  FSEL R36, R162.reuse, 0.11284004896879196167, P3 ;  /* 0x3de718afa2247808 */ /* 0x040fe20001800000 */
[----:B------:R-:W-:Y:S01]  /*19320*/  FFMA R42, R39, R42, R44 ;  /* 0x0000002a272a7223 */ /* 0x000fe2000000002c */
        /* <DEDUP_REMOVED lines=14> */
[--C-:B------:R-:W-:Y:S02]  /*19410*/  HADD2.F32 R36, -RZ, R5.reuse.H0_H0 ;  /* 0x20000005ff247230 */ /* 0x100fe40000004100 */
[----:B------:R-:W-:Y:S01]  /*19420*/  FFMA R35, R34, R37, R37 ;  /* 0x0000002522237223 */ /* 0x000fe20000000025 */
[----:B------:R-:W-:Y:S01]  /*19430*/  FSEL R37, -|R43|, R43, P5 ;  /* 0x0000002b2b257208 */ /* 0x000fe20002800300 */
[----:B------:R-:W-:Y:S01]  /*19440*/  FFMA R40, R39, R40, R41 ;  /* 0x0000002827287223 */ /* 0x000fe20000000029 */
[----:B------:R-:W-:Y:S01]  /*19450*/  HADD2.F32 R41, -RZ, R5.H1_H1 ;  /* 0x30000005ff297230 */ /* 0x000fe20000004100 */
[----:B------:R-:W1:Y:S01]  /*19460*/  @P3 MUFU.EX2 R39, R35 ;  /* 0x0000002300273308 */ /* 0x000e620000000800 */
[----:B------:R-:W-:Y:S01]  /*19470*/  F2FP.F16.F32.PACK_AB R27, R31, R28 ;  /* 0x0000001c1f1b723e */ /* 0x000fe200000000ff */
[----:B------:R-:W-:Y:S01]  /*19480*/  FFMA R34, R40, R37, R37 ;  /* 0x0000002528227223 */ /* 0x000fe20000000025 */
[----:B------:R-:W-:-:S04]  /*19490*/  FMUL R37, R17, R82 ;  /* 0x0000005211257220 */ /* 0x000fc80000400000 */
[----:B------:R-:W-:Y:S01]  /*194a0*/  FFMA R36, R16, R36, R37 ;  /* 0x0000002410247223 */ /* 0x000fe20000000025 */
[----:B------:R-:W2:Y:S01]  /*194b0*/  @P5 MUFU.EX2 R40, R34 ;  /* 0x0000002200285308 */ /* 0x000ea20000000800 */
[----:B------:R-:W-:Y:S02]  /*194c0*/  FMUL R37, R17, R83 ;  /* 0x0000005311257220 */ /* 0x000fe40000400000 */
[----:B------:R-:W-:Y:S02]  /*194d0*/  FMUL R42, R36, 0.70710676908493041992 ;  /* 0x3f3504f3242a7820 */ /* 0x000fe40000400000 */
[----:B------:R-:W-:Y:S01]  /*194e0*/  FFMA R37, R16, R41, R37 ;  /* 0x0000002910257223 */ /* 0x000fe20000000025 */
[----:B-1----:R-:W-:-:S03]  /*194f0*/  @P3 FADD R39, -R39, 1 ;  /* 0x3f80000027273421 */ /* 0x002fc60000000100 */
[----:B------:R-:W-:Y:S02]  /*19500*/  FMUL R45, R37, 0.70710676908493041992 ;  /* 0x3f3504f3252d7820 */ /* 0x000fe40000400000 */
[----:B------:R-:W-:Y:S01]  /*19510*/  @P3 LOP3.LUT R35, R39, 0x80000000, R38, 0xb8, !PT ;  /* 0x8000000027233812 */ /* 0x000fe200078eb826 */
[C---:B------:R-:W-:Y:S01]  /*19520*/  FMUL R39, R42.reuse, R42 ;  /* 0x0000002a2a277220 */ /* 0x040fe20000400000 */
[----:B------:R-:W-:Y:S01]  /*19530*/  FSETP.GE.AND P3, PT, |R42|, 1.0029599666595458984, PT ;  /* 0x3f8060fe2a00780b */ /* 0x000fe20003f66200 */
[----:B--2---:R-:W-:Y:S01]  /*19540*/  @P5 FADD R40, -R40, 1 ;  /* 0x3f80000028285421 */ /* 0x004fe20000000100 */
[----:B------:R-:W-:Y:S01]  /*19550*/  FMUL R41, R45, R45 ;  /* 0x0000002d2d297220 */ /* 0x000fe20000400000 */
[----:B------:R-:W-:Y:S01]  /*19560*/  FADD R35, R35, 1 ;  /* 0x3f80000023237421 */ /* 0x000fe20000000000 */
[----:B------:R-:W-:Y:S02]  /*19570*/  FSEL R39, |R42|, R39, P3 ;  /* 0x000000272a277208 */ /* 0x000fe40001800200 */
[----:B------:R-:W-:Y:S01]  /*19580*/  @P5 LOP3.LUT R34, R40, 0x80000000, R43, 0xb8, !PT ;  /* 0x8000000028225812 */ /* 0x000fe200078eb82b */
[----:B------:R-:W-:Y:S01]  /*19590*/  FMUL R32, R35, R32 ;  /* 0x0000002023207220 */ /* 0x000fe20000400000 */
[----:B------:R-:W-:-:S02]  /*195a0*/  FSEL R38, R168, 8.4834944573231041431e-05, P3 ;  /* 0x38b1e96aa8267808 */ /* 0x000fc40001800000 */
[----:B------:R-:W-:Y:S01]  /*195b0*/  FSEL R40, -R166, -0.00082130916416645050049, P3 ;  /* 0xba574d20a6287808 */ /* 0x000fe20001800100 */
[----:B------:R-:W-:Y:S01]  /*195c0*/  FADD R34, R34, 1 ;  /* 0x3f80000022227421 */ /* 0x000fe20000000000 */
[----:B------:R-:W-:Y:S02]  /*195d0*/  FSETP.GE.AND P5, PT, |R45|, 1.0029599666595458984, PT ;  /* 0x3f8060fe2d00780b */ /* 0x000fe40003fa6200 */
[----:B------:R-:W-:Y:S01]  /*195e0*/  FSEL R44, -R163, -0.026868773624300956726, P3 ;  /* 0xbcdc1be7a32c7808 */ /* 0x000fe20001800100 */
[----:B------:R-:W-:Y:S01]  /*195f0*/  FFMA R38, R39, R38, R40 ;  /* 0x0000002627267223 */ /* 0x000fe20000000028 */
[----:B------:R-:W-:Y:S01]  /*19600*/  FSEL R40, R164, 0.0052134888246655464172, P3 ;  /* 0x3baad5eaa4287808 */ /* 0x000fe20001800000 */
[----:B------:R-:W-:Y:S01]  /*19610*/  FMUL R33, R34, R33 ;  /* 0x0000002122217220 */ /* 0x000fe20000400000 */
[----:B------:R-:W-:Y:S02]  /*19620*/  FSEL R43, |R45|, R41, P5 ;  /* 0x000000292d2b7208 */ /* 0x000fe40002800200 */
[----:B------:R-:W-:Y:S01]  /*19630*/  FSEL R46, R168, 8.4834944573231041431e-05, P5 ;  /* 0x38b1e96aa82e7808 */ /* 0x000fe20002800000 */
[----:B------:R-:W-:Y:S01]  /*19640*/  FFMA R38, R39, R38, R40 ;  /* 0x0000002627267223 */ /* 0x000fe20000000028 */
[----:B------:R-:W-:-:S02]  /*19650*/  FSEL R48, -R166, -0.00082130916416645050049, P5 ;  /* 0xba574d20a6307808 */ /* 0x000fc40002800100 */
        /* <DEDUP_REMOVED lines=20> */
[----:B------:R-:W-:Y:S01]  /*197a0*/  FMUL R41, R17, R84 ;  /* 0x0000005411297220 */ /* 0x000fe20000400000 */
[----:B------:R-:W-:-:S02]  /*197b0*/  FFMA R39, R43, R44, R39 ;  /* 0x0000002c2b277223 */ /* 0x000fc40000000027 */
        /* <DEDUP_REMOVED lines=15> */
[----:B--2---:R-:W-:Y:S01]  /*198b0*/  @P5 FADD R44, -R44, 1 ;  /* 0x3f8000002c2c5421 */ /* 0x004fe20000000100 */
[----:B------:R-:W-:Y:S01]  /*198c0*/  FMUL R48, R47, R47 ;  /* 0x0000002f2f307220 */ /* 0x000fe20000400000 */
[----:B------:R-:W-:Y:S01]  /*198d0*/  FADD R38, R38, 1 ;  /* 0x3f80000026267421 */ /* 0x000fe20000000000 */
[----:B------:R-:W-:-:S02]  /*198e0*/  FSEL R43, |R46|, R43, P3 ;  /* 0x0000002b2e2b7208 */ /* 0x000fc40001800200 */
[----:B------:R-:W-:Y:S02]  /*198f0*/  @P5 LOP3.LUT R39, R44, 0x80000000, R45, 0xb8, !PT ;  /* 0x800000002c275812 */ /* 0x000fe400078eb82d */
[----:B------:R-:W-:Y:S02]  /*19900*/  FSEL R42, R168, 8.4834944573231041431e-05, P3 ;  /* 0x38b1e96aa82a7808 */ /* 0x000fe40001800000 */
[----:B------:R-:W-:Y:S01]  /*19910*/  FSEL R44, -R166, -0.00082130916416645050049, P3 ;  /* 0xba574d20a62c7808 */ /* 0x000fe20001800100 */
[----:B------:R-:W-:Y:S01]  /*19920*/  FADD R39, R39, 1 ;  /* 0x3f80000027277421 */ /* 0x000fe20000000000 */
[----:B------:R-:W-:Y:S02]  /*19930*/  FSETP.GE.AND P5, PT, |R47|, 1.0029599666595458984, PT ;  /* 0x3f8060fe2f00780b */ /* 0x000fe40003fa6200 */
[----:B------:R-:W-:Y:S01]  /*19940*/  FSEL R45, -|R46|, R46, P3 ;  /* 0x0000002e2e2d7208 */ /* 0x000fe20001800300 */
[----:B------:R-:W-:Y:S01]  /*19950*/  FFMA R42, R43, R42, R44 ;  /* 0x0000002a2b2a7223 */ /* 0x000fe2000000002c */
[----:B------:R-:W-:-:S02]  /*19960*/  FSEL R44, R164, 0.0052134888246655464172, P3 ;  /* 0x3baad5eaa42c7808 */ /* 0x000fc40001800000 */
[----:B------:R-:W-:Y:S02]  /*19970*/  FSEL R49, |R47|, R48, P5 ;  /* 0x000000302f317208 */ /* 0x000fe40002800200 */
[----:B------:R-:W-:Y:S01]  /*19980*/  FSEL R50, R168, 8.4834944573231041431e-05, P5 ;  /* 0x38b1e96aa8327808 */ /* 0x000fe20002800000 */
[----:B------:R-:W-:Y:S01]  /*19990*/  FFMA R42, R43, R42, R44 ;  /* 0x0000002a2b2a7223 */ /* 0x000fe2000000002c */
[----:B------:R-:W-:Y:S02]  /*199a0*/  FSEL R52, -R166, -0.00082130916416645050049, P5 ;  /* 0xba574d20a6347808 */ /* 0x000fe40002800100 */
        /* <DEDUP_REMOVED lines=15> */
[----:B------:R-:W-:Y:S01]  /*19aa0*/  FSEL R51, R160, 0.12837915122509002686, P5 ;  /* 0x3e0375d3a0337808 */ /* 0x000fe20002800000 */
[----:B------:R-:W-:Y:S01]  /*19ab0*/  FFMA R42, R43, R42, R44 ;  /* 0x0000002a2b2a7223 */ /* 0x000fe2000000002c */
[----:B------:R-:W-:-:S02]  /*19ac0*/  HADD2.F32 R44, -RZ, R7.H0_H0 ;  /* 0x20000007ff2c7230 */ /* 0x000fc40000004100 */
[----:B------:R-:W-:Y:S01]  /*19ad0*/  FFMA R48, R49, R50, R48 ;  /* 0x0000003231307223 */ /* 0x000fe20000000030 */
[----:B------:R-:W-:Y:S02]  /*19ae0*/  HADD2.F32 R52, -RZ, R7.H1_H1 ;  /* 0x30000007ff347230 */ /* 0x000fe40000004100 */
[----:B------:R-:W-:Y:S01]  /*19af0*/  FFMA R43, R42, R45, R45 ;  /* 0x0000002d2a2b7223 */ /* 0x000fe2000000002d */
[----:B------:R-:W-:Y:S01]  /*19b00*/  FSEL R42, -|R47|, R47, P5 ;  /* 0x0000002f2f2a7208 */ /* 0x000fe20002800300 */
[----:B------:R-:W-:Y:S01]  /*19b10*/  FFMA R51, R49, R48, R51 ;  /* 0x0000003031337223 */ /* 0x000fe20000000033 */
[----:B------:R-:W-:Y:S01]  /*19b20*/  FMUL R45, R17, R86 ;  /* 0x00000056112d7220 */ /* 0x000fe20000400000 */
[----:B------:R-:W1:Y:S02]  /*19b30*/  @P3 MUFU.EX2 R48, R43 ;  /* 0x0000002b00303308 */ /* 0x000e640000000800 */
[----:B------:R-:W-:Y:S01]  /*19b40*/  FFMA R42, R51, R42, R42 ;  /* 0x0000002a332a7223 */ /* 0x000fe2000000002a */
[----:B------:R-:W-:Y:S01]  /*19b50*/  FFMA R44, R16, R44, R45 ;  /* 0x0000002c102c7223 */ /* 0x000fe2000000002d */
[----:B------:R-:W-:-:S03]  /*19b60*/  FMUL R45, R17, R87 ;  /* 0x00000057112d7220 */ /* 0x000fc60000400000 */
[----:B------:R-:W-:Y:S01]  /*19b70*/  FMUL R50, R44, 0.70710676908493041992 ;  /* 0x3f3504f32c327820 */ /* 0x000fe20000400000 */
[----:B------:R-:W2:Y:S01]  /*19b80*/  @P5 MUFU.EX2 R51, R42 ;  /* 0x0000002a00335308 */ /* 0x000ea20000000800 */
[----:B------:R-:W-:Y:S01]  /*19b90*/  FFMA R45, R16, R52, R45 ;  /* 0x00000034102d7223 */ /* 0x000fe2000000002d */
[----:B------:R-:W-:-:S03]  /*19ba0*/  FMUL R15, R44, 0.5 ;  /* 0x3f0000002c0f7820 */ /* 0x000fc60000400000 */
[----:B------:R-:W-:Y:S01]  /*19bb0*/  FMUL R52, R45, 0.70710676908493041992 ;  /* 0x3f3504f32d347820 */ /* 0x000fe20000400000 */
        /* <DEDUP_REMOVED lines=15> */
[C---:B------:R-:W-:Y:S01]  /*19cb0*/  FFMA R46, R49.reuse, R46, R48 ;  /* 0x0000002e312e7223 */ /* 0x040fe20000000030 */
        /* <DEDUP_REMOVED lines=29> */
[----:B------:R-:W-:Y:S02]  /*19e90*/  HADD2.F32 R48, -RZ, R8.H1_H1 ;  /* 0x30000008ff307230 */ /* 0x000fe40000004100 */
[----:B------:R-:W-:-:S03]  /*19ea0*/  FMUL R49, R17, R72 ;  /* 0x0000004811317220 */ /* 0x000fc60000400000 */
[----:B------:R-:W2:Y:S01]  /*19eb0*/  @P5 MUFU.EX2 R54, R47 ;  /* 0x0000002f00365308 */ /* 0x000ea20000000800 */
[C---:B------:R-:W-:Y:S01]  /*19ec0*/  FFMA R48, R16.reuse, R48, R73 ;  /* 0x0000003010307223 */ /* 0x040fe20000000049 */
[----:B------:R-:W-:-:S04]  /*19ed0*/  FFMA R49, R16, R55, R49 ;  /* 0x0000003710317223 */ /* 0x000fc80000000031 */
[C---:B------:R-:W-:Y:S01]  /*19ee0*/  FMUL R56, R49.reuse, 0.70710676908493041992 ;  /* 0x3f3504f331387820 */ /* 0x040fe20000400000 */
[----:B------:R-:W-:Y:S01]  /*19ef0*/  FMUL R49, R49, 0.5 ;  /* 0x3f00000031317820 */ /* 0x000fe20000400000 */
[----:B-1----:R-:W-:Y:S01]  /*19f00*/  @P3 FADD R53, -R51, 1 ;  /* 0x3f80000033353421 */ /* 0x002fe20000000100 */
[----:B------:R-:W-:-:S04]  /*19f10*/  FMUL R51, R48, 0.70710676908493041992 ;  /* 0x3f3504f330337820 */ /* 0x000fc80000400000 */
[----:B------:R-:W-:Y:S01]  /*19f20*/  @P3 LOP3.LUT R46, R53, 0x80000000, R50, 0xb8, !PT ;  /* 0x80000000352e3812 */ /* 0x000fe200078eb832 */
[C---:B------:R-:W-:Y:S01]  /*19f30*/  FMUL R50, R51.reuse, R51 ;  /* 0x0000003333327220 */ /* 0x040fe20000400000 */
[C---:B------:R-:W-:Y:S01]  /*19f40*/  FSETP.GE.AND P3, PT, |R51|.reuse, 1.0029599666595458984, PT ;  /* 0x3f8060fe3300780b */ /* 0x040fe20003f66200 */
[----:B--2---:R-:W-:Y:S02]  /*19f50*/  @P5 FADD R55, -R54, 1 ;  /* 0x3f80000036375421 */ /* 0x004fe40000000100 */
[----:B------:R-:W-:Y:S01]  /*19f60*/  FADD R46, R46, 1 ;  /* 0x3f8000002e2e7421 */ /* 0x000fe20000000000 */
[----:B------:R-:W-:Y:S01]  /*19f70*/  FSEL R54, |R51|, R50, P3 ;  /* 0x0000003233367208 */ /* 0x000fe20001800200 */
[----:B------:R-:W-:Y:S01]  /*19f80*/  FMUL R50, R56, R56 ;  /* 0x0000003838327220 */ /* 0x000fe20000400000 */
[----:B------:R-:W-:Y:S01]  /*19f90*/  @P5 LOP3.LUT R47, R55, 0x80000000, R52, 0xb8, !PT ;  /* 0x80000000372f5812 */ /* 0x000fe200078eb834 */
[----:B------:R-:W-:Y:S01]  /*19fa0*/  FMUL R46, R46, R15 ;  /* 0x0000000f2e2e7220 */ /* 0x000fe20000400000 */
[----:B------:R-:W-:-:S02]  /*19fb0*/  FSEL R53, R168, 8.4834944573231041431e-05, P3 ;  /* 0x38b1e96aa8357808 */ /* 0x000fc40001800000 */
[----:B------:R-:W-:Y:S01]  /*19fc0*/  FSEL R55, -R166, -0.00082130916416645050049, P3 ;  /* 0xba574d20a6377808 */ /* 0x000fe20001800100 */
[----:B------:R-:W-:Y:S01]  /*19fd0*/  FADD R47, R47, 1 ;  /* 0x3f8000002f2f7421 */ /* 0x000fe20000000000 */
[----:B------:R-:W-:Y:S02]  /*19fe0*/  FSETP.GE.AND P5, PT, |R56|, 1.0029599666595458984, PT ;  /* 0x3f8060fe3800780b */ /* 0x000fe40003fa6200 */
[----:B------:R-:W-:Y:S01]  /*19ff0*/  FSEL R59, R164, 0.0052134888246655464172, P3 ;  /* 0x3baad5eaa43b7808 */ /* 0x000fe20001800000 */
[----:B------:R-:W-:Y:S01]  /*1a000*/  FFMA R57, R54, R53, R55 ;  /* 0x0000003536397223 */ /* 0x000fe20000000037 */
[----:B------:R-:W-:Y:S02]  /*1a010*/  FSEL R52, |R56|, R50, P5 ;  /* 0x0000003238347208 */ /* 0x000fe40002800200 */
[----:B------:R-:W-:Y:S01]  /*1a020*/  FSEL R53, R168, 8.4834944573231041431e-05, P5 ;  /* 0x38b1e96aa8357808 */ /* 0x000fe20002800000 */
[----:B------:R-:W-:Y:S01]  /*1a030*/  FFMA R59, R54, R57, R59 ;  /* 0x00000039363b7223 */ /* 0x000fe2000000003b */
[----:B------:R-:W-:-:S02]  /*1a040*/  FSEL R55, -R166, -0.00082130916416645050049, P5 ;  /* 0xba574d20a6377808 */ /* 0x000fc40002800100 */
[C---:B------:R-:W-:Y:S02]  /*1a050*/  FSEL R61, -R163.reuse, -0.026868773624300956726, P3 ;  /* 0xbcdc1be7a33d7808 */ /* 0x040fe40001800100 */
[----:B------:R-:W-:Y:S01]  /*1a060*/  FSEL R57, R164, 0.0052134888246655464172, P5 ;  /* 0x3baad5eaa4397808 */ /* 0x000fe20002800000 */
[----:B------:R-:W-:Y:S01]  /*1a070*/  FFMA R53, R52, R53, R55 ;  /* 0x0000003534357223 */ /* 0x000fe20000000037 */
[----:B------:R-:W-:Y:S01]  /*1a080*/  FSEL R63, R162, 0.11284004896879196167, P3 ;  /* 0x3de718afa23f7808 */ /* 0x000fe20001800000 */
[----:B------:R-:W-:Y:S01]  /*1a090*/  FFMA R59, R54, R59, R61 ;  /* 0x0000003b363b7223 */ /* 0x000fe2000000003d */
[----:B------:R-:W-:Y:S01]  /*1a0a0*/  FSEL R55, -R163, -0.026868773624300956726, P5 ;  /* 0xbcdc1be7a3377808 */ /* 0x000fe20002800100 */
[----:B------:R-:W-:Y:S01]  /*1a0b0*/  FFMA R53, R52, R53, R57 ;  /* 0x0000003534357223 */ /* 0x000fe20000000039 */
[C---:B------:R-:W-:Y:S01]  /*1a0c0*/  FSEL R61, R161.reuse, -0.37612664699554443359, P3 ;  /* 0xbec093aca13d7808 */ /* 0x040fe20001800000 */
        /* <DEDUP_REMOVED lines=15> */
[----:B------:R-:W-:-:S06]  /*1a1c0*/  FFMA R52, R52, R55, R55 ;  /* 0x0000003734347223 */ /* 0x000fcc0000000037 */
[----:B------:R-:W2:Y:S01]  /*1a1d0*/  @P5 MUFU.EX2 R53, R52 ;  /* 0x0000003400355308 */ /* 0x000ea20000000800 */
[----:B-1----:R-:W-:-:S05]  /*1a1e0*/  @P3 FADD R54, -R54, 1 ;  /* 0x3f80000036363421 */ /* 0x002fca0000000100 */
[----:B------:R-:W-:Y:S01]  /*1a1f0*/  @P3 LOP3.LUT R50, R54, 0x80000000, R51, 0xb8, !PT ;  /* 0x8000000036323812 */ /* 0x000fe200078eb833 */
[----:B------:R-:W-:Y:S01]  /*1a200*/  FMUL R51, R13, R12 ;  /* 0x0000000c0d337220 */ /* 0x000fe20000400000 */
[----:B------:R-:W-:Y:S01]  /*1a210*/  FMUL R13, R36, 0.5 ;  /* 0x3f000000240d7820 */ /* 0x000fe20000400000 */
[----:B--2---:R-:W-:Y:S01]  /*1a220*/  @P5 FADD R53, -R53, 1 ;  /* 0x3f80000035355421 */ /* 0x004fe20000000100 */
[----:B------:R-:W-:Y:S01]  /*1a230*/  FMUL R12, R37, 0.5 ;  /* 0x3f000000250c7820 */ /* 0x000fe20000400000 */
[----:B------:R-:W-:Y:S01]  /*1a240*/  FADD R50, R50, 1 ;  /* 0x3f80000032327421 */ /* 0x000fe20000000000 */
[----:B------:R-:W-:Y:S01]  /*1a250*/  FMUL R38, R38, R13 ;  /* 0x0000000d26267220 */ /* 0x000fe20000400000 */
[----:B------:R-:W-:Y:S01]  /*1a260*/  FMUL R13, R48, 0.5 ;  /* 0x3f000000300d7820 */ /* 0x000fe20000400000 */
[----:B------:R-:W-:Y:S01]  /*1a270*/  @P5 LOP3.LUT R52, R53, 0x80000000, R56, 0xb8, !PT ;  /* 0x8000000035345812 */ /* 0x000fe200078eb838 */
[----:B------:R-:W-:Y:S01]  /*1a280*/  FMUL R39, R39, R12 ;  /* 0x0000000c27277220 */ /* 0x000fe20000400000 */
[----:B------:R-:W-:Y:S01]  /*1a290*/  FMUL R12, R45, 0.5 ;  /* 0x3f0000002d0c7820 */ /* 0x000fe20000400000 */
[----:B------:R-:W-:Y:S01]  /*1a2a0*/  FMUL R29, R50, R13 ;  /* 0x0000000d321d7220 */ /* 0x000fe20000400000 */
[----:B------:R-:W-:Y:S01]  /*1a2b0*/  F2FP.F16.F32.PACK_AB R25, R14, R51 ;  /* 0x000000330e19723e */ /* 0x000fe200000000ff */
[----:B------:R-:W-:Y:S01]  /*1a2c0*/  FADD R52, R52, 1 ;  /* 0x3f80000034347421 */ /* 0x000fe20000000000 */
[----:B------:R-:W-:Y:S01]  /*1a2d0*/  FMUL R15, R47, R12 ;  /* 0x0000000c2f0f7220 */ /* 0x000fe20000400000 */
[----:B------:R-:W-:-:S02]  /*1a2e0*/  F2FP.F16.F32.PACK_AB R12, R33, R32 ;  /* 0x00000020210c723e */ /* 0x000fc400000000ff */
[----:B------:R-:W-:Y:S01]  /*1a2f0*/  FMUL R24, R52, R49 ;  /* 0x0000003134187220 */ /* 0x000fe20000400000 */
[----:B------:R-:W-:Y:S02]  /*1a300*/  F2FP.F16.F32.PACK_AB R13, R39, R38 ;  /* 0x00000026270d723e */ /* 0x000fe400000000ff */
        /* <DEDUP_REMOVED lines=22> */
.L_x_128:
[----:B------:R-:W-:Y:S05]  /*1a470*/  BSYNC B0 ;  /* 0x0000000000007941 */ /* 0x000fea0003800000 */
.L_x_127:
[----:B------:R-:W-:Y:S06]  /*1a480*/  BAR.SYNC.DEFER_BLOCKING 0x1, 0x100 ;  /* 0x0044000000007b1d */ /* 0x000fec0000010000 */
[----:B------:R-:W-:Y:S04]  /*1a490*/  BSSY B0, `(.L_x_129) ;  /* 0x000000a000007945 */ /* 0x000fe80003800000 */
[----:B------:R-:W-:Y:S05]  /*1a4a0*/  @P0 BRA `(.L_x_130) ;  /* 0x0000000000200947 */ /* 0x000fea0003800000 */
[----:B------:R-:W-:-:S06]  /*1a4b0*/  UISETP.NE.AND UP0, UPT, UR43, 0x3, UPT ;  /* 0x000000032b00788c */ /* 0x000fcc000bf05270 */
[----:B------:R-:W-:-:S13]  /*1a4c0*/  PLOP3.LUT P3, PT, PT, PT, UP0, 0x80, 0x0 ;  /* 0x000000000000781c */ /* 0x000fda0003f6f008 */
[----:B------:R-:W-:Y:S05]  /*1a4d0*/  @!P3 BRA `(.L_x_131) ;  /* 0x000000000004b947 */ /* 0x000fea0003800000 */
[----:B------:R-:W-:Y:S01]  /*1a4e0*/  BPT.TRAP 0x1 ;  /* 0x000000040000795c */ /* 0x000fe20000300000 */
.L_x_131:
[----:B------:R-:W-:-:S04]  /*1a4f0*/  ULEA UR4, UR8, UR46, 0x3 ;  /* 0x0000002e08047291 */ /* 0x000fc8000f8e183f */
[----:B------:R-:W-:-:S04]  /*1a500*/  UIADD3 UR4, UR4, 0x50, URZ ;  /* 0x0000005004047890 */ /* 0x000fc8000fffe03f */
[----:B------:R-:W-:-:S09]  /*1a510*/  UPRMT UR4, UR52, 0x654, UR4 ;  /* 0x0000065434047896 */ /* 0x000fd20008000004 */
[----:B------:R-:W-:Y:S03]  /*1a520*/  SYNCS.ARRIVE.TRANS64.RED.A1T0 RZ, [UR4], RZ ;  /* 0x000000ffffff79a7 */ /* 0x000fe60008100404 */
.L_x_130:
[----:B------:R-:W-:Y:S05]  /*1a530*/  BSYNC B0 ;  /* 0x0000000000007941 */ /* 0x000fea0003800000 */
.L_x_129:
        /* <DEDUP_REMOVED lines=9> */
.L_x_134:
[----:B-1----:R-:W-:Y:S01]  /*1a5d0*/  LEA R12, R0, UR46, 0x3 ;  /* 0x0000002e000c7c11 */ /* 0x002fe2000f8e18ff */
[----:B------:R-:W-:Y:S01]  /*1a5e0*/  BSSY B1, `(.L_x_135) ;  /* 0x0000006000017945 */ /* 0x000fe20003800000 */
[----:B------:R-:W-:Y:S02]  /*1a5f0*/  SHF.L.U32 R13, R2, 0x1f, RZ ;  /* 0x0000001f020d7819 */ /* 0x000fe400000006ff */
[----:B------:R-:W-:Y:S02]  /*1a600*/  @!P4 LEA R15, R0, R19, 0xd ;  /* 0x00000013000fc211 */ /* 0x000fe400078e68ff */
[----:B------:R-:W1:Y:S02]  /*1a610*/  SYNCS.PHASECHK.TRANS64.TRYWAIT P3, [R12+URZ+0x30], R13 ;  /* 0x0000300d0c0075a7 */ /* 0x000e64000806017f */
[----:B------:R-:W-:Y:S01]  /*1a620*/  @!P4 LEA R14, R18, R15, 0x1 ;  /* 0x0000000f120ec211 */ /* 0x000fe200078e08ff */
[----:B-1----:R-:W-:Y:S06]  /*1a630*/  @!P3 BRA `(.L_x_136) ;  /* 0x0000014c000cb947 */ /* 0x002fec0003800000 */
.L_x_367:
[----:B------:R-:W-:Y:S05]  /*1a640*/  BSYNC B1 ;  /* 0x0000000000017941 */ /* 0x000fea0003800000 */
.L_x_135:
        /* <DEDUP_REMOVED lines=8> */
.L_x_133:
[----:B------:R-:W-:Y:S05]  /*1a6d0*/  BSYNC B0 ;  /* 0x0000000000007941 */ /* 0x000fea0003800000 */
.L_x_132:
        /* <DEDUP_REMOVED lines=9> */
[----:B---3--:R-:W-:-:S02]  /*1a770*/  HADD2.F32 R12, -RZ, R9.H0_H0 ;  /* 0x20000009ff0c7230 */ /* 0x008fc40000004100 */
[----:B------:R-:W-:Y:S01]  /*1a780*/  HADD2.F32 R14, -RZ, R9.H1_H1 ;  /* 0x30000009ff0e7230 */ /* 0x000fe20000004100 */
[----:B------:R-:W3:Y:S04]  /*1a790*/  LDL.LU R33, [R1+0x110] ;  /* 0x0001100001217983 */ /* 0x000ee80000300800 */
[----:B------:R-:W4:Y:S04]  /*1a7a0*/  LDL.LU R40, [R1+0x118] ;  /* 0x0001180001287983 */ /* 0x000f280000300800 */
[----:B------:R-:W4:Y:S04]  /*1a7b0*/  LDL.LU R43, [R1+0x120] ;  /* 0x00012000012b7983 */ /* 0x000f280000300800 */
[----:B------:R-:W4:Y:S04]  /*1a7c0*/  LDL.LU R48, [R1+0x128] ;  /* 0x0001280001307983 */ /* 0x000f280000300800 */
[----:B------:R-:W4:Y:S01]  /*1a7d0*/  LDL.LU R51, [R1+0x130] ;  /* 0x0001300001337983 */ /* 0x000f220000300800 */
[----:B--2---:R-:W-:-:S04]  /*1a7e0*/  FMUL R13, R17, R13 ;  /* 0x0000000d110d7220 */ /* 0x004fc80000400000 */
[----:B------:R-:W-:Y:S01]  /*1a7f0*/  FFMA R12, R16, R12, R13 ;  /* 0x0000000c100c7223 */ /* 0x000fe2000000000d */
[----:B-----5:R-:W-:-:S03]  /*1a800*/  FMUL R15, R17, R15 ;  /* 0x0000000f110f7220 */ /* 0x020fc60000400000 */
[----:B------:R-:W-:Y:S01]  /*1a810*/  FMUL R29, R12, 0.70710676908493041992 ;  /* 0x3f3504f30c1d7820 */ /* 0x000fe20000400000 */
[----:B------:R-:W-:-:S03]  /*1a820*/  FFMA R14, R16, R14, R15 ;  /* 0x0000000e100e7223 */ /* 0x000fc6000000000f */
[C---:B------:R-:W-:Y:S01]  /*1a830*/  FMUL R13, R29.reuse, R29 ;  /* 0x0000001d1d0d7220 */ /* 0x040fe20000400000 */
[----:B------:R-:W-:Y:S01]  /*1a840*/  FMUL R36, R14, 0.70710676908493041992 ;  /* 0x3f3504f30e247820 */ /* 0x000fe20000400000 */
[----:B------:R-:W-:-:S03]  /*1a850*/  FSETP.GE.AND P3, PT, |R29|, 1.0029599666595458984, PT ;  /* 0x3f8060fe1d00780b */ /* 0x000fc60003f66200 */
[----:B------:R-:W-:Y:S01]  /*1a860*/  FMUL R15, R36, R36 ;  /* 0x00000024240f7220 */ /* 0x000fe20000400000 */
[----:B------:R-:W-:Y:S02]  /*1a870*/  FSEL R13, |R29|, R13, P3 ;  /* 0x0000000d1d0d7208 */ /* 0x000fe40001800200 */
[----:B------:R-:W-:Y:S02]  /*1a880*/  FSEL R24, R168, 8.4834944573231041431e-05, P3 ;  /* 0x38b1e96aa8187808 */ /* 0x000fe40001800000 */
[----:B------:R-:W-:Y:S02]  /*1a890*/  FSEL R26, -R166, -0.00082130916416645050049, P3 ;  /* 0xba574d20a61a7808 */ /* 0x000fe40001800100 */
[----:B------:R-:W-:Y:S02]  /*1a8a0*/  FSETP.GE.AND P5, PT, |R36|, 1.0029599666595458984, PT ;  /* 0x3f8060fe2400780b */ /* 0x000fe40003fa6200 */
[----:B------:R-:W-:Y:S01]  /*1a8b0*/  FSEL R28, R164, 0.0052134888246655464172, P3 ;  /* 0x3baad5eaa41c7808 */ /* 0x000fe20001800000 */
[----:B------:R-:W-:Y:S01]  /*1a8c0*/  FFMA R24, R13, R24, R26 ;  /* 0x000000180d187223 */ /* 0x000fe2000000001a */
[----:B------:R-:W-:-:S02]  /*1a8d0*/  FSEL R15, |R36|, R15, P5 ;  /* 0x0000000f240f7208 */ /* 0x000fc40002800200 */
        /* <DEDUP_REMOVED lines=97> */
[C---:B------:R-:W-:Y:S01]  /*1aef0*/  FFMA R32, R29.reuse, R32, R34 ;  /* 0x000000201d207223 */ /* 0x040fe20000000022 */
        /* <DEDUP_REMOVED lines=85> */
[----:B-1----:R-:W-:-:S03]  /*1b450*/  @P3 FADD R39, -R38, 1 ;  /* 0x3f80000026273421 */ /* 0x002fc60000000100 */
[----:B------:R-:W-:-:S04]  /*1b460*/  FFMA R38, R16, R41, R37 ;  /* 0x0000002910267223 */ /* 0x000fc80000000025 */
[----:B------:R-:W-:Y:S01]  /*1b470*/  FMUL R52, R38, 0.70710676908493041992 ;  /* 0x3f3504f326347820 */ /* 0x000fe20000400000 */
[----:B--2---:R-:W-:Y:S01]  /*1b480*/  @P5 FADD R40, -R40, 1 ;  /* 0x3f80000028285421 */ /* 0x004fe20000000100 */
[----:B------:R-:W-:Y:S02]  /*1b490*/  @P3 LOP3.LUT R35, R39, 0x80000000, R42, 0xb8, !PT ;  /* 0x8000000027233812 */ /* 0x000fe400078eb82a */
[----:B------:R-:W-:Y:S02]  /*1b4a0*/  FMUL R39, R52, R52 ;  /* 0x0000003434277220 */ /* 0x000fe40000400000 */
[----:B------:R-:W-:Y:S02]  /*1b4b0*/  @P5 LOP3.LUT R34, R40, 0x80000000, R47, 0xb8, !PT ;  /* 0x8000000028225812 */ /* 0x000fe400078eb82f */
[----:B------:R-:W-:-:S04]  /*1b4c0*/  FSETP.GE.AND P5, PT, |R52|, 1.0029599666595458984, PT ;  /* 0x3f8060fe3400780b */ /* 0x000fc80003fa6200 */
[----:B------:R-:W-:Y:S02]  /*1b4d0*/  FSEL R39, |R52|, R39, P5 ;  /* 0x0000002734277208 */ /* 0x000fe40002800200 */
[----:B------:R-:W-:Y:S02]  /*1b4e0*/  FSEL R46, R168, 8.4834944573231041431e-05, P5 ;  /* 0x38b1e96aa82e7808 */ /* 0x000fe40002800000 */
[----:B------:R-:W-:Y:S02]  /*1b4f0*/  FSEL R48, -R166, -0.00082130916416645050049, P5 ;  /* 0xba574d20a6307808 */ /* 0x000fe40002800100 */
[----:B------:R-:W-:-:S03]  /*1b500*/  FSEL R50, R164, 0.0052134888246655464172, P5 ;  /* 0x3baad5eaa4327808 */ /* 0x000fc60002800000 */
[----:B------:R-:W-:Y:S01]  /*1b510*/  FFMA R46, R39, R46, R48 ;  /* 0x0000002e272e7223 */ /* 0x000fe20000000030 */
[----:B------:R-:W-:-:S03]  /*1b520*/  FSEL R48, -R163, -0.026868773624300956726, P5 ;  /* 0xbcdc1be7a3307808 */ /* 0x000fc60002800100 */
[----:B------:R-:W-:Y:S01]  /*1b530*/  FFMA R46, R39, R46, R50 ;  /* 0x0000002e272e7223 */ /* 0x000fe20000000032 */
[----:B------:R-:W-:-:S03]  /*1b540*/  FSEL R50, R162, 0.11284004896879196167, P5 ;  /* 0x3de718afa2327808 */ /* 0x000fc60002800000 */
[----:B------:R-:W-:-:S04]  /*1b550*/  FFMA R46, R39, R46, R48 ;  /* 0x0000002e272e7223 */ /* 0x000fc80000000030 */
[----:B------:R-:W-:Y:S02]  /*1b560*/  FFMA R46, R39, R46, R50 ;  /* 0x0000002e272e7223 */ /* 0x000fe40000000032 */
[----:B------:R-:W2:Y:S04]  /*1b570*/  LDL.LU R50, [R1+0x138] ;  /* 0x0001380001327983 */ /* 0x000ea80000300800 */
[----:B------:R-:W3:Y:S01]  /*1b580*/  LDL.LU R60, [R1+0x104] ;  /* 0x00010400013c7983 */ /* 0x000ee20000300800 */
[----:B------:R-:W-:-:S04]  /*1b590*/  FMUL R45, R36, 0.70710676908493041992 ;  /* 0x3f3504f3242d7820 */ /* 0x000fc80000400000 */
[C---:B------:R-:W-:Y:S01]  /*1b5a0*/  FMUL R37, R45.reuse, R45 ;  /* 0x0000002d2d257220 */ /* 0x040fe20000400000 */
[----:B------:R-:W-:-:S04]  /*1b5b0*/  FSETP.GE.AND P3, PT, |R45|, 1.0029599666595458984, PT ;  /* 0x3f8060fe2d00780b */ /* 0x000fc80003f66200 */
[----:B------:R-:W-:Y:S02]  /*1b5c0*/  FSEL R37, |R45|, R37, P3 ;  /* 0x000000252d257208 */ /* 0x000fe40001800200 */
[----:B------:R-:W-:Y:S02]  /*1b5d0*/  FSEL R40, R168, 8.4834944573231041431e-05, P3 ;  /* 0x38b1e96aa8287808 */ /* 0x000fe40001800000 */
[----:B------:R-:W-:-:S05]  /*1b5e0*/  FSEL R42, -R166, -0.00082130916416645050049, P3 ;  /* 0xba574d20a62a7808 */ /* 0x000fca0001800100 */
[----:B------:R-:W-:Y:S01]  /*1b5f0*/  FFMA R40, R37, R40, R42 ;  /* 0x0000002825287223 */ /* 0x000fe2000000002a */
[----:B------:R-:W-:Y:S02]  /*1b600*/  FSEL R42, R164, 0.0052134888246655464172, P3 ;  /* 0x3baad5eaa42a7808 */ /* 0x000fe40001800000 */
[----:B------:R-:W-:-:S03]  /*1b610*/  FSEL R44, -R163, -0.026868773624300956726, P3 ;  /* 0xbcdc1be7a32c7808 */ /* 0x000fc60001800100 */
[----:B------:R-:W-:Y:S01]  /*1b620*/  FFMA R40, R37, R40, R42 ;  /* 0x0000002825287223 */ /* 0x000fe2000000002a */
[----:B------:R-:W-:-:S03]  /*1b630*/  FSEL R42, R162, 0.11284004896879196167, P3 ;  /* 0x3de718afa22a7808 */ /* 0x000fc60001800000 */
[----:B------:R-:W-:Y:S01]  /*1b640*/  FFMA R40, R37, R40, R44 ;  /* 0x0000002825287223 */ /* 0x000fe2000000002c */
[----:B------:R-:W-:-:S03]  /*1b650*/  FSEL R44, R161, -0.37612664699554443359, P3 ;  /* 0xbec093aca12c7808 */ /* 0x000fc60001800000 */
[----:B------:R-:W-:Y:S01]  /*1b660*/  FFMA R40, R37, R40, R42 ;  /* 0x0000002825287223 */ /* 0x000fe2000000002a */
[C---:B------:R-:W-:Y:S02]  /*1b670*/  FSEL R42, R160.reuse, 0.12837915122509002686, P3 ;  /* 0x3e0375d3a02a7808 */ /* 0x040fe40001800000 */
[----:B------:R-:W-:Y:S01]  /*1b680*/  FSEL R48, R161, -0.37612664699554443359, P5 ;  /* 0xbec093aca1307808 */ /* 0x000fe20002800000 */
[----:B------:R-:W-:Y:S01]  /*1b690*/  FFMA R40, R37, R40, R44 ;  /* 0x0000002825287223 */ /* 0x000fe2000000002c */
[----:B------:R-:W-:Y:S02]  /*1b6a0*/  FSEL R44, -|R45|, R45, P3 ;  /* 0x0000002d2d2c7208 */ /* 0x000fe40001800300 */
[----:B------:R-:W-:Y:S01]  /*1b6b0*/  FSEL R41, R160, 0.12837915122509002686, P5 ;  /* 0x3e0375d3a0297808 */ /* 0x000fe20002800000 */
[----:B------:R-:W-:Y:S01]  /*1b6c0*/  FFMA R37, R37, R40, R42 ;  /* 0x0000002825257223 */ /* 0x000fe2000000002a */
[----:B------:R-:W-:Y:S01]  /*1b6d0*/  FFMA R46, R39, R46, R48 ;  /* 0x0000002e272e7223 */ /* 0x000fe20000000030 */
[----:B------:R-:W-:-:S02]  /*1b6e0*/  FSEL R40, -|R52|, R52, P5 ;  /* 0x0000003434287208 */ /* 0x000fc40002800300 */
[----:B------:R-:W-:Y:S01]  /*1b6f0*/  FFMA R37, R37, R44, R44 ;  /* 0x0000002c25257223 */ /* 0x000fe2000000002c */
[----:B------:R-:W-:-:S03]  /*1b700*/  FFMA R39, R39, R46, R41 ;  /* 0x0000002e27277223 */ /* 0x000fc60000000029 */
[----:B------:R-:W1:Y:S01]  /*1b710*/  @P3 MUFU.EX2 R42, R37 ;  /* 0x00000025002a3308 */ /* 0x000e620000000800 */
[----:B------:R-:W-:Y:S01]  /*1b720*/  FFMA R39, R39, R40, R40 ;  /* 0x0000002827277223 */ /* 0x000fe20000000028 */
[----:B------:R-:W-:-:S06]  /*1b730*/  HADD2.F32 R40, -RZ, R6.H0_H0 ;  /* 0x20000006ff287230 */ /* 0x000fcc0000004100 */
[----:B------:R-:W4:Y:S01]  /*1b740*/  @P5 MUFU.EX2 R43, R39 ;  /* 0x00000027002b5308 */ /* 0x000f220000000800 */
        /* <DEDUP_REMOVED lines=8> */
[----:B------:R-:W-:Y:S01]  /*1b7d0*/  FMUL R42, R55, R55 ;  /* 0x00000037372a7220 */ /* 0x000fe20000400000 */
[----:B----4-:R-:W-:Y:S01]  /*1b7e0*/  @P5 FADD R43, -R43, 1 ;  /* 0x3f8000002b2b5421 */ /* 0x010fe20000000100 */
        /* <DEDUP_REMOVED lines=39> */
[----:B------:R-:W4:Y:S01]  /*1ba60*/  @P5 MUFU.EX2 R48, R42 ;  /* 0x0000002a00305308 */ /* 0x000f220000000800 */
[----:B------:R-:W-:Y:S01]  /*1ba70*/  FMUL R47, R17, R54 ;  /* 0x00000036112f7220 */ /* 0x000fe20000400000 */
[----:B-1----:R-:W-:-:S05]  /*1ba80*/  @P3 FADD R46, -R46, 1 ;  /* 0x3f8000002e2e3421 */ /* 0x002fca0000000100 */
[----:B------:R-:W-:Y:S01]  /*1ba90*/  @P3 LOP3.LUT R43, R46, 0x80000000, R55, 0xb8, !PT ;  /* 0x800000002e2b3812 */ /* 0x000fe200078eb837 */
[----:B----4-:R-:W-:-:S05]  /*1baa0*/  @P5 FADD R48, -R48, 1 ;  /* 0x3f80000030305421 */ /* 0x010fca0000000100 */
[----:B------:R-:W-:Y:S01]  /*1bab0*/  @P5 LOP3.LUT R42, R48, 0x80000000, R57, 0xb8, !PT ;  /* 0x80000000302a5812 */ /* 0x000fe200078eb839 */
[----:B------:R-:W-:Y:S01]  /*1bac0*/  FMUL R12, R12, 0.5 ;  /* 0x3f0000000c0c7820 */ /* 0x000fe20000400000 */
[----:B--2---:R-:W-:-:S04]  /*1bad0*/  FMUL R45, R17, R50 ;  /* 0x00000032112d7220 */ /* 0x004fc80000400000 */
[----:B------:R-:W-:Y:S01]  /*1bae0*/  FFMA R44, R16, R44, R45 ;  /* 0x0000002c102c7223 */ /* 0x000fe2000000002d */
[----:B------:R-:W-:-:S03]  /*1baf0*/  HADD2.F32 R45, -RZ, R7.H1_H1 ;  /* 0x30000007ff2d7230 */ /* 0x000fc60000004100 */
[----:B------:R-:W-:Y:S02]  /*1bb00*/  FMUL R53, R44, 0.70710676908493041992 ;  /* 0x3f3504f32c357820 */ /* 0x000fe40000400000 */
[----:B------:R-:W-:Y:S02]  /*1bb10*/  FFMA R47, R16, R45, R47 ;  /* 0x0000002d102f7223 */ /* 0x000fe4000000002f */
[C---:B------:R-:W-:Y:S01]  /*1bb20*/  FMUL R45, R53.reuse, R53 ;  /* 0x00000035352d7220 */ /* 0x040fe20000400000 */
[----:B------:R-:W-:Y:S01]  /*1bb30*/  FSETP.GE.AND P3, PT, |R53|, 1.0029599666595458984, PT ;  /* 0x3f8060fe3500780b */ /* 0x000fe20003f66200 */
[----:B------:R-:W-:-:S03]  /*1bb40*/  FMUL R58, R47, 0.70710676908493041992 ;  /* 0x3f3504f32f3a7820 */ /* 0x000fc60000400000 */
        /* <DEDUP_REMOVED lines=37> */
[----:B---3--:R-:W-:Y:S01]  /*1bda0*/  FMUL R49, R17, R60 ;  /* 0x0000003c11317220 */ /* 0x008fe20000400000 */
[----:B------:R-:W-:-:S03]  /*1bdb0*/  HADD2.F32 R52, -RZ, R8.H0_H0 ;  /* 0x20000008ff347230 */ /* 0x000fc60000004100 */
[----:B------:R-:W-:Y:S01]  /*1bdc0*/  FFMA R48, R16, R48, R49 ;  /* 0x0000003010307223 */ /* 0x000fe20000000031 */
[----:B------:R-:W-:Y:S01]  /*1bdd0*/  FMUL R49, R17, R59 ;  /* 0x0000003b11317220 */ /* 0x000fe20000400000 */
[----:B-1----:R-:W-:Y:S02]  /*1bde0*/  @P3 FADD R50, -R50, 1 ;  /* 0x3f80000032323421 */ /* 0x002fe40000000100 */
[----:B------:R-:W-:Y:S01]  /*1bdf0*/  FMUL R65, R48, 0.70710676908493041992 ;  /* 0x3f3504f330417820 */ /* 0x000fe20000400000 */
[----:B------:R-:W-:Y:S02]  /*1be00*/  FFMA R49, R16, R52, R49 ;  /* 0x0000003410317223 */ /* 0x000fe40000000031 */
[----:B------:R-:W-:Y:S01]  /*1be10*/  @P3 LOP3.LUT R45, R50, 0x80000000, R53, 0xb8, !PT ;  /* 0x80000000322d3812 */ /* 0x000fe200078eb835 */
[----:B------:R-:W-:Y:S01]  /*1be20*/  FMUL R50, R65, R65 ;  /* 0x0000004141327220 */ /* 0x000fe20000400000 */
[----:B--2---:R-:W-:Y:S01]  /*1be30*/  @P5 FADD R51, -R51, 1 ;  /* 0x3f80000033335421 */ /* 0x004fe20000000100 */
[----:B------:R-:W-:Y:S01]  /*1be40*/  FSETP.GE.AND P3, PT, |R65|, 1.0029599666595458984, PT ;  /* 0x3f8060fe4100780b */ /* 0x000fe20003f66200 */
[----:B------:R-:W-:-:S03]  /*1be50*/  FMUL R63, R49, 0.70710676908493041992 ;  /* 0x3f3504f3313f7820 */ /* 0x000fc60000400000 */
[----:B------:R-:W-:Y:S02]  /*1be60*/  @P5 LOP3.LUT R46, R51, 0x80000000, R58, 0xb8, !PT ;  /* 0x80000000332e5812 */ /* 0x000fe400078eb83a */
[----:B------:R-:W-:Y:S01]  /*1be70*/  FSEL R52, |R65|, R50, P3 ;  /* 0x0000003241347208 */ /* 0x000fe20001800200 */
[C---:B------:R-:W-:Y:S01]  /*1be80*/  FMUL R50, R63.reuse, R63 ;  /* 0x0000003f3f327220 */ /* 0x040fe20000400000 */
[----:B------:R-:W-:Y:S02]  /*1be90*/  FSEL R51, R168, 8.4834944573231041431e-05, P3 ;  /* 0x38b1e96aa8337808 */ /* 0x000fe40001800000 */
[----:B------:R-:W-:Y:S02]  /*1bea0*/  FSEL R53, -R166, -0.00082130916416645050049, P3 ;  /* 0xba574d20a6357808 */ /* 0x000fe40001800100 */
[C---:B------:R-:W-:Y:S02]  /*1beb0*/  FSETP.GE.AND P5, PT, |R63|.reuse, 1.0029599666595458984, PT ;  /* 0x3f8060fe3f00780b */ /* 0x040fe40003fa6200 */
[----:B------:R-:W-:Y:S01]  /*1bec0*/  FSEL R57, R164, 0.0052134888246655464172, P3 ;  /* 0x3baad5eaa4397808 */ /* 0x000fe20001800000 */
[----:B------:R-:W-:Y:S01]  /*1bed0*/  FFMA R55, R52, R51, R53 ;  /* 0x0000003334377223 */ /* 0x000fe20000000035 */
[----:B------:R-:W-:-:S02]  /*1bee0*/  FSEL R50, |R63|, R50, P5 ;  /* 0x000000323f327208 */ /* 0x000fc40002800200 */
        /* <DEDUP_REMOVED lines=24> */
[----:B------:R-:W-:-:S04]  /*1c070*/  FFMA R51, R50, R51, R52 ;  /* 0x0000003332337223 */ /* 0x000fc80000000034 */
[----:B------:R-:W-:Y:S01]  /*1c080*/  FFMA R51, R51, R54, R54 ;  /* 0x0000003633337223 */ /* 0x000fe20000000036 */
[----:B------:R-:W1:Y:S08]  /*1c090*/  @P3 MUFU.EX2 R52, R57 ;  /* 0x0000003900343308 */ /* 0x000e700000000800 */
[----:B------:R-:W2:Y:S01]  /*1c0a0*/  @P5 MUFU.EX2 R50, R51 ;  /* 0x0000003300325308 */ /* 0x000ea20000000800 */
[----:B------:R-:W-:Y:S01]  /*1c0b0*/  FADD R13, R13, 1 ;  /* 0x3f8000000d0d7421 */ /* 0x000fe20000000000 */
[----:B-1----:R-:W-:Y:S01]  /*1c0c0*/  @P3 FADD R52, -R52, 1 ;  /* 0x3f80000034343421 */ /* 0x002fe20000000100 */
[----:B--2---:R-:W-:-:S04]  /*1c0d0*/  @P5 FADD R50, -R50, 1 ;  /* 0x3f80000032325421 */ /* 0x004fc80000000100 */
[----:B------:R-:W-:Y:S02]  /*1c0e0*/  @P3 LOP3.LUT R57, R52, 0x80000000, R65, 0xb8, !PT ;  /* 0x8000000034393812 */ /* 0x000fe400078eb841 */
[----:B------:R-:W-:Y:S01]  /*1c0f0*/  @P5 LOP3.LUT R51, R50, 0x80000000, R63, 0xb8, !PT ;  /* 0x8000000032335812 */ /* 0x000fe200078eb83f */
[----:B------:R-:W-:Y:S01]  /*1c100*/  FMUL R24, R24, 0.5 ;  /* 0x3f00000018187820 */ /* 0x000fe20000400000 */
[----:B------:R-:W-:Y:S01]  /*1c110*/  FMUL R25, R25, 0.5 ;  /* 0x3f00000019197820 */ /* 0x000fe20000400000 */
[----:B------:R-:W-:Y:S01]  /*1c120*/  FADD R27, R27, 1 ;  /* 0x3f8000001b1b7421 */ /* 0x000fe20000000000 */
[----:B------:R-:W-:Y:S01]  /*1c130*/  FADD R26, R26, 1 ;  /* 0x3f8000001a1a7421 */ /* 0x000fe20000000000 */
[----:B------:R-:W-:Y:S01]  /*1c140*/  FMUL R13, R13, R12 ;  /* 0x0000000c0d0d7220 */ /* 0x000fe20000400000 */
[----:B------:R-:W-:Y:S01]  /*1c150*/  FMUL R14, R14, 0.5 ;  /* 0x3f0000000e0e7820 */ /* 0x000fe20000400000 */
        /* <DEDUP_REMOVED lines=15> */
[----:B------:R-:W-:Y:S01]  /*1c250*/  FMUL R40, R40, 0.5 ;  /* 0x3f00000028287820 */ /* 0x000fe20000400000 */
[----:B------:R-:W-:Y:S01]  /*1c260*/  FMUL R41, R41, 0.5 ;  /* 0x3f00000029297820 */ /* 0x000fe20000400000 */
[----:B------:R-:W-:Y:S01]  /*1c270*/  FADD R37, R37, 1 ;  /* 0x3f80000025257421 */ /* 0x000fe20000000000 */
[----:B------:R-:W-:Y:S01]  /*1c280*/  FADD R39, R39, 1 ;  /* 0x3f80000027277421 */ /* 0x000fe20000000000 */
[----:B------:R-:W-:Y:S01]  /*1c290*/  FADD R43, R43, 1 ;  /* 0x3f8000002b2b7421 */ /* 0x000fe20000000000 */
[----:B------:R-:W-:Y:S01]  /*1c2a0*/  FADD R42, R42, 1 ;  /* 0x3f8000002a2a7421 */ /* 0x000fe20000000000 */
[----:B------:R-:W-:Y:S01]  /*1c2b0*/  FMUL R44, R44, 0.5 ;  /* 0x3f0000002c2c7820 */ /* 0x000fe20000400000 */
[----:B------:R-:W-:Y:S01]  /*1c2c0*/  FMUL R47, R47, 0.5 ;  /* 0x3f0000002f2f7820 */ /* 0x000fe20000400000 */
[----:B------:R-:W-:Y:S01]  /*1c2d0*/  FADD R45, R45, 1 ;  /* 0x3f8000002d2d7421 */ /* 0x000fe20000000000 */
        /* <DEDUP_REMOVED lines=45> */
.L_x_138:
[----:B------:R-:W-:Y:S05]  /*1c5b0*/  BSYNC B0 ;  /* 0x0000000000007941 */ /* 0x000fea0003800000 */
.L_x_137:
[----:B------:R-:W-:Y:S06]  /*1c5c0*/  BAR.SYNC.DEFER_BLOCKING 0x1, 0x100 ;  /* 0x0044000000007b1d */ /* 0x000fec0000010000 */
[----:B------:R-:W-:Y:S04]  /*1c5d0*/  BSSY B0, `(.L_x_139) ;  /* 0x000000a000007945 */ /* 0x000fe80003800000 */
[----:B------:R-:W-:Y:S05]  /*1c5e0*/  @P0 BRA `(.L_x_140) ;  /* 0x0000000000200947 */ /* 0x000fea0003800000 */
[----:B------:R-:W-:-:S06]  /*1c5f0*/  UISETP.NE.AND UP0, UPT, UR43, 0x3, UPT ;  /* 0x000000032b00788c */ /* 0x000fcc000bf05270 */
[----:B------:R-:W-:-:S13]  /*1c600*/  PLOP3.LUT P3, PT, PT, PT, UP0, 0x80, 0x0 ;  /* 0x000000000000781c */ /* 0x000fda0003f6f008 */
[----:B------:R-:W-:Y:S05]  /*1c610*/  @!P3 BRA `(.L_x_141) ;  /* 0x000000000004b947 */ /* 0x000fea0003800000 */
[----:B------:R-:W-:Y:S01]  /*1c620*/  BPT.TRAP 0x1 ;  /* 0x000000040000795c */ /* 0x000fe20000300000 */
.L_x_141:
[----:B------:R-:W-:-:S04]  /*1c630*/  ULEA UR4, UR8, UR46, 0x3 ;  /* 0x0000002e08047291 */ /* 0x000fc8000f8e183f */
[----:B------:R-:W-:-:S04]  /*1c640*/  UIADD3 UR4, UR4, 0x50, URZ ;  /* 0x0000005004047890 */ /* 0x000fc8000fffe03f */
[----:B------:R-:W-:-:S09]  /*1c650*/  UPRMT UR4, UR52, 0x654, UR4 ;  /* 0x0000065434047896 */ /* 0x000fd20008000004 */
[----:B------:R-:W-:Y:S03]  /*1c660*/  SYNCS.ARRIVE.TRANS64.RED.A1T0 RZ, [UR4], RZ ;  /* 0x000000ffffff79a7 */ /* 0x000fe60008100404 */
.L_x_140:
[----:B------:R-:W-:Y:S05]  /*1c670*/  BSYNC B0 ;  /* 0x0000000000007941 */ /* 0x000fea0003800000 */
.L_x_139:
        /* <DEDUP_REMOVED lines=9> */
.L_x_144:
[----:B-1----:R-:W-:Y:S01]  /*1c710*/  LEA R12, R0, UR46, 0x3 ;  /* 0x0000002e000c7c11 */ /* 0x002fe2000f8e18ff */
[----:B------:R-:W-:Y:S01]  /*1c720*/  BSSY B1, `(.L_x_145) ;  /* 0x0000006000017945 */ /* 0x000fe20003800000 */
[----:B------:R-:W-:Y:S02]  /*1c730*/  SHF.L.U32 R13, R2, 0x1f, RZ ;  /* 0x0000001f020d7819 */ /* 0x000fe400000006ff */
[----:B------:R-:W-:Y:S02]  /*1c740*/  @!P4 LEA R15, R0, R19, 0xd ;  /* 0x00000013000fc211 */ /* 0x000fe400078e68ff */
[----:B------:R-:W1:Y:S02]  /*1c750*/  SYNCS.PHASECHK.TRANS64.TRYWAIT P3, [R12+URZ+0x30], R13 ;  /* 0x0000300d0c0075a7 */ /* 0x000e64000806017f */
[----:B------:R-:W-:Y:S01]  /*1c760*/  @!P4 LEA R14, R18, R15, 0x1 ;  /* 0x0000000f120ec211 */ /* 0x000fe200078e08ff */
[----:B-1----:R-:W-:Y:S06]  /*1c770*/  @!P3 BRA `(.L_x_146) ;  /* 0x0000012800d0b947 */ /* 0x002fec0003800000 */
.L_x_368:
[----:B------:R-:W-:Y:S05]  /*1c780*/  BSYNC B1 ;  /* 0x0000000000017941 */ /* 0x000fea0003800000 */
.L_x_145:
[----:B------:R-:W-:Y:S05]  /*1c790*/  @!P4 WARPSYNC.ALL ;  /* 0x000000000000c948 */ /* 0x000fea0003800000 */
[----:B------:R2:W3:Y:S01]  /*1c7a0*/  @!P4 LDSM.16.M88.4 R8, [R15] ;  /* 0x000000000f08c83b */ /* 0x0004e20000000200 */
[----:B------:R-:W-:-:S03]  /*1c7b0*/  VIADD R0, R0, 0x1 ;  /* 0x0000000100007836 */ /* 0x000fc60000000000 */
[----:B------:R2:W4:Y:S02]  /*1c7c0*/  @!P4 LDSM.16.M88.4 R4, [R14] ;  /* 0x000000000e04c83b */ /* 0x0005240000000200 */
[----:B------:R-:W-:-:S04]  /*1c7d0*/  ISETP.NE.AND P3, PT, R0, 0x4, PT ;  /* 0x000000040000780c */ /* 0x000fc80003f65270 */
[----:B-1----:R-:W-:Y:S02]  /*1c7e0*/  SEL R13, RZ, 0x1, P3 ;  /* 0x00000001ff0d7807 */ /* 0x002fe40001800000 */
[----:B------:R-:W-:Y:S02]  /*1c7f0*/  SEL R0, R0, RZ, P3 ;  /* 0x000000ff00007207 */ /* 0x000fe40001800000 */
[----:B--2---:R-:W-:-:S07]  /*1c800*/  LOP3.LUT R2, R2, R13, RZ, 0x3c, !PT ;  /* 0x0000000d02027212 */ /* 0x004fce00078e3cff */
.L_x_143:
[----:B------:R-:W-:Y:S05]  /*1c810*/  BSYNC B0 ;  /* 0x0000000000007941 */ /* 0x000fea0003800000 */
.L_x_142:
[--C-:B-1-3--:R-:W-:Y:S02]  /*1c820*/  HADD2.F32 R12, -RZ, R9.reuse.H0_H0 ;  /* 0x20000009ff0c7230 */ /* 0x10afe40000004100 */
[C---:B------:R-:W-:Y:S01]  /*1c830*/  FMUL R13, R17.reuse, R90 ;  /* 0x0000005a110d7220 */ /* 0x040fe20000400000 */
[----:B------:R-:W-:Y:S02]  /*1c840*/  HADD2.F32 R14, -RZ, R9.H1_H1 ;  /* 0x30000009ff0e7230 */ /* 0x000fe40000004100 */
[C---:B------:R-:W-:Y:S01]  /*1c850*/  FMUL R91, R17.reuse, R91 ;  /* 0x0000005b115b7220 */ /* 0x040fe20000400000 */
[----:B------:R-:W-:Y:S01]  /*1c860*/  FMUL R89, R17, R89 ;  /* 0x0000005911597220 */ /* 0x000fe20000400000 */
[----:B------:R-:W-:Y:S01]  /*1c870*/  FFMA R12, R16, R12, R13 ;  /* 0x0000000c100c7223 */ /* 0x000fe2000000000d */
[----:B------:R-:W-:Y:S05]  /*1c880*/  WARPSYNC.ALL ;  /* 0x0000000000007948 */ /* 0x000fea0003800000 */
[----:B------:R-:W-:Y:S01]  /*1c890*/  FMUL R35, R12, 0.70710676908493041992 ;  /* 0x3f3504f30c237820 */ /* 0x000fe20000400000 */
[----:B------:R-:W-:Y:S01]  /*1c8a0*/  FFMA R13, R16, R14, R91 ;  /* 0x0000000e100d7223 */ /* 0x000fe2000000005b */
[----:B------:R-:W-:Y:S02]  /*1c8b0*/  BSSY B0, `(.L_x_147) ;  /* 0x00001d4000007945 */ /* 0x000fe40003800000 */
[----:B------:R-:W-:Y:S01]  /*1c8c0*/  FMUL R14, R35, R35 ;  /* 0x00000023230e7220 */ /* 0x000fe20000400000 */
        /* <DEDUP_REMOVED lines=10> */
[----:B------:R-:W-:Y:S01]  /*1c970*/  FSEL R29, R168, 8.4834944573231041431e-05, P5 ;  /* 0x38b1e96aa81d7808 */ /* 0x000fe20002800000 */
[----:B------:R-:W-:Y:S01]  /*1c980*/  FFMA R15, R14, R15, R27 ;  /* 0x0000000f0e0f7223 */ /* 0x000fe2000000001b */
[----:B------:R-:W-:Y:S02]  /*1c990*/  FSEL R31, -R166, -0.00082130916416645050049, P5 ;  /* 0xba574d20a61f7808 */ /* 0x000fe40002800100 */
        /* <DEDUP_REMOVED lines=22> */
[----:B------:R-:W-:Y:S01]  /*1cb00*/  FFMA R29, R24, R29, R26 ;  /* 0x0000001d181d7223 */ /* 0x000fe2000000001a */
[--C-:B------:R-:W-:Y:S01]  /*1cb10*/  HADD2.F32 R24, -RZ, R10.reuse.H0_H0 ;  /* 0x2000000aff187230 */ /* 0x100fe20000004100 */
[----:B------:R-:W1:Y:S02]  /*1cb20*/  @P3 MUFU.EX2 R26, R14 ;  /* 0x0000000e001a3308 */ /* 0x000e640000000800 */
[----:B------:R-:W-:Y:S01]  /*1cb30*/  FFMA R15, R29, R28, R28 ;  /* 0x0000001c1d0f7223 */ /* 0x000fe2000000001c */
[----:B------:R-:W-:-:S02]  /*1cb40*/  HADD2.F32 R28, -RZ, R10.H1_H1 ;  /* 0x3000000aff1c7230 */ /* 0x000fc40000004100 */
[----:B------:R-:W-:Y:S01]  /*1cb50*/  FFMA R24, R16, R24, R25 ;  /* 0x0000001810187223 */ /* 0x000fe20000000019 */
[----:B------:R-:W-:Y:S02]  /*1cb60*/  FMUL R25, R17, R93 ;  /* 0x0000005d11197220 */ /* 0x000fe40000400000 */
[----:B------:R-:W2:Y:S01]  /*1cb70*/  @P5 MUFU.EX2 R27, R15 ;  /* 0x0000000f001b5308 */ /* 0x000ea20000000800 */
[----:B------:R-:W-:Y:S01]  /*1cb80*/  FMUL R39, R24, 0.70710676908493041992 ;  /* 0x3f3504f318277820 */ /* 0x000fe20000400000 */
[----:B------:R-:W-:-:S04]  /*1cb90*/  FFMA R25, R16, R28, R25 ;  /* 0x0000001c10197223 */ /* 0x000fc80000000019 */
[----:B------:R-:W-:Y:S01]  /*1cba0*/  FMUL R34, R25, 0.70710676908493041992 ;  /* 0x3f3504f319227820 */ /* 0x000fe20000400000 */
[----:B-1----:R-:W-:-:S03]  /*1cbb0*/  @P3 FADD R26, -R26, 1 ;  /* 0x3f8000001a1a3421 */ /* 0x002fc60000000100 */
[----:B------:R-:W-:Y:S02]  /*1cbc0*/  FMUL R28, R34, R34 ;  /* 0x00000022221c7220 */ /* 0x000fe40000400000 */
[----:B------:R-:W-:Y:S01]  /*1cbd0*/  @P3 LOP3.LUT R14, R26, 0x80000000, R35, 0xb8, !PT ;  /* 0x800000001a0e3812 */ /* 0x000fe200078eb823 */
[C---:B------:R-:W-:Y:S01]  /*1cbe0*/  FMUL R26, R39.reuse, R39 ;  /* 0x00000027271a7220 */ /* 0x040fe20000400000 */
[----:B------:R-:W-:Y:S01]  /*1cbf0*/  FSETP.GE.AND P3, PT, |R39|, 1.0029599666595458984, PT ;  /* 0x3f8060fe2700780b */ /* 0x000fe20003f66200 */
[----:B--2---:R-:W-:Y:S02]  /*1cc00*/  @P5 FADD R27, -R27, 1 ;  /* 0x3f8000001b1b5421 */ /* 0x004fe40000000100 */
[----:B------:R-:W-:Y:S01]  /*1cc10*/  FADD R14, R14, 1 ;  /* 0x3f8000000e0e7421 */ /* 0x000fe20000000000 */
[----:B------:R-:W-:Y:S02]  /*1cc20*/  FSEL R26, |R39|, R26, P3 ;  /* 0x0000001a271a7208 */ /* 0x000fe40001800200 */
[----:B------:R-:W-:-:S02]  /*1cc30*/  @P5 LOP3.LUT R15, R27, 0x80000000, R30, 0xb8, !PT ;  /* 0x800000001b0f5812 */ /* 0x000fc400078eb81e */
[----:B------:R-:W-:Y:S02]  /*1cc40*/  FSEL R27, R168, 8.4834944573231041431e-05, P3 ;  /* 0x38b1e96aa81b7808 */ /* 0x000fe40001800000 */
[----:B------:R-:W-:Y:S01]  /*1cc50*/  FSEL R29, -R166, -0.00082130916416645050049, P3 ;  /* 0xba574d20a61d7808 */ /* 0x000fe20001800100 */
[----:B------:R-:W-:Y:S01]  /*1cc60*/  FADD R15, R15, 1 ;  /* 0x3f8000000f0f7421 */ /* 0x000fe20000000000 */
[----:B------:R-:W-:Y:S02]  /*1cc70*/  FSETP.GE.AND P5, PT, |R34|, 1.0029599666595458984, PT ;  /* 0x3f8060fe2200780b */ /* 0x000fe40003fa6200 */
[----:B------:R-:W-:Y:S01]  /*1cc80*/  FSEL R31, -R163, -0.026868773624300956726, P3 ;  /* 0xbcdc1be7a31f7808 */ /* 0x000fe20001800100 */
[----:B------:R-:W-:Y:S01]  /*1cc90*/  FFMA R27, R26, R27, R29 ;  /* 0x0000001b1a1b7223 */ /* 0x000fe2000000001d */
[----:B------:R-:W-:Y:S02]  /*1cca0*/  FSEL R29, R164, 0.0052134888246655464172, P3 ;  /* 0x3baad5eaa41d7808 */ /* 0x000fe40001800000 */
        /* <DEDUP_REMOVED lines=78> */
[--C-:B----4-:R-:W-:Y:S01]  /*1d190*/  HADD2.F32 R32, -RZ, R4.reuse.H0_H0 ;  /* 0x20000004ff207230 */ /* 0x110fe20000004100 */
        /* <DEDUP_REMOVED lines=207> */
[--C-:B------:R-:W-:Y:S01]  /*1de90*/  HADD2.F32 R48, -RZ, R8.reuse.H1_H1 ;  /* 0x30000008ff307230 */ /* 0x100fe20000004100 */
[----:B------:R-:W1:Y:S02]  /*1dea0*/  @P3 MUFU.EX2 R50, R46 ;  /* 0x0000002e00323308 */ /* 0x000e640000000800 */
[----:B------:R-:W-:Y:S01]  /*1deb0*/  FFMA R47, R53, R52, R52 ;  /* 0x00000034352f7223 */ /* 0x000fe20000000034 */
[----:B------:R-:W-:-:S02]  /*1dec0*/  HADD2.F32 R52, -RZ, R8.H0_H0 ;  /* 0x20000008ff347230 */ /* 0x000fc40000004100 */
[----:B------:R-:W-:-:S03]  /*1ded0*/  FFMA R48, R16, R48, R89 ;  /* 0x0000003010307223 */ /* 0x000fc60000000059 */
[----:B------:R-:W2:Y:S01]  /*1dee0*/  @P5 MUFU.EX2 R51, R47 ;  /* 0x0000002f00335308 */ /* 0x000ea20000000800 */
[----:B------:R-:W-:Y:S01]  /*1def0*/  FMUL R65, R48, 0.70710676908493041992 ;  /* 0x3f3504f330417820 */ /* 0x000fe20000400000 */
[----:B------:R-:W-:Y:S01]  /*1df00*/  FFMA R49, R16, R52, R49 ;  /* 0x0000003410317223 */ /* 0x000fe20000000031 */
[----:B------:R-:W-:-:S03]  /*1df10*/  FMUL R48, R48, 0.5 ;  /* 0x3f00000030307820 */ /* 0x000fc60000400000 */
[----:B------:R-:W-:Y:S01]  /*1df20*/  FMUL R63, R49, 0.70710676908493041992 ;  /* 0x3f3504f3313f7820 */ /* 0x000fe20000400000 */
[----:B-1----:R-:W-:-:S05]  /*1df30*/  @P3 FADD R50, -R50, 1 ;  /* 0x3f80000032323421 */ /* 0x002fca0000000100 */
[----:B------:R-:W-:Y:S01]  /*1df40*/  @P3 LOP3.LUT R46, R50, 0x80000000, R59, 0xb8, !PT ;  /* 0x80000000322e3812 */ /* 0x000fe200078eb83b */
[C---:B------:R-:W-:Y:S01]  /*1df50*/  FMUL R50, R65.reuse, R65 ;  /* 0x0000004141327220 */ /* 0x040fe20000400000 */
[----:B------:R-:W-:Y:S01]  /*1df60*/  FSETP.GE.AND P3, PT, |R65|, 1.0029599666595458984, PT ;  /* 0x3f8060fe4100780b */ /* 0x000fe20003f66200 */
[----:B--2---:R-:W-:Y:S02]  /*1df70*/  @P5 FADD R51, -R51, 1 ;  /* 0x3f80000033335421 */ /* 0x004fe40000000100 */
[----:B------:R-:W-:Y:S01]  /*1df80*/  FADD R46, R46, 1 ;  /* 0x3f8000002e2e7421 */ /* 0x000fe20000000000 */
[----:B------:R-:W-:Y:S01]  /*1df90*/  FSEL R52, |R65|, R50, P3 ;  /* 0x0000003241347208 */ /* 0x000fe20001800200 */
[----:B------:R-:W-:Y:S01]  /*1dfa0*/  FMUL R50, R63, R63 ;  /* 0x0000003f3f327220 */ /* 0x000fe20000400000 */
[----:B------:R-:W-:Y:S02]  /*1dfb0*/  @P5 LOP3.LUT R47, R51, 0x80000000, R54, 0xb8, !PT ;  /* 0x80000000332f5812 */ /* 0x000fe400078eb836 */
[----:B------:R-:W-:-:S02]  /*1dfc0*/  FSEL R51, R168, 8.4834944573231041431e-05, P3 ;  /* 0x38b1e96aa8337808 */ /* 0x000fc40001800000 */
[----:B------:R-:W-:Y:S01]  /*1dfd0*/  FSEL R53, -R166, -0.00082130916416645050049, P3 ;  /* 0xba574d20a6357808 */ /* 0x000fe20001800100 */
[----:B------:R-:W-:Y:S01]  /*1dfe0*/  FADD R47, R47, 1 ;  /* 0x3f8000002f2f7421 */ /* 0x000fe20000000000 */
[C---:B------:R-:W-:Y:S02]  /*1dff0*/  FSETP.GE.AND P5, PT, |R63|.reuse, 1.0029599666595458984, PT ;  /* 0x3f8060fe3f00780b */ /* 0x040fe40003fa6200 */
        /* <DEDUP_REMOVED lines=25> */
[----:B------:R-:W-:Y:S01]  /*1e190*/  FMUL R53, R12, 0.5 ;  /* 0x3f0000000c357820 */ /* 0x000fe20000400000 */
[----:B------:R-:W-:Y:S01]  /*1e1a0*/  FFMA R57, R57, R54, R54 ;  /* 0x0000003639397223 */ /* 0x000fe20000000036 */
[----:B------:R-:W-:Y:S01]  /*1e1b0*/  FSEL R54, -|R63|, R63, P5 ;  /* 0x0000003f3f367208 */ /* 0x000fe20002800300 */
[----:B------:R-:W-:Y:S01]  /*1e1c0*/  FFMA R51, R50, R51, R52 ;  /* 0x0000003332337223 */ /* 0x000fe20000000034 */
[----:B------:R-:W-:Y:S01]  /*1e1d0*/  FMUL R12, R13, 0.5 ;  /* 0x3f0000000d0c7820 */ /* 0x000fe20000400000 */
[----:B------:R-:W1:Y:S01]  /*1e1e0*/  @P3 MUFU.EX2 R52, R57 ;  /* 0x0000003900343308 */ /* 0x000e620000000800 */
[----:B------:R-:W-:Y:S01]  /*1e1f0*/  FMUL R13, R24, 0.5 ;  /* 0x3f000000180d7820 */ /* 0x000fe20000400000 */
[----:B------:R-:W-:Y:S01]  /*1e200*/  FFMA R51, R51, R54, R54 ;  /* 0x0000003633337223 */ /* 0x000fe20000000036 */
[----:B------:R-:W-:Y:S01]  /*1e210*/  FMUL R53, R14, R53 ;  /* 0x000000350e357220 */ /* 0x000fe20000400000 */
[----:B------:R-:W-:Y:S01]  /*1e220*/  FMUL R14, R33, 0.5 ;  /* 0x3f000000210e7820 */ /* 0x000fe20000400000 */
[----:B------:R-:W-:Y:S01]  /*1e230*/  FMUL R26, R26, R13 ;  /* 0x0000000d1a1a7220 */ /* 0x000fe20000400000 */
[----:B------:R-:W-:Y:S01]  /*1e240*/  FMUL R13, R28, 0.5 ;  /* 0x3f0000001c0d7820 */ /* 0x000fe20000400000 */
[----:B------:R-:W-:Y:S01]  /*1e250*/  FMUL R24, R25, 0.5 ;  /* 0x3f00000019187820 */ /* 0x000fe20000400000 */
[----:B------:R-:W2:Y:S01]  /*1e260*/  @P5 MUFU.EX2 R50, R51 ;  /* 0x0000003300325308 */ /* 0x000ea20000000800 */
[----:B------:R-:W-:Y:S01]  /*1e270*/  FMUL R35, R35, R14 ;  /* 0x0000000e23237220 */ /* 0x000fe20000400000 */
[----:B------:R-:W-:Y:S01]  /*1e280*/  FMUL R30, R30, R13 ;  /* 0x0000000d1e1e7220 */ /* 0x000fe20000400000 */
[----:B------:R-:W-:Y:S01]  /*1e290*/  FMUL R13, R36, 0.5 ;  /* 0x3f000000240d7820 */ /* 0x000fe20000400000 */
[----:B------:R-:W-:Y:S01]  /*1e2a0*/  FMUL R14, R41, 0.5 ;  /* 0x3f000000290e7820 */ /* 0x000fe20000400000 */
[----:B------:R-:W-:-:S02]  /*1e2b0*/  FMUL R25, R27, R24 ;  /* 0x000000181b197220 */ /* 0x000fc40000400000 */
[----:B------:R-:W-:Y:S01]  /*1e2c0*/  FMUL R38, R38, R13 ;  /* 0x0000000d26267220 */ /* 0x000fe20000400000 */
[----:B------:R-:W-:Y:S01]  /*1e2d0*/  FMUL R43, R43, R14 ;  /* 0x0000000e2b2b7220 */ /* 0x000fe20000400000 */
[----:B-1----:R-:W-:Y:S01]  /*1e2e0*/  @P3 FADD R52, -R52, 1 ;  /* 0x3f80000034343421 */ /* 0x002fe20000000100 */
[----:B------:R-:W-:Y:S01]  /*1e2f0*/  FMUL R13, R44, 0.5 ;  /* 0x3f0000002c0d7820 */ /* 0x000fe20000400000 */
[----:B------:R-:W-:-:S03]  /*1e300*/  FMUL R14, R45, 0.5 ;  /* 0x3f0000002d0e7820 */ /* 0x000fc60000400000 */
[----:B------:R-:W-:Y:S01]  /*1e310*/  @P3 LOP3.LUT R57, R52, 0x80000000, R65, 0xb8, !PT ;  /* 0x8000000034393812 */ /* 0x000fe200078eb841 */
[----:B------:R-:W-:Y:S01]  /*1e320*/  FMUL R46, R46, R13 ;  /* 0x0000000d2e2e7220 */ /* 0x000fe20000400000 */
[----:B------:R-:W-:Y:S01]  /*1e330*/  FMUL R27, R47, R14 ;  /* 0x0000000e2f1b7220 */ /* 0x000fe20000400000 */
[----:B--2---:R-:W-:Y:S01]  /*1e340*/  @P5 FADD R50, -R50, 1 ;  /* 0x3f80000032325421 */ /* 0x004fe20000000100 */
[----:B------:R-:W-:Y:S01]  /*1e350*/  F2FP.F16.F32.PACK_AB R14, R25, R26 ;  /* 0x0000001a190e723e */ /* 0x000fe200000000ff */
[----:B------:R-:W-:Y:S02]  /*1e360*/  FADD R57, R57, 1 ;  /* 0x3f80000039397421 */ /* 0x000fe40000000000 */
[----:B------:R-:W-:Y:S02]  /*1e370*/  F2FP.F16.F32.PACK_AB R27, R27, R46 ;  /* 0x0000002e1b1b723e */ /* 0x000fe400000000ff */
[----:B------:R-:W-:Y:S01]  /*1e380*/  @P5 LOP3.LUT R51, R50, 0x80000000, R63, 0xb8, !PT ;  /* 0x8000000032335812 */ /* 0x000fe200078eb83f */
[----:B------:R-:W-:Y:S01]  /*1e390*/  FMUL R50, R15, R12 ;  /* 0x0000000c0f327220 */ /* 0x000fe20000400000 */
[----:B------:R-:W-:Y:S01]  /*1e3a0*/  FMUL R12, R29, 0.5 ;  /* 0x3f0000001d0c7820 */ /* 0x000fe20000400000 */
[----:B------:R-:W-:Y:S01]  /*1e3b0*/  FMUL R15, R32, 0.5 ;  /* 0x3f000000200f7820 */ /* 0x000fe20000400000 */
[----:B------:R-:W-:Y:S01]  /*1e3c0*/  FMUL R57, R57, R48 ;  /* 0x0000003039397220 */ /* 0x000fe20000400000 */
[----:B------:R-:W-:Y:S01]  /*1e3d0*/  FADD R51, R51, 1 ;  /* 0x3f80000033337421 */ /* 0x000fe20000000000 */
[----:B------:R-:W-:Y:S01]  /*1e3e0*/  FMUL R31, R31, R12 ;  /* 0x0000000c1f1f7220 */ /* 0x000fe20000400000 */
[----:B------:R-:W-:Y:S01]  /*1e3f0*/  FMUL R12, R37, 0.5 ;  /* 0x3f000000250c7820 */ /* 0x000fe20000400000 */
[----:B------:R-:W-:Y:S01]  /*1e400*/  FMUL R24, R34, R15 ;  /* 0x0000000f22187220 */ /* 0x000fe20000400000 */
[----:B------:R-:W-:Y:S01]  /*1e410*/  FMUL R15, R40, 0.5 ;  /* 0x3f000000280f7820 */ /* 0x000fe20000400000 */
[----:B------:R-:W-:Y:S01]  /*1e420*/  F2FP.F16.F32.PACK_AB R13, R50, R53 ;  /* 0x00000035320d723e */ /* 0x000fe200000000ff */
[----:B------:R-:W-:Y:S01]  /*1e430*/  FMUL R39, R39, R12 ;  /* 0x0000000c27277220 */ /* 0x000fe20000400000 */
[----:B------:R-:W-:Y:S01]  /*1e440*/  FMUL R12, R49, 0.5 ;  /* 0x3f000000310c7820 */ /* 0x000fe20000400000 */
        /* <DEDUP_REMOVED lines=26> */
.L_x_148:
[----:B------:R-:W-:Y:S05]  /*1e5f0*/  BSYNC B0 ;  /* 0x0000000000007941 */ /* 0x000fea0003800000 */
.L_x_147:
[----:B------:R-:W-:Y:S06]  /*1e600*/  BAR.SYNC.DEFER_BLOCKING 0x1, 0x100 ;  /* 0x0044000000007b1d */ /* 0x000fec0000010000 */
[----:B------:R-:W-:Y:S04]  /*1e610*/  BSSY B0, `(.L_x_149) ;  /* 0x000000a000007945 */ /* 0x000fe80003800000 */
[----:B------:R-:W-:Y:S05]  /*1e620*/  @P0 BRA `(.L_x_150) ;  /* 0x0000000000200947 */ /* 0x000fea0003800000 */
[----:B------:R-:W-:-:S06]  /*1e630*/  UISETP.NE.AND UP0, UPT, UR43, 0x3, UPT ;  /* 0x000000032b00788c */ /* 0x000fcc000bf05270 */
[----:B------:R-:W-:-:S13]  /*1e640*/  PLOP3.LUT P3, PT, PT, PT, UP0, 0x80, 0x0 ;  /* 0x000000000000781c */ /* 0x000fda0003f6f008 */
[----:B------:R-:W-:Y:S05]  /*1e650*/  @!P3 BRA `(.L_x_151) ;  /* 0x000000000004b947 */ /* 0x000fea0003800000 */
[----:B------:R-:W-:Y:S01]  /*1e660*/  BPT.TRAP 0x1 ;  /* 0x000000040000795c */ /* 0x000fe20000300000 */
.L_x_151:
[----:B------:R-:W-:-:S04]  /*1e670*/  ULEA UR4, UR8, UR46, 0x3 ;  /* 0x0000002e08047291 */ /* 0x000fc8000f8e183f */
[----:B------:R-:W-:-:S04]  /*1e680*/  UIADD3 UR4, UR4, 0x50, URZ ;  /* 0x0000005004047890 */ /* 0x000fc8000fffe03f */
[----:B------:R-:W-:-:S09]  /*1e690*/  UPRMT UR4, UR52, 0x654, UR4 ;  /* 0x0000065434047896 */ /* 0x000fd20008000004 */
[----:B------:R-:W-:Y:S03]  /*1e6a0*/  SYNCS.ARRIVE.TRANS64.RED.A1T0 RZ, [UR4], RZ ;  /* 0x000000ffffff79a7 */ /* 0x000fe60008100404 */
.L_x_150:
[----:B------:R-:W-:Y:S05]  /*1e6b0*/  BSYNC B0 ;  /* 0x0000000000007941 */ /* 0x000fea0003800000 */
.L_x_149:
        /* <DEDUP_REMOVED lines=9> */
.L_x_154:
[----:B-1----:R-:W-:Y:S01]  /*1e750*/  LEA R12, R0, UR46, 0x3 ;  /* 0x0000002e000c7c11 */ /* 0x002fe2000f8e18ff */
[----:B------:R-:W-:Y:S01]  /*1e760*/  BSSY B1, `(.L_x_155) ;  /* 0x0000006000017945 */ /* 0x000fe20003800000 */
[----:B------:R-:W-:Y:S02]  /*1e770*/  SHF.L.U32 R13, R2, 0x1f, RZ ;  /* 0x0000001f020d7819 */ /* 0x000fe400000006ff */
[----:B------:R-:W-:Y:S02]  /*1e780*/  @!P4 LEA R15, R0, R19, 0xd ;  /* 0x00000013000fc211 */ /* 0x000fe400078e68ff */
[----:B------:R-:W1:Y:S02]  /*1e790*/  SYNCS.PHASECHK.TRANS64.TRYWAIT P3, [R12+URZ+0x30], R13 ;  /* 0x0000300d0c0075a7 */ /* 0x000e64000806017f */
[----:B------:R-:W-:Y:S01]  /*1e7a0*/  @!P4 LEA R14, R18, R15, 0x1 ;  /* 0x0000000f120ec211 */ /* 0x000fe200078e08ff */
[----:B-1----:R-:W-:Y:S06]  /*1e7b0*/  @!P3 BRA `(.L_x_156) ;  /* 0x0000010800d4b947 */ /* 0x002fec0003800000 */
.L_x_369:
[----:B------:R-:W-:Y:S05]  /*1e7c0*/  BSYNC B1 ;  /* 0x0000000000017941 */ /* 0x000fea0003800000 */
.L_x_155:
        /* <DEDUP_REMOVED lines=8> */
.L_x_153:
[----:B------:R-:W-:Y:S05]  /*1e850*/  BSYNC B0 ;  /* 0x0000000000007941 */ /* 0x000fea0003800000 */
.L_x_152:
        /* <DEDUP_REMOVED lines=221> */
[----:B------:R-:W-:Y:S01]  /*1f630*/  FMUL R46, R37, 0.70710676908493041992 ;  /* 0x3f3504f3252e7820 */ /* 0x000fe20000400000 */
[----:B--2---:R-:W-:Y:S01]  /*1f640*/  @P5 FADD R39, -R39, 1 ;  /* 0x3f80000027275421 */ /* 0x004fe20000000100 */
[----:B------:R-:W-:-:S02]  /*1f650*/  FSETP.GE.AND P3, PT, |R51|, 1.0029599666595458984, PT ;  /* 0x3f8060fe3300780b */ /* 0x000fc40003f66200 */
[----:B------:R-:W-:Y:S02]  /*1f660*/  FMUL R40, R46, R46 ;  /* 0x0000002e2e287220 */ /* 0x000fe40000400000 */
[----:B------:R-:W-:Y:S02]  /*1f670*/  @P5 LOP3.LUT R35, R39, 0x80000000, R42, 0xb8, !PT ;  /* 0x8000000027235812 */ /* 0x000fe400078eb82a */
[----:B------:R-:W-:Y:S02]  /*1f680*/  FSEL R38, |R51|, R38, P3 ;  /* 0x0000002633267208 */ /* 0x000fe40001800200 */
[----:B------:R-:W-:Y:S02]  /*1f690*/  FSEL R39, R168, 8.4834944573231041431e-05, P3 ;  /* 0x38b1e96aa8277808 */ /* 0x000fe40001800000 */
[----:B------:R-:W-:Y:S02]  /*1f6a0*/  FSEL R41, -R166, -0.00082130916416645050049, P3 ;  /* 0xba574d20a6297808 */ /* 0x000fe40001800100 */
[----:B------:R-:W-:-:S03]  /*1f6b0*/  FSETP.GE.AND P5, PT, |R46|, 1.0029599666595458984, PT ;  /* 0x3f8060fe2e00780b */ /* 0x000fc60003fa6200 */
[----:B------:R-:W-:Y:S01]  /*1f6c0*/  FFMA R39, R38, R39, R41 ;  /* 0x0000002726277223 */ /* 0x000fe20000000029 */
[----:B------:R-:W-:Y:S02]  /*1f6d0*/  FSEL R40, |R46|, R40, P5 ;  /* 0x000000282e287208 */ /* 0x000fe40002800200 */
[----:B------:R-:W-:Y:S02]  /*1f6e0*/  FSEL R45, R168, 8.4834944573231041431e-05, P5 ;  /* 0x38b1e96aa82d7808 */ /* 0x000fe40002800000 */
[----:B------:R-:W-:Y:S02]  /*1f6f0*/  FSEL R47, -R166, -0.00082130916416645050049, P5 ;  /* 0xba574d20a62f7808 */ /* 0x000fe40002800100 */
[C---:B------:R-:W-:Y:S02]  /*1f700*/  FSEL R41, R164.reuse, 0.0052134888246655464172, P3 ;  /* 0x3baad5eaa4297808 */ /* 0x040fe40001800000 */
[----:B------:R-:W-:Y:S01]  /*1f710*/  FSEL R49, R164, 0.0052134888246655464172, P5 ;  /* 0x3baad5eaa4317808 */ /* 0x000fe20002800000 */
[----:B------:R-:W-:Y:S01]  /*1f720*/  FFMA R45, R40, R45, R47 ;  /* 0x0000002d282d7223 */ /* 0x000fe2000000002f */
[C---:B------:R-:W-:Y:S01]  /*1f730*/  FSEL R43, -R163.reuse, -0.026868773624300956726, P3 ;  /* 0xbcdc1be7a32b7808 */ /* 0x040fe20001800100 */
[----:B------:R-:W-:Y:S01]  /*1f740*/  FFMA R39, R38, R39, R41 ;  /* 0x0000002726277223 */ /* 0x000fe20000000029 */
[----:B------:R-:W-:Y:S01]  /*1f750*/  FSEL R47, -R163, -0.026868773624300956726, P5 ;  /* 0xbcdc1be7a32f7808 */ /* 0x000fe20002800100 */
[----:B------:R-:W-:Y:S01]  /*1f760*/  FFMA R45, R40, R45, R49 ;  /* 0x0000002d282d7223 */ /* 0x000fe20000000031 */
[----:B------:R-:W-:Y:S01]  /*1f770*/  FSEL R41, R162, 0.11284004896879196167, P3 ;  /* 0x3de718afa2297808 */ /* 0x000fe20001800000 */
[----:B------:R-:W-:Y:S01]  /*1f780*/  FFMA R39, R38, R39, R43 ;  /* 0x0000002726277223 */ /* 0x000fe2000000002b */
[----:B------:R-:W-:Y:S01]  /*1f790*/  FSEL R49, R162, 0.11284004896879196167, P5 ;  /* 0x3de718afa2317808 */ /* 0x000fe20002800000 */
[----:B------:R-:W-:Y:S01]  /*1f7a0*/  FFMA R45, R40, R45, R47 ;  /* 0x0000002d282d7223 */ /* 0x000fe2000000002f */
[C---:B------:R-:W-:Y:S01]  /*1f7b0*/  FSEL R43, R161.reuse, -0.37612664699554443359, P3 ;  /* 0xbec093aca12b7808 */ /* 0x040fe20001800000 */
[----:B------:R-:W-:Y:S01]  /*1f7c0*/  FFMA R39, R38, R39, R41 ;  /* 0x0000002726277223 */ /* 0x000fe20000000029 */
[----:B------:R-:W-:Y:S01]  /*1f7d0*/  FSEL R47, R161, -0.37612664699554443359, P5 ;  /* 0xbec093aca12f7808 */ /* 0x000fe20002800000 */
[----:B------:R-:W-:Y:S01]  /*1f7e0*/  FFMA R45, R40, R45, R49 ;  /* 0x0000002d282d7223 */ /* 0x000fe20000000031 */
[----:B------:R-:W-:Y:S01]  /*1f7f0*/  FSEL R41, R160, 0.12837915122509002686, P3 ;  /* 0x3e0375d3a0297808 */ /* 0x000fe20001800000 */
[----:B------:R-:W-:Y:S01]  /*1f800*/  FFMA R39, R38, R39, R43 ;  /* 0x0000002726277223 */ /* 0x000fe2000000002b */
[----:B------:R-:W-:Y:S01]  /*1f810*/  FSEL R42, R160, 0.12837915122509002686, P5 ;  /* 0x3e0375d3a02a7808 */ /* 0x000fe20002800000 */
[----:B------:R-:W-:Y:S01]  /*1f820*/  FFMA R45, R40, R45, R47 ;  /* 0x0000002d282d7223 */ /* 0x000fe2000000002f */
[----:B------:R-:W-:Y:S01]  /*1f830*/  FSEL R43, -|R51|, R51, P3 ;  /* 0x00000033332b7208 */ /* 0x000fe20001800300 */
[----:B------:R-:W-:Y:S01]  /*1f840*/  FFMA R38, R38, R39, R41 ;  /* 0x0000002726267223 */ /* 0x000fe20000000029 */
[----:B------:R-:W-:Y:S01]  /*1f850*/  FSEL R44, -|R46|, R46, P5 ;  /* 0x0000002e2e2c7208 */ /* 0x000fe20002800300 */
[----:B------:R-:W-:-:S02]  /*1f860*/  FFMA R45, R40, R45, R42 ;  /* 0x0000002d282d7223 */ /* 0x000fc4000000002a */
[----:B------:R-:W-:Y:S02]  /*1f870*/  FFMA R38, R38, R43, R43 ;  /* 0x0000002b26267223 */ /* 0x000fe4000000002b */
[----:B------:R-:W-:Y:S02]  /*1f880*/  FFMA R39, R45, R44, R44 ;  /* 0x0000002c2d277223 */ /* 0x000fe4000000002c */
[----:B------:R-:W1:Y:S01]  /*1f890*/  @P3 MUFU.EX2 R42, R38 ;  /* 0x00000026002a3308 */ /* 0x000e620000000800 */
[----:B------:R-:W-:Y:S02]  /*1f8a0*/  HADD2.F32 R40, -RZ, R6.H0_H0 ;  /* 0x20000006ff287230 */ /* 0x000fe40000004100 */
[----:B------:R-:W-:-:S05]  /*1f8b0*/  FMUL R41, R17, R50 ;  /* 0x0000003211297220 */ /* 0x000fca0000400000 */
[----:B------:R-:W2:Y:S01]  /*1f8c0*/  @P5 MUFU.EX2 R43, R39 ;  /* 0x00000027002b5308 */ /* 0x000ea20000000800 */
[----:B------:R-:W-:Y:S01]  /*1f8d0*/  FFMA R40, R16, R40, R41 ;  /* 0x0000002810287223 */ /* 0x000fe20000000029 */
[----:B------:R-:W-:Y:S02]  /*1f8e0*/  HADD2.F32 R44, -RZ, R6.H1_H1 ;  /* 0x30000006ff2c7230 */ /* 0x000fe40000004100 */
[----:B------:R-:W-:-:S04]  /*1f8f0*/  FMUL R41, R17, R48 ;  /* 0x0000003011297220 */ /* 0x000fc80000400000 */
[----:B------:R-:W-:Y:S01]  /*1f900*/  FFMA R41, R16, R44, R41 ;  /* 0x0000002c10297223 */ /* 0x000fe20000000029 */
[----:B-1----:R-:W-:Y:S01]  /*1f910*/  @P3 FADD R42, -R42, 1 ;  /* 0x3f8000002a2a3421 */ /* 0x002fe20000000100 */
[----:B------:R-:W-:Y:S02]  /*1f920*/  FMUL R55, R40, 0.70710676908493041992 ;  /* 0x3f3504f328377820 */ /* 0x000fe40000400000 */
[----:B------:R-:W-:Y:S02]  /*1f930*/  FMUL R50, R41, 0.70710676908493041992 ;  /* 0x3f3504f329327820 */ /* 0x000fe40000400000 */
[----:B------:R-:W-:Y:S01]  /*1f940*/  @P3 LOP3.LUT R38, R42, 0x80000000, R51, 0xb8, !PT ;  /* 0x800000002a263812 */ /* 0x000fe200078eb833 */
[----:B--2---:R-:W-:Y:S01]  /*1f950*/  @P5 FADD R43, -R43, 1 ;  /* 0x3f8000002b2b5421 */ /* 0x004fe20000000100 */
[C---:B------:R-:W-:Y:S01]  /*1f960*/  FMUL R42, R55.reuse, R55 ;  /* 0x00000037372a7220 */ /* 0x040fe20000400000 */
[----:B------:R-:W-:Y:S01]  /*1f970*/  FSETP.GE.AND P3, PT, |R55|, 1.0029599666595458984, PT ;  /* 0x3f8060fe3700780b */ /* 0x000fe20003f66200 */
[----:B------:R-:W-:-:S02]  /*1f980*/  FMUL R44, R50, R50 ;  /* 0x00000032322c7220 */ /* 0x000fc40000400000 */
[----:B------:R-:W-:Y:S02]  /*1f990*/  @P5 LOP3.LUT R39, R43, 0x80000000, R46, 0xb8, !PT ;  /* 0x800000002b275812 */ /* 0x000fe400078eb82e */
[----:B------:R-:W-:Y:S02]  /*1f9a0*/  FSETP.GE.AND P5, PT, |R50|, 1.0029599666595458984, PT ;  /* 0x3f8060fe3200780b */ /* 0x000fe40003fa6200 */
[----:B------:R-:W-:Y:S02]  /*1f9b0*/  FSEL R42, |R55|, R42, P3 ;  /* 0x0000002a372a7208 */ /* 0x000fe40001800200 */
[----:B------:R-:W-:Y:S02]  /*1f9c0*/  FSEL R43, R168, 8.4834944573231041431e-05, P3 ;  /* 0x38b1e96aa82b7808 */ /* 0x000fe40001800000 */
[----:B------:R-:W-:Y:S02]  /*1f9d0*/  FSEL R45, -R166, -0.00082130916416645050049, P3 ;  /* 0xba574d20a62d7808 */ /* 0x000fe40001800100 */
[----:B------:R-:W-:-:S02]  /*1f9e0*/  FSEL R44, |R50|, R44, P5 ;  /* 0x0000002c322c7208 */ /* 0x000fc40002800200 */
[----:B------:R-:W-:Y:S02]  /*1f9f0*/  FSEL R49, R168, 8.4834944573231041431e-05, P5 ;  /* 0x38b1e96aa8317808 */ /* 0x000fe40002800000 */
[----:B------:R-:W-:Y:S01]  /*1fa00*/  FSEL R51, -R166, -0.00082130916416645050049, P5 ;  /* 0xba574d20a6337808 */ /* 0x000fe20002800100 */
[----:B------:R-:W-:Y:S01]  /*1fa10*/  FFMA R43, R42, R43, R45 ;  /* 0x0000002b2a2b7223 */ /* 0x000fe2000000002d */
[C---:B------:R-:W-:Y:S02]  /*1fa20*/  FSEL R53, R164.reuse, 0.0052134888246655464172, P5 ;  /* 0x3baad5eaa4357808 */ /* 0x040fe40002800000 */
[----:B------:R-:W-:Y:S01]  /*1fa30*/  FSEL R45, R164, 0.0052134888246655464172, P3 ;  /* 0x3baad5eaa42d7808 */ /* 0x000fe20001800000 */
[C---:B------:R-:W-:Y:S01]  /*1fa40*/  FFMA R49, R44.reuse, R49, R51 ;  /* 0x000000312c317223 */ /* 0x040fe20000000033 */
[C---:B------:R-:W-:Y:S02]  /*1fa50*/  FSEL R51, -R163.reuse, -0.026868773624300956726, P5 ;  /* 0xbcdc1be7a3337808 */ /* 0x040fe40002800100 */
[----:B------:R-:W-:Y:S01]  /*1fa60*/  FSEL R47, -R163, -0.026868773624300956726, P3 ;  /* 0xbcdc1be7a32f7808 */ /* 0x000fe20001800100 */
[----:B------:R-:W-:Y:S01]  /*1fa70*/  FFMA R49, R44, R49, R53 ;  /* 0x000000312c317223 */ /* 0x000fe20000000035 */
[----:B------:R-:W-:Y:S01]  /*1fa80*/  FFMA R43, R42, R43, R45 ;  /* 0x0000002b2a2b7223 */ /* 0x000fe2000000002d */
[----:B------:R-:W-:-:S02]  /*1fa90*/  FSEL R53, R162, 0.11284004896879196167, P5 ;  /* 0x3de718afa2357808 */ /* 0x000fc40002800000 */
[----:B------:R-:W-:Y:S01]  /*1faa0*/  FSEL R45, R162, 0.11284004896879196167, P3 ;  /* 0x3de718afa22d7808 */ /* 0x000fe20001800000 */
[----:B------:R-:W-:Y:S01]  /*1fab0*/  FFMA R49, R44, R49, R51 ;  /* 0x000000312c317223 */ /* 0x000fe20000000033 */
[----:B------:R-:W-:Y:S01]  /*1fac0*/  FFMA R43, R42, R43, R47 ;  /* 0x0000002b2a2b7223 */ /* 0x000fe2000000002f */
[C---:B------:R-:W-:Y:S02]  /*1fad0*/  FSEL R51, R161.reuse, -0.37612664699554443359, P5 ;  /* 0xbec093aca1337808 */ /* 0x040fe40002800000 */
[----:B------:R-:W-:Y:S01]  /*1fae0*/  FSEL R47, R161, -0.37612664699554443359, P3 ;  /* 0xbec093aca12f7808 */ /* 0x000fe20001800000 */
[----:B------:R-:W-:Y:S01]  /*1faf0*/  FFMA R49, R44, R49, R53 ;  /* 0x000000312c317223 */ /* 0x000fe20000000035 */
[----:B------:R-:W-:Y:S01]  /*1fb00*/  FFMA R43, R42, R43, R45 ;  /* 0x0000002b2a2b7223 */ /* 0x000fe2000000002d */
[C---:B------:R-:W-:Y:S02]  /*1fb10*/  FSEL R46, R160.reuse, 0.12837915122509002686, P5 ;  /* 0x3e0375d3a02e7808 */ /* 0x040fe40002800000 */
[----:B------:R-:W-:Y:S01]  /*1fb20*/  FSEL R45, R160, 0.12837915122509002686, P3 ;  /* 0x3e0375d3a02d7808 */ /* 0x000fe20001800000 */
[----:B------:R-:W-:Y:S01]  /*1fb30*/  FFMA R49, R44, R49, R51 ;  /* 0x000000312c317223 */ /* 0x000fe20000000033 */
[----:B------:R-:W-:-:S03]  /*1fb40*/  FFMA R43, R42, R43, R47 ;  /* 0x0000002b2a2b7223 */ /* 0x000fc6000000002f */
[----:B------:R-:W-:Y:S01]  /*1fb50*/  FFMA R49, R44, R49, R46 ;  /* 0x000000312c317223 */ /* 0x000fe2000000002e */
[----:B------:R-:W-:Y:S01]  /*1fb60*/  FFMA R42, R42, R43, R45 ;  /* 0x0000002b2a2a7223 */ /* 0x000fe2000000002d */
[----:B------:R-:W-:Y:S02]  /*1fb70*/  HADD2.F32 R44, -RZ, R7.H0_H0 ;  /* 0x20000007ff2c7230 */ /* 0x000fe40000004100 */
[----:B------:R-:W-:-:S04]  /*1fb80*/  FMUL R45, R17, R56 ;  /* 0x00000038112d7220 */ /* 0x000fc80000400000 */
[----:B------:R-:W-:Y:S01]  /*1fb90*/  FFMA R44, R16, R44, R45 ;  /* 0x0000002c102c7223 */ /* 0x000fe2000000002d */
[----:B------:R-:W-:Y:S02]  /*1fba0*/  FMUL R45, R17, R54 ;  /* 0x00000036112d7220 */ /* 0x000fe40000400000 */
[----:B------:R-:W2:Y:S01]  /*1fbb0*/  LDL.LU R54, [R1+0x144] ;  /* 0x0001440001367983 */ /* 0x000ea20000300800 */
[----:B------:R-:W-:Y:S02]  /*1fbc0*/  FSEL R47, -|R55|, R55, P3 ;  /* 0x00000037372f7208 */ /* 0x000fe40001800300 */
[----:B------:R-:W-:-:S03]  /*1fbd0*/  FSEL R48, -|R50|, R50, P5 ;  /* 0x0000003232307208 */ /* 0x000fc60002800300 */
[----:B------:R-:W-:Y:S02]  /*1fbe0*/  FFMA R42, R42, R47, R47 ;  /* 0x0000002f2a2a7223 */ /* 0x000fe4000000002f */
[----:B------:R-:W-:Y:S02]  /*1fbf0*/  FFMA R43, R49, R48, R48 ;  /* 0x00000030312b7223 */ /* 0x000fe40000000030 */
[----:B------:R-:W1:Y:S08]  /*1fc00*/  @P3 MUFU.EX2 R46, R42 ;  /* 0x0000002a002e3308 */ /* 0x000e700000000800 */
[----:B------:R-:W3:Y:S01]  /*1fc10*/  @P5 MUFU.EX2 R47, R43 ;  /* 0x0000002b002f5308 */ /* 0x000ee20000000800 */
[----:B------:R-:W-:-:S02]  /*1fc20*/  HADD2.F32 R48, -RZ, R7.H1_H1 ;  /* 0x30000007ff307230 */ /* 0x000fc40000004100 */
[----:B------:R-:W-:-:S03]  /*1fc30*/  FMUL R59, R44, 0.70710676908493041992 ;  /* 0x3f3504f32c3b7820 */ /* 0x000fc60000400000 */
[----:B------:R-:W-:Y:S01]  /*1fc40*/  FFMA R45, R16, R48, R45 ;  /* 0x00000030102d7223 */ /* 0x000fe2000000002d */
[----:B-1----:R-:W-:-:S03]  /*1fc50*/  @P3 FADD R46, -R46, 1 ;  /* 0x3f8000002e2e3421 */ /* 0x002fc60000000100 */
[----:B------:R-:W-:Y:S02]  /*1fc60*/  FMUL R61, R45, 0.70710676908493041992 ;  /* 0x3f3504f32d3d7820 */ /* 0x000fe40000400000 */
[----:B------:R-:W-:Y:S01]  /*1fc70*/  @P3 LOP3.LUT R42, R46, 0x80000000, R55, 0xb8, !PT ;  /* 0x800000002e2a3812 */ /* 0x000fe200078eb837 */
[----:B------:R-:W-:Y:S01]  /*1fc80*/  FMUL R46, R59, R59 ;  /* 0x0000003b3b2e7220 */ /* 0x000fe20000400000 */
[----:B---3--:R-:W-:Y:S01]  /*1fc90*/  @P5 FADD R47, -R47, 1 ;  /* 0x3f8000002f2f5421 */ /* 0x008fe20000000100 */
[----:B------:R-:W-:Y:S01]  /*1fca0*/  FSETP.GE.AND P3, PT, |R59|, 1.0029599666595458984, PT ;  /* 0x3f8060fe3b00780b */ /* 0x000fe20003f66200 */
[----:B------:R-:W-:-:S03]  /*1fcb0*/  FMUL R48, R61, R61 ;  /* 0x0000003d3d307220 */ /* 0x000fc60000400000 */
        /* <DEDUP_REMOVED lines=34> */
[----:B------:R-:W1:Y:S08]  /*1fee0*/  @P3 MUFU.EX2 R48, R46 ;  /* 0x0000002e00303308 */ /* 0x000e700000000800 */
[----:B------:R-:W3:Y:S01]  /*1fef0*/  @P5 MUFU.EX2 R50, R47 ;  /* 0x0000002f00325308 */ /* 0x000ee20000000800 */
[----:B------:R-:W-:-:S02]  /*1ff00*/  HADD2.F32 R56, -RZ, R8.H1_H1 ;  /* 0x30000008ff387230 */ /* 0x000fc40000004100 */
[----:B-1----:R-:W-:-:S05]  /*1ff10*/  @P3 FADD R48, -R48, 1 ;  /* 0x3f80000030303421 */ /* 0x002fca0000000100 */
[----:B------:R-:W-:Y:S01]  /*1ff20*/  @P3 LOP3.LUT R46, R48, 0x80000000, R59, 0xb8, !PT ;  /* 0x80000000302e3812 */ /* 0x000fe200078eb83b */
[----:B---3--:R-:W-:-:S05]  /*1ff30*/  @P5 FADD R50, -R50, 1 ;  /* 0x3f80000032325421 */ /* 0x008fca0000000100 */
[----:B------:R-:W-:Y:S01]  /*1ff40*/  @P5 LOP3.LUT R47, R50, 0x80000000, R61, 0xb8, !PT ;  /* 0x80000000322f5812 */ /* 0x000fe200078eb83d */
[----:B------:R-:W-:Y:S01]  /*1ff50*/  FADD R14, R14, 1 ;  /* 0x3f8000000e0e7421 */ /* 0x000fe20000000000 */
        /* <DEDUP_REMOVED lines=13> */
[----:B------:R-:W-:Y:S05]  /*20030*/  WARPSYNC.ALL ;  /* 0x0000000000007948 */ /* 0x000fea0003800000 */
[----:B------:R-:W-:Y:S01]  /*20040*/  BSSY B0, `(.L_x_157) ;  /* 0x000006f000007945 */ /* 0x000fe20003800000 */
[----:B--2---:R-:W-:Y:S01]  /*20050*/  FMUL R49, R17, R54 ;  /* 0x0000003611317220 */ /* 0x004fe20000400000 */
[----:B------:R-:W-:-:S03]  /*20060*/  HADD2.F32 R54, -RZ, R8.H0_H0 ;  /* 0x20000008ff367230 */ /* 0x000fc60000004100 */
[----:B------:R-:W-:Y:S01]  /*20070*/  FFMA R56, R16, R56, R49 ;  /* 0x0000003810387223 */ /* 0x000fe20000000031 */
[----:B------:R-:W-:-:S03]  /*20080*/  FMUL R49, R17, R52 ;  /* 0x0000003411317220 */ /* 0x000fc60000400000 */
[----:B------:R-:W-:Y:S01]  /*20090*/  FMUL R63, R56, 0.70710676908493041992 ;  /* 0x3f3504f3383f7820 */ /* 0x000fe20000400000 */
[----:B------:R-:W-:-:S03]  /*200a0*/  FFMA R54, R16, R54, R49 ;  /* 0x0000003610367223 */ /* 0x000fc60000000031 */
[C---:B------:R-:W-:Y:S01]  /*200b0*/  FMUL R48, R63.reuse, R63 ;  /* 0x0000003f3f307220 */ /* 0x040fe20000400000 */
[----:B------:R-:W-:Y:S01]  /*200c0*/  FSETP.GE.AND P3, PT, |R63|, 1.0029599666595458984, PT ;  /* 0x3f8060fe3f00780b */ /* 0x000fe20003f66200 */
[----:B------:R-:W-:-:S03]  /*200d0*/  FMUL R61, R54, 0.70710676908493041992 ;  /* 0x3f3504f3363d7820 */ /* 0x000fc60000400000 */
        /* <DEDUP_REMOVED lines=33> */
[----:B------:R-:W-:-:S04]  /*202f0*/  FFMA R49, R49, R52, R52 ;  /* 0x0000003431317223 */ /* 0x000fc80000000034 */
[----:B------:R-:W1:Y:S08]  /*20300*/  @P5 MUFU.EX2 R48, R49 ;  /* 0x0000003100305308 */ /* 0x000e700000000800 */
[----:B------:R-:W2:Y:S01]  /*20310*/  @P3 MUFU.EX2 R50, R55 ;  /* 0x0000003700323308 */ /* 0x000ea20000000800 */
[----:B------:R-:W-:Y:S01]  /*20320*/  FMUL R51, R12, 0.5 ;  /* 0x3f0000000c337820 */ /* 0x000fe20000400000 */
[----:B------:R-:W-:Y:S01]  /*20330*/  FMUL R12, R13, 0.5 ;  /* 0x3f0000000d0c7820 */ /* 0x000fe20000400000 */
[----:B------:R-:W-:Y:S01]  /*20340*/  FMUL R13, R24, 0.5 ;  /* 0x3f000000180d7820 */ /* 0x000fe20000400000 */
[----:B-1----:R-:W-:Y:S01]  /*20350*/  @P5 FADD R48, -R48, 1 ;  /* 0x3f80000030305421 */ /* 0x002fe20000000100 */
[----:B------:R-:W-:-:S02]  /*20360*/  FMUL R51, R14, R51 ;  /* 0x000000330e337220 */ /* 0x000fc40000400000 */
[----:B------:R-:W-:Y:S01]  /*20370*/  FMUL R26, R26, R13 ;  /* 0x0000000d1a1a7220 */ /* 0x000fe20000400000 */
[----:B------:R-:W-:Y:S01]  /*20380*/  FMUL R14, R33, 0.5 ;  /* 0x3f000000210e7820 */ /* 0x000fe20000400000 */
[----:B------:R-:W-:Y:S01]  /*20390*/  @P5 LOP3.LUT R49, R48, 0x80000000, R61, 0xb8, !PT ;  /* 0x8000000030315812 */ /* 0x000fe200078eb83d */
[----:B------:R-:W-:Y:S01]  /*203a0*/  FMUL R48, R15, R12 ;  /* 0x0000000c0f307220 */ /* 0x000fe20000400000 */
[----:B------:R-:W-:Y:S01]  /*203b0*/  FMUL R12, R29, 0.5 ;  /* 0x3f0000001d0c7820 */ /* 0x000fe20000400000 */
[----:B--2---:R-:W-:Y:S01]  /*203c0*/  @P3 FADD R50, -R50, 1 ;  /* 0x3f80000032323421 */ /* 0x004fe20000000100 */
[----:B------:R-:W-:Y:S01]  /*203d0*/  FMUL R13, R28, 0.5 ;  /* 0x3f0000001c0d7820 */ /* 0x000fe20000400000 */
[----:B------:R-:W-:Y:S01]  /*203e0*/  FMUL R35, R35, R14 ;  /* 0x0000000e23237220 */ /* 0x000fe20000400000 */
[----:B------:R-:W-:Y:S01]  /*203f0*/  FMUL R31, R31, R12 ;  /* 0x0000000c1f1f7220 */ /* 0x000fe20000400000 */
[----:B------:R-:W-:Y:S01]  /*20400*/  FMUL R12, R37, 0.5 ;  /* 0x3f000000250c7820 */ /* 0x000fe20000400000 */
[----:B------:R-:W-:Y:S01]  /*20410*/  @P3 LOP3.LUT R55, R50, 0x80000000, R63, 0xb8, !PT ;  /* 0x8000000032373812 */ /* 0x000fe200078eb83f */
[----:B------:R-:W-:Y:S01]  /*20420*/  FMUL R30, R30, R13 ;  /* 0x0000000d1e1e7220 */ /* 0x000fe20000400000 */
[----:B------:R-:W-:Y:S01]  /*20430*/  FMUL R14, R41, 0.5 ;  /* 0x3f000000290e7820 */ /* 0x000fe20000400000 */
[----:B------:R-:W-:Y:S01]  /*20440*/  FMUL R24, R25, 0.5 ;  /* 0x3f00000019187820 */ /* 0x000fe20000400000 */
[----:B------:R-:W-:Y:S01]  /*20450*/  FMUL R15, R32, 0.5 ;  /* 0x3f000000200f7820 */ /* 0x000fe20000400000 */
[----:B------:R-:W-:Y:S01]  /*20460*/  FMUL R13, R36, 0.5 ;  /* 0x3f000000240d7820 */ /* 0x000fe20000400000 */
[----:B------:R-:W-:Y:S01]  /*20470*/  FMUL R39, R39, R12 ;  /* 0x0000000c27277220 */ /* 0x000fe20000400000 */
[----:B------:R-:W-:Y:S01]  /*20480*/  FMUL R43, R43, R14 ;  /* 0x0000000e2b2b7220 */ /* 0x000fe20000400000 */
[----:B------:R-:W-:Y:S01]  /*20490*/  FMUL R25, R27, R24 ;  /* 0x000000181b197220 */ /* 0x000fe20000400000 */
[----:B------:R-:W-:Y:S01]  /*204a0*/  FMUL R34, R34, R15 ;  /* 0x0000000f22227220 */ /* 0x000fe20000400000 */
[----:B------:R-:W-:Y:S01]  /*204b0*/  FMUL R38, R38, R13 ;  /* 0x0000000d26267220 */ /* 0x000fe20000400000 */
[----:B------:R-:W-:Y:S01]  /*204c0*/  FMUL R14, R56, 0.5 ;  /* 0x3f000000380e7820 */ /* 0x000fe20000400000 */
[----:B------:R-:W-:Y:S01]  /*204d0*/  FMUL R12, R54, 0.5 ;  /* 0x3f000000360c7820 */ /* 0x000fe20000400000 */
[----:B------:R-:W-:Y:S01]  /*204e0*/  FADD R55, R55, 1 ;  /* 0x3f80000037377421 */ /* 0x000fe20000000000 */
[----:B------:R-:W-:Y:S01]  /*204f0*/  FADD R49, R49, 1 ;  /* 0x3f80000031317421 */ /* 0x000fe20000000000 */
        /* <DEDUP_REMOVED lines=35> */
.L_x_158:
[----:B------:R-:W-:Y:S05]  /*20730*/  BSYNC B0 ;  /* 0x0000000000007941 */ /* 0x000fea0003800000 */
.L_x_157:
[----:B------:R-:W-:Y:S06]  /*20740*/  BAR.SYNC.DEFER_BLOCKING 0x1, 0x100 ;  /* 0x0044000000007b1d */ /* 0x000fec0000010000 */
[----:B------:R-:W-:Y:S04]  /*20750*/  BSSY B0, `(.L_x_159) ;  /* 0x000000a000007945 */ /* 0x000fe80003800000 */
[----:B------:R-:W-:Y:S05]  /*20760*/  @P0 BRA `(.L_x_160) ;  /* 0x0000000000200947 */ /* 0x000fea0003800000 */
[----:B------:R-:W-:-:S06]  /*20770*/  UISETP.NE.AND UP0, UPT, UR43, 0x3, UPT ;  /* 0x000000032b00788c */ /* 0x000fcc000bf05270 */
[----:B------:R-:W-:-:S13]  /*20780*/  PLOP3.LUT P3, PT, PT, PT, UP0, 0x80, 0x0 ;  /* 0x000000000000781c */ /* 0x000fda0003f6f008 */
[----:B------:R-:W-:Y:S05]  /*20790*/  @!P3 BRA `(.L_x_161) ;  /* 0x000000000004b947 */ /* 0x000fea0003800000 */
[----:B------:R-:W-:Y:S01]  /*207a0*/  BPT.TRAP 0x1 ;  /* 0x000000040000795c */ /* 0x000fe20000300000 */
.L_x_161:
[----:B------:R-:W-:-:S04]  /*207b0*/  ULEA UR4, UR8, UR46, 0x3 ;  /* 0x0000002e08047291 */ /* 0x000fc8000f8e183f */
[----:B------:R-:W-:-:S04]  /*207c0*/  UIADD3 UR4, UR4, 0x50, URZ ;  /* 0x0000005004047890 */ /* 0x000fc8000fffe03f */
[----:B------:R-:W-:-:S09]  /*207d0*/  UPRMT UR4, UR52, 0x654, UR4 ;  /* 0x0000065434047896 */ /* 0x000fd20008000004 */
[----:B------:R-:W-:Y:S03]  /*207e0*/  SYNCS.ARRIVE.TRANS64.RED.A1T0 RZ, [UR4], RZ ;  /* 0x000000ffffff79a7 */ /* 0x000fe60008100404 */
.L_x_160:
[----:B------:R-:W-:Y:S05]  /*207f0*/  BSYNC B0 ;  /* 0x0000000000007941 */ /* 0x000fea0003800000 */
.L_x_159:
        /* <DEDUP_REMOVED lines=9> */
.L_x_164:
[----:B-1----:R-:W-:Y:S01]  /*20890*/  LEA R12, R0, UR46, 0x3 ;  /* 0x0000002e000c7c11 */ /* 0x002fe2000f8e18ff */
[----:B------:R-:W-:Y:S01]  /*208a0*/  BSSY B1, `(.L_x_165) ;  /* 0x0000006000017945 */ /* 0x000fe20003800000 */
[----:B------:R-:W-:Y:S02]  /*208b0*/  SHF.L.U32 R13, R2, 0x1f, RZ ;  /* 0x0000001f020d7819 */ /* 0x000fe400000006ff */
[----:B------:R-:W-:Y:S02]  /*208c0*/  @!P4 LEA R15, R0, R19, 0xd ;  /* 0x00000013000fc211 */ /* 0x000fe400078e68ff */
[----:B------:R-:W1:Y:S02]  /*208d0*/  SYNCS.PHASECHK.TRANS64.TRYWAIT P3, [R12+URZ+0x30], R13 ;  /* 0x0000300d0c0075a7 */ /* 0x000e64000806017f */
[----:B------:R-:W-:Y:S01]  /*208e0*/  @!P4 LEA R14, R18, R15, 0x1 ;  /* 0x0000000f120ec211 */ /* 0x000fe200078e08ff */
[----:B-1----:R-:W-:Y:S06]  /*208f0*/  @!P3 BRA `(.L_x_166) ;  /* 0x000000e80098b947 */ /* 0x002fec0003800000 */
.L_x_370:
[----:B------:R-:W-:Y:S05]  /*20900*/  BSYNC B1 ;  /* 0x0000000000017941 */ /* 0x000fea0003800000 */
.L_x_165:
        /* <DEDUP_REMOVED lines=8> */
.L_x_163:
[----:B------:R-:W-:Y:S05]  /*20990*/  BSYNC B0 ;  /* 0x0000000000007941 */ /* 0x000fea0003800000 */
.L_x_162:
[--C-:B-1-3--:R-:W-:Y:S02]  /*209a0*/  HADD2.F32 R12, -RZ, R9.reuse.H0_H0 ;  /* 0x20000009ff0c7230 */ /* 0x10afe40000004100 */
[C---:B------:R-:W-:Y:S01]  /*209b0*/  FMUL R13, R17.reuse, R106 ;  /* 0x0000006a110d7220 */ /* 0x040fe20000400000 */
[----:B------:R-:W-:Y:S02]  /*209c0*/  HADD2.F32 R14, -RZ, R9.H1_H1 ;  /* 0x30000009ff0e7230 */ /* 0x000fe40000004100 */
[C---:B------:R-:W-:Y:S01]  /*209d0*/  FMUL R107, R17.reuse, R107 ;  /* 0x0000006b116b7220 */ /* 0x040fe20000400000 */
[----:B------:R-:W-:Y:S01]  /*209e0*/  FMUL R105, R17, R105 ;  /* 0x0000006911697220 */ /* 0x000fe20000400000 */
[C---:B------:R-:W-:Y:S01]  /*209f0*/  FFMA R12, R16.reuse, R12, R13 ;  /* 0x0000000c100c7223 */ /* 0x040fe2000000000d */
[----:B------:R-:W-:Y:S02]  /*20a00*/  HADD2.F32 R56, -RZ, R8.H0_H0 ;  /* 0x20000008ff387230 */ /* 0x000fe40000004100 */
[----:B------:R-:W-:Y:S01]  /*20a10*/  FFMA R13, R16, R14, R107 ;  /* 0x0000000e100d7223 */ /* 0x000fe2000000006b */
[----:B------:R-:W-:Y:S05]  /*20a20*/  WARPSYNC.ALL ;  /* 0x0000000000007948 */ /* 0x000fea0003800000 */
[----:B------:R-:W-:Y:S01]  /*20a30*/  FMUL R35, R12, 0.70710676908493041992 ;  /* 0x3f3504f30c237820 */ /* 0x000fe20000400000 */
[----:B------:R-:W-:Y:S01]  /*20a40*/  FMUL R30, R13, 0.70710676908493041992 ;  /* 0x3f3504f30d1e7820 */ /* 0x000fe20000400000 */
[----:B------:R-:W-:Y:S02]  /*20a50*/  BSSY B0, `(.L_x_167) ;  /* 0x00001d2000007945 */ /* 0x000fe40003800000 */
[C---:B------:R-:W-:Y:S01]  /*20a60*/  FMUL R14, R35.reuse, R35 ;  /* 0x00000023230e7220 */ /* 0x040fe20000400000 */
[----:B------:R-:W-:Y:S01]  /*20a70*/  FSETP.GE.AND P3, PT, |R35|, 1.0029599666595458984, PT ;  /* 0x3f8060fe2300780b */ /* 0x000fe20003f66200 */
[C---:B------:R-:W-:Y:S01]  /*20a80*/  FMUL R24, R30.reuse, R30 ;  /* 0x0000001e1e187220 */ /* 0x040fe20000400000 */
[----:B------:R-:W-:-:S02]  /*20a90*/  FSETP.GE.AND P5, PT, |R30|, 1.0029599666595458984, PT ;  /* 0x3f8060fe1e00780b */ /* 0x000fc40003fa6200 */
[----:B------:R-:W-:Y:S02]  /*20aa0*/  FSEL R14, |R35|, R14, P3 ;  /* 0x0000000e230e7208 */ /* 0x000fe40001800200 */
[----:B------:R-:W-:Y:S02]  /*20ab0*/  FSEL R15, R168, 8.4834944573231041431e-05, P3 ;  /* 0x38b1e96aa80f7808 */ /* 0x000fe40001800000 */
[----:B------:R-:W-:Y:S02]  /*20ac0*/  FSEL R25, -R166, -0.00082130916416645050049, P3 ;  /* 0xba574d20a6197808 */ /* 0x000fe40001800100 */
[----:B------:R-:W-:Y:S02]  /*20ad0*/  FSEL R27, R164, 0.0052134888246655464172, P3 ;  /* 0x3baad5eaa41b7808 */ /* 0x000fe40001800000 */
[----:B------:R-:W-:Y:S01]  /*20ae0*/  FSEL R24, |R30|, R24, P5 ;  /* 0x000000181e187208 */ /* 0x000fe20002800200 */
[----:B------:R-:W-:Y:S01]  /*20af0*/  FFMA R15, R14, R15, R25 ;  /* 0x0000000f0e0f7223 */ /* 0x000fe20000000019 */
[----:B------:R-:W-:-:S02]  /*20b00*/  FSEL R29, R168, 8.4834944573231041431e-05, P5 ;  /* 0x38b1e96aa81d7808 */ /* 0x000fc40002800000 */
        /* <DEDUP_REMOVED lines=294> */
[C---:B------:R-:W-:Y:S01]  /*21d70*/  FMUL R63, R45.reuse, 0.70710676908493041992 ;  /* 0x3f3504f32d3f7820 */ /* 0x040fe20000400000 */
[----:B------:R-:W-:Y:S01]  /*21d80*/  FMUL R45, R45, 0.5 ;  /* 0x3f0000002d2d7820 */ /* 0x000fe20000400000 */
[----:B-1----:R-:W-:Y:S02]  /*21d90*/  @P3 FADD R46, -R46, 1 ;  /* 0x3f8000002e2e3421 */ /* 0x002fe40000000100 */
[----:B------:R-:W-:-:S03]  /*21da0*/  FMUL R48, R63, R63 ;  /* 0x0000003f3f307220 */ /* 0x000fc60000400000 */
[----:B------:R-:W-:Y:S01]  /*21db0*/  @P3 LOP3.LUT R42, R46, 0x80000000, R55, 0xb8, !PT ;  /* 0x800000002e2a3812 */ /* 0x000fe200078eb837 */
[C---:B------:R-:W-:Y:S01]  /*21dc0*/  FMUL R46, R59.reuse, R59 ;  /* 0x0000003b3b2e7220 */ /* 0x040fe20000400000 */
[----:B------:R-:W-:Y:S01]  /*21dd0*/  FSETP.GE.AND P3, PT, |R59|, 1.0029599666595458984, PT ;  /* 0x3f8060fe3b00780b */ /* 0x000fe20003f66200 */
[----:B--2---:R-:W-:Y:S02]  /*21de0*/  @P5 FADD R47, -R47, 1 ;  /* 0x3f8000002f2f5421 */ /* 0x004fe40000000100 */
[----:B------:R-:W-:Y:S01]  /*21df0*/  FADD R42, R42, 1 ;  /* 0x3f8000002a2a7421 */ /* 0x000fe20000000000 */
[----:B------:R-:W-:Y:S02]  /*21e00*/  FSEL R46, |R59|, R46, P3 ;  /* 0x0000002e3b2e7208 */ /* 0x000fe40001800200 */
[----:B------:R-:W-:Y:S02]  /*21e10*/  @P5 LOP3.LUT R43, R47, 0x80000000, R50, 0xb8, !PT ;  /* 0x800000002f2b5812 */ /* 0x000fe400078eb832 */
[----:B------:R-:W-:-:S02]  /*21e20*/  FSEL R47, R168, 8.4834944573231041431e-05, P3 ;  /* 0x38b1e96aa82f7808 */ /* 0x000fc40001800000 */
[----:B------:R-:W-:Y:S01]  /*21e30*/  FSEL R49, -R166, -0.00082130916416645050049, P3 ;  /* 0xba574d20a6317808 */ /* 0x000fe20001800100 */
[----:B------:R-:W-:Y:S01]  /*21e40*/  FADD R43, R43, 1 ;  /* 0x3f8000002b2b7421 */ /* 0x000fe20000000000 */
[----:B------:R-:W-:Y:S02]  /*21e50*/  FSETP.GE.AND P5, PT, |R63|, 1.0029599666595458984, PT ;  /* 0x3f8060fe3f00780b */ /* 0x000fe40003fa6200 */
[----:B------:R-:W-:Y:S01]  /*21e60*/  FSEL R51, -R163, -0.026868773624300956726, P3 ;  /* 0xbcdc1be7a3337808 */ /* 0x000fe20001800100 */
[----:B------:R-:W-:Y:S01]  /*21e70*/  FFMA R47, R46, R47, R49 ;  /* 0x0000002f2e2f7223 */ /* 0x000fe20000000031 */
[----:B------:R-:W-:Y:S02]  /*21e80*/  FSEL R49, R164, 0.0052134888246655464172, P3 ;  /* 0x3baad5eaa4317808 */ /* 0x000fe40001800000 */
[----:B------:R-:W-:Y:S02]  /*21e90*/  FSEL R50, |R63|, R48, P5 ;  /* 0x000000303f327208 */ /* 0x000fe40002800200 */
[----:B------:R-:W-:Y:S01]  /*21ea0*/  FSEL R53, R168, 8.4834944573231041431e-05, P5 ;  /* 0x38b1e96aa8357808 */ /* 0x000fe20002800000 */
[----:B------:R-:W-:Y:S01]  /*21eb0*/  FFMA R47, R46, R47, R49 ;  /* 0x0000002f2e2f7223 */ /* 0x000fe20000000031 */
[----:B------:R-:W-:-:S02]  /*21ec0*/  FSEL R55, -R166, -0.00082130916416645050049, P5 ;  /* 0xba574d20a6377808 */ /* 0x000fc40002800100 */
[----:B------:R-:W-:Y:S01]  /*21ed0*/  FSEL R57, R164, 0.0052134888246655464172, P5 ;  /* 0x3baad5eaa4397808 */ /* 0x000fe20002800000 */
[----:B------:R-:W-:Y:S01]  /*21ee0*/  FFMA R47, R46, R47, R51 ;  /* 0x0000002f2e2f7223 */ /* 0x000fe20000000033 */
[----:B------:R-:W-:Y:S01]  /*21ef0*/  FSEL R49, R162, 0.11284004896879196167, P3 ;  /* 0x3de718afa2317808 */ /* 0x000fe20001800000 */
[C---:B------:R-:W-:Y:S01]  /*21f00*/  FFMA R53, R50.reuse, R53, R55 ;  /* 0x0000003532357223 */ /* 0x040fe20000000037 */
[----:B------:R-:W-:Y:S02]  /*21f10*/  FSEL R55, -R163, -0.026868773624300956726, P5 ;  /* 0xbcdc1be7a3377808 */ /* 0x000fe40002800100 */
[C---:B------:R-:W-:Y:S01]  /*21f20*/  FSEL R51, R161.reuse, -0.37612664699554443359, P3 ;  /* 0xbec093aca1337808 */ /* 0x040fe20001800000 */
        /* <DEDUP_REMOVED lines=14> */
[----:B------:R-:W-:Y:S01]  /*22010*/  FFMA R51, R50, R51, R46 ;  /* 0x0000003332337223 */ /* 0x000fe2000000002e */
[----:B------:R-:W-:Y:S01]  /*22020*/  HADD2.F32 R47, -RZ, R8.H1_H1 ;  /* 0x30000008ff2f7230 */ /* 0x000fe20000004100 */
[----:B------:R-:W1:Y:S02]  /*22030*/  @P3 MUFU.EX2 R46, R52 ;  /* 0x00000034002e3308 */ /* 0x000e640000000800 */
[----:B------:R-:W-:Y:S02]  /*22040*/  FFMA R54, R51, R48, R48 ;  /* 0x0000003033367223 */ /* 0x000fe40000000030 */
[----:B------:R-:W-:Y:S01]  /*22050*/  FFMA R105, R16, R47, R105 ;  /* 0x0000002f10697223 */ /* 0x000fe20000000069 */
[----:B------:R-:W-:-:S03]  /*22060*/  FMUL R47, R17, R104 ;  /* 0x00000068112f7220 */ /* 0x000fc60000400000 */
[----:B------:R-:W2:Y:S01]  /*22070*/  @P5 MUFU.EX2 R48, R54 ;  /* 0x0000003600305308 */ /* 0x000ea20000000800 */
[----:B------:R-:W-:Y:S01]  /*22080*/  FMUL R61, R105, 0.70710676908493041992 ;  /* 0x3f3504f3693d7820 */ /* 0x000fe20000400000 */
[----:B------:R-:W-:Y:S01]  /*22090*/  FFMA R56, R16, R56, R47 ;  /* 0x0000003810387223 */ /* 0x000fe2000000002f */
[----:B-1----:R-:W-:-:S05]  /*220a0*/  @P3 FADD R46, -R46, 1 ;  /* 0x3f8000002e2e3421 */ /* 0x002fca0000000100 */
[----:B------:R-:W-:Y:S01]  /*220b0*/  @P3 LOP3.LUT R52, R46, 0x80000000, R59, 0xb8, !PT ;  /* 0x800000002e343812 */ /* 0x000fe200078eb83b */
[C---:B------:R-:W-:Y:S01]  /*220c0*/  FMUL R46, R61.reuse, R61 ;  /* 0x0000003d3d2e7220 */ /* 0x040fe20000400000 */
[C---:B------:R-:W-:Y:S01]  /*220d0*/  FSETP.GE.AND P3, PT, |R61|.reuse, 1.0029599666595458984, PT ;  /* 0x3f8060fe3d00780b */ /* 0x040fe20003f66200 */
[----:B--2---:R-:W-:Y:S01]  /*220e0*/  @P5 FADD R48, -R48, 1 ;  /* 0x3f80000030305421 */ /* 0x004fe20000000100 */
[----:B------:R-:W-:Y:S01]  /*220f0*/  FMUL R59, R56, 0.70710676908493041992 ;  /* 0x3f3504f3383b7820 */ /* 0x000fe20000400000 */
[----:B------:R-:W-:Y:S01]  /*22100*/  FADD R52, R52, 1 ;  /* 0x3f80000034347421 */ /* 0x000fe20000000000 */
[----:B------:R-:W-:Y:S02]  /*22110*/  FSEL R47, R168, 8.4834944573231041431e-05, P3 ;  /* 0x38b1e96aa82f7808 */ /* 0x000fe40001800000 */
[----:B------:R-:W-:Y:S02]  /*22120*/  @P5 LOP3.LUT R54, R48, 0x80000000, R63, 0xb8, !PT ;  /* 0x8000000030365812 */ /* 0x000fe400078eb83f */
[----:B------:R-:W-:Y:S01]  /*22130*/  FSEL R48, |R61|, R46, P3 ;  /* 0x0000002e3d307208 */ /* 0x000fe20001800200 */
[C---:B------:R-:W-:Y:S01]  /*22140*/  FMUL R46, R59.reuse, R59 ;  /* 0x0000003b3b2e7220 */ /* 0x040fe20000400000 */
[----:B------:R-:W-:Y:S01]  /*22150*/  FSEL R49, -R166, -0.00082130916416645050049, P3 ;  /* 0xba574d20a6317808 */ /* 0x000fe20001800100 */
[----:B------:R-:W-:Y:S01]  /*22160*/  FADD R54, R54, 1 ;  /* 0x3f80000036367421 */ /* 0x000fe20000000000 */
[----:B------:R-:W-:-:S02]  /*22170*/  FSETP.GE.AND P5, PT, |R59|, 1.0029599666595458984, PT ;  /* 0x3f8060fe3b00780b */ /* 0x000fc40003fa6200 */
[----:B------:R-:W-:Y:S01]  /*22180*/  FSEL R53, R164, 0.0052134888246655464172, P3 ;  /* 0x3baad5eaa4357808 */ /* 0x000fe20001800000 */
[----:B------:R-:W-:Y:S01]  /*22190*/  FFMA R51, R48, R47, R49 ;  /* 0x0000002f30337223 */ /* 0x000fe20000000031 */
[----:B------:R-:W-:Y:S01]  /*221a0*/  FSEL R46, |R59|, R46, P5 ;  /* 0x0000002e3b2e7208 */ /* 0x000fe20002800200 */
[----:B------:R-:W-:Y:S01]  /*221b0*/  FMUL R45, R54, R45 ;  /* 0x0000002d362d7220 */ /* 0x000fe20000400000 */
        /* <DEDUP_REMOVED lines=48> */
[----:B--2---:R-:W-:-:S03]  /*224c0*/  @P5 FADD R46, -R46, 1 ;  /* 0x3f8000002e2e5421 */ /* 0x004fc60000000100 */
[----:B------:R-:W-:Y:S02]  /*224d0*/  FADD R53, R53, 1 ;  /* 0x3f80000035357421 */ /* 0x000fe40000000000 */
        /* <DEDUP_REMOVED lines=41> */
.L_x_168:
[----:B------:R-:W-:Y:S05]  /*22770*/  BSYNC B0 ;  /* 0x0000000000007941 */ /* 0x000fea0003800000 */
.L_x_167:
[----:B------:R-:W-:Y:S06]  /*22780*/  BAR.SYNC.DEFER_BLOCKING 0x1, 0x100 ;  /* 0x0044000000007b1d */ /* 0x000fec0000010000 */
[----:B------:R-:W-:Y:S04]  /*22790*/  BSSY B0, `(.L_x_169) ;  /* 0x000000a000007945 */ /* 0x000fe80003800000 */
[----:B------:R-:W-:Y:S05]  /*227a0*/  @P0 BRA `(.L_x_170) ;  /* 0x0000000000200947 */ /* 0x000fea0003800000 */
[----:B------:R-:W-:-:S06]  /*227b0*/  UISETP.NE.AND UP0, UPT, UR43, 0x3, UPT ;  /* 0x000000032b00788c */ /* 0x000fcc000bf05270 */
[----:B------:R-:W-:-:S13]  /*227c0*/  PLOP3.LUT P3, PT, PT, PT, UP0, 0x80, 0x0 ;  /* 0x000000000000781c */ /* 0x000fda0003f6f008 */
[----:B------:R-:W-:Y:S05]  /*227d0*/  @!P3 BRA `(.L_x_171) ;  /* 0x000000000004b947 */ /* 0x000fea0003800000 */
[----:B------:R-:W-:Y:S01]  /*227e0*/  BPT.TRAP 0x1 ;  /* 0x000000040000795c */ /* 0x000fe20000300000 */
.L_x_171:
[----:B------:R-:W-:-:S04]  /*227f0*/  ULEA UR4, UR8, UR46, 0x3 ;  /* 0x0000002e08047291 */ /* 0x000fc8000f8e183f */
[----:B------:R-:W-:-:S04]  /*22800*/  UIADD3 UR4, UR4, 0x50, URZ ;  /* 0x0000005004047890 */ /* 0x000fc8000fffe03f */
[----:B------:R-:W-:-:S09]  /*22810*/  UPRMT UR4, UR52, 0x654, UR4 ;  /* 0x0000065434047896 */ /* 0x000fd20008000004 */
[----:B------:R-:W-:Y:S03]  /*22820*/  SYNCS.ARRIVE.TRANS64.RED.A1T0 RZ, [UR4], RZ ;  /* 0x000000ffffff79a7 */ /* 0x000fe60008100404 */
.L_x_170:
[----:B------:R-:W-:Y:S05]  /*22830*/  BSYNC B0 ;  /* 0x0000000000007941 */ /* 0x000fea0003800000 */
.L_x_169:
        /* <DEDUP_REMOVED lines=9> */
.L_x_174:
[----:B-1----:R-:W-:Y:S01]  /*228d0*/  LEA R12, R0, UR46, 0x3 ;  /* 0x0000002e000c7c11 */ /* 0x002fe2000f8e18ff */
[----:B------:R-:W-:Y:S01]  /*228e0*/  BSSY B1, `(.L_x_175) ;  /* 0x0000006000017945 */ /* 0x000fe20003800000 */
[----:B------:R-:W-:Y:S02]  /*228f0*/  SHF.L.U32 R13, R2, 0x1f, RZ ;  /* 0x0000001f020d7819 */ /* 0x000fe400000006ff */
[----:B------:R-:W-:Y:S02]  /*22900*/  @!P4 LEA R15, R0, R19, 0xd ;  /* 0x00000013000fc211 */ /* 0x000fe400078e68ff */
[----:B------:R-:W1:Y:S02]  /*22910*/  SYNCS.PHASECHK.TRANS64.TRYWAIT P3, [R12+URZ+0x30], R13 ;  /* 0x0000300d0c0075a7 */ /* 0x000e64000806017f */
[----:B------:R-:W-:Y:S01]  /*22920*/  @!P4 LEA R14, R18, R15, 0x1 ;  /* 0x0000000f120ec211 */ /* 0x000fe200078e08ff */
[----:B-1----:R-:W-:Y:S06]  /*22930*/  @!P3 BRA `(.L_x_176) ;  /* 0x000000c8009cb947 */ /* 0x002fec0003800000 */
.L_x_371:
[----:B------:R-:W-:Y:S05]  /*22940*/  BSYNC B1 ;  /* 0x0000000000017941 */ /* 0x000fea0003800000 */
.L_x_175:
        /* <DEDUP_REMOVED lines=8> */
.L_x_173:
[----:B------:R-:W-:Y:S05]  /*229d0*/  BSYNC B0 ;  /* 0x0000000000007941 */ /* 0x000fea0003800000 */
.L_x_172:
        /* <DEDUP_REMOVED lines=211> */
[----:B------:R-:W-:-:S04]  /*23710*/  FMUL R37, R17, R46 ;  /* 0x0000002e11257220 */ /* 0x000fc80000400000 */
[----:B------:R-:W-:Y:S01]  /*23720*/  FFMA R36, R16, R36, R37 ;  /* 0x0000002410247223 */ /* 0x000fe20000000025 */
[----:B-1----:R-:W-:-:S03]  /*23730*/  @P3 FADD R38, -R38, 1 ;  /* 0x3f80000026263421 */ /* 0x002fc60000000100 */
[----:B------:R-:W-:Y:S02]  /*23740*/  FMUL R51, R36, 0.70710676908493041992 ;  /* 0x3f3504f324337820 */ /* 0x000fe40000400000 */
[----:B------:R-:W-:Y:S02]  /*23750*/  @P3 LOP3.LUT R34, R38, 0x80000000, R47, 0xb8, !PT ;  /* 0x8000000026223812 */ /* 0x000fe400078eb82f */
[----:B------:R-:W-:Y:S01]  /*23760*/  FMUL R38, R51, R51 ;  /* 0x0000003333267220 */ /* 0x000fe20000400000 */
[----:B--2---:R-:W-:Y:S01]  /*23770*/  @P5 FADD R39, -R39, 1 ;  /* 0x3f80000027275421 */ /* 0x004fe20000000100 */
[----:B------:R-:W-:-:S04]  /*23780*/  FSETP.GE.AND P3, PT, |R51|, 1.0029599666595458984, PT ;  /* 0x3f8060fe3300780b */ /* 0x000fc80003f66200 */
[----:B------:R-:W-:Y:S02]  /*23790*/  @P5 LOP3.LUT R35, R39, 0x80000000, R42, 0xb8, !PT ;  /* 0x8000000027235812 */ /* 0x000fe400078eb82a */
        /* <DEDUP_REMOVED lines=11> */
[----:B------:R-:W-:-:S03]  /*23850*/  FSEL R41, R160, 0.12837915122509002686, P3 ;  /* 0x3e0375d3a0297808 */ /* 0x000fc60001800000 */
[----:B------:R-:W-:-:S04]  /*23860*/  FFMA R39, R38, R39, R43 ;  /* 0x0000002726277223 */ /* 0x000fc8000000002b */
[----:B------:R-:W-:Y:S01]  /*23870*/  FFMA R38, R38, R39, R41 ;  /* 0x0000002726267223 */ /* 0x000fe20000000029 */
[C---:B------:R-:W-:Y:S02]  /*23880*/  FMUL R41, R17.reuse, R52 ;  /* 0x0000003411297220 */ /* 0x040fe40000400000 */
[----:B------:R-:W2:Y:S04]  /*23890*/  LDL.LU R52, [R1+0x1b8] ;  /* 0x0001b80001347983 */ /* 0x000ea80000300800 */
[----:B------:R-:W3:Y:S01]  /*238a0*/  LDL.LU R56, [R1+0x184] ;  /* 0x0001840001387983 */ /* 0x000ee20000300800 */
[----:B------:R-:W-:Y:S02]  /*238b0*/  HADD2.F32 R40, -RZ, R5.H1_H1 ;  /* 0x30000005ff287230 */ /* 0x000fe40000004100 */
[----:B------:R-:W-:-:S04]  /*238c0*/  FMUL R37, R17, R44 ;  /* 0x0000002c11257220 */ /* 0x000fc80000400000 */
[----:B------:R-:W-:-:S04]  /*238d0*/  FFMA R37, R16, R40, R37 ;  /* 0x0000002810257223 */ /* 0x000fc80000000025 */
[----:B------:R-:W-:-:S04]  /*238e0*/  FMUL R46, R37, 0.70710676908493041992 ;  /* 0x3f3504f3252e7820 */ /* 0x000fc80000400000 */
[C---:B------:R-:W-:Y:S01]  /*238f0*/  FMUL R40, R46.reuse, R46 ;  /* 0x0000002e2e287220 */ /* 0x040fe20000400000 */
        /* <DEDUP_REMOVED lines=9> */
[----:B------:R-:W-:Y:S01]  /*23990*/  FFMA R45, R40, R45, R47 ;  /* 0x0000002d282d7223 */ /* 0x000fe2000000002f */
[----:B------:R-:W-:-:S03]  /*239a0*/  FSEL R47, R161, -0.37612664699554443359, P5 ;  /* 0xbec093aca12f7808 */ /* 0x000fc60002800000 */
[----:B------:R-:W-:Y:S01]  /*239b0*/  FFMA R45, R40, R45, R49 ;  /* 0x0000002d282d7223 */ /* 0x000fe20000000031 */
[----:B------:R-:W-:Y:S02]  /*239c0*/  FSEL R43, -|R51|, R51, P3 ;  /* 0x00000033332b7208 */ /* 0x000fe40001800300 */
[----:B------:R-:W-:Y:S01]  /*239d0*/  FSEL R42, R160, 0.12837915122509002686, P5 ;  /* 0x3e0375d3a02a7808 */ /* 0x000fe20002800000 */
[----:B------:R-:W-:Y:S01]  /*239e0*/  FFMA R45, R40, R45, R47 ;  /* 0x0000002d282d7223 */ /* 0x000fe2000000002f */
[----:B------:R-:W-:Y:S01]  /*239f0*/  FSEL R44, -|R46|, R46, P5 ;  /* 0x0000002e2e2c7208 */ /* 0x000fe20002800300 */
[----:B------:R-:W-:Y:S02]  /*23a00*/  FFMA R38, R38, R43, R43 ;  /* 0x0000002b26267223 */ /* 0x000fe4000000002b */
[----:B------:R-:W-:Y:S02]  /*23a10*/  FFMA R45, R40, R45, R42 ;  /* 0x0000002d282d7223 */ /* 0x000fe4000000002a */
[----:B------:R-:W1:Y:S02]  /*23a20*/  @P3 MUFU.EX2 R42, R38 ;  /* 0x00000026002a3308 */ /* 0x000e640000000800 */
[----:B------:R-:W-:Y:S01]  /*23a30*/  FFMA R39, R45, R44, R44 ;  /* 0x0000002c2d277223 */ /* 0x000fe2000000002c */
[----:B------:R-:W-:-:S05]  /*23a40*/  HADD2.F32 R40, -RZ, R6.H0_H0 ;  /* 0x20000006ff287230 */ /* 0x000fca0000004100 */
[----:B------:R-:W4:Y:S01]  /*23a50*/  @P5 MUFU.EX2 R43, R39 ;  /* 0x00000027002b5308 */ /* 0x000f220000000800 */
[----:B------:R-:W-:Y:S01]  /*23a60*/  FFMA R40, R16, R40, R41 ;  /* 0x0000002810287223 */ /* 0x000fe20000000029 */
[----:B------:R-:W-:Y:S02]  /*23a70*/  HADD2.F32 R44, -RZ, R6.H1_H1 ;  /* 0x30000006ff2c7230 */ /* 0x000fe40000004100 */
[----:B------:R-:W-:Y:S01]  /*23a80*/  FMUL R41, R17, R48 ;  /* 0x0000003011297220 */ /* 0x000fe20000400000 */
[----:B------:R-:W-:Y:S01]  /*23a90*/  FMUL R55, R40, 0.70710676908493041992 ;  /* 0x3f3504f328377820 */ /* 0x000fe20000400000 */
[----:B-1----:R-:W-:Y:S02]  /*23aa0*/  @P3 FADD R42, -R42, 1 ;  /* 0x3f8000002a2a3421 */ /* 0x002fe40000000100 */
[----:B------:R-:W-:-:S03]  /*23ab0*/  FFMA R41, R16, R44, R41 ;  /* 0x0000002c10297223 */ /* 0x000fc60000000029 */
        /* <DEDUP_REMOVED lines=39> */
[----:B------:R-:W-:Y:S02]  /*23d30*/  @P3 MUFU.EX2 R44, R42 ;  /* 0x0000002a002c3308 */ /* 0x000fe40000000800 */
[----:B------:R-:W-:Y:S01]  /*23d40*/  FFMA R45, R46, R45, R45 ;  /* 0x0000002d2e2d7223 */ /* 0x000fe2000000002d */
[----:B------:R-:W-:-:S05]  /*23d50*/  HADD2.F32 R46, -RZ, R7.H0_H0 ;  /* 0x20000007ff2e7230 */ /* 0x000fca0000004100 */
[----:B------:R-:W1:Y:S01]  /*23d60*/  @P5 MUFU.EX2 R48, R45 ;  /* 0x0000002d00305308 */ /* 0x000e620000000800 */
[----:B------:R-:W-:Y:S02]  /*23d70*/  HADD2.F32 R49, -RZ, R7.H1_H1 ;  /* 0x30000007ff317230 */ /* 0x000fe40000004100 */
[----:B------:R-:W-:Y:S01]  /*23d80*/  FMUL R47, R17, R50 ;  /* 0x00000032112f7220 */ /* 0x000fe20000400000 */
[----:B-1----:R-:W-:-:S05]  /*23d90*/  @P5 FADD R48, -R48, 1 ;  /* 0x3f80000030305421 */ /* 0x002fca0000000100 */
[----:B------:R-:W-:Y:S01]  /*23da0*/  @P5 LOP3.LUT R45, R48, 0x80000000, R57, 0xb8, !PT ;  /* 0x80000000302d5812 */ /* 0x000fe200078eb839 */
[----:B------:R-:W-:Y:S02]  /*23db0*/  HADD2.F32 R58, -RZ, R8.H1_H1 ;  /* 0x30000008ff3a7230 */ /* 0x000fe40000004100 */
[----:B------:R-:W-:Y:S01]  /*23dc0*/  FADD R14, R14, 1 ;  /* 0x3f8000000e0e7421 */ /* 0x000fe20000000000 */
[----:B--2---:R-:W-:-:S04]  /*23dd0*/  FMUL R43, R17, R52 ;  /* 0x00000034112b7220 */ /* 0x004fc80000400000 */
[----:B------:R-:W-:Y:S01]  /*23de0*/  FFMA R43, R16, R46, R43 ;  /* 0x0000002e102b7223 */ /* 0x000fe2000000002b */
[----:B------:R-:W-:-:S03]  /*23df0*/  @P3 FADD R46, -R44, 1 ;  /* 0x3f8000002c2e3421 */ /* 0x000fc60000000100 */
[----:B------:R-:W-:Y:S01]  /*23e00*/  FMUL R59, R43, 0.70710676908493041992 ;  /* 0x3f3504f32b3b7820 */ /* 0x000fe20000400000 */
[----:B------:R-:W-:Y:S01]  /*23e10*/  FFMA R44, R16, R49, R47 ;  /* 0x00000031102c7223 */ /* 0x000fe2000000002f */
[----:B------:R-:W-:Y:S02]  /*23e20*/  @P3 LOP3.LUT R42, R46, 0x80000000, R55, 0xb8, !PT ;  /* 0x800000002e2a3812 */ /* 0x000fe400078eb837 */
        /* <DEDUP_REMOVED lines=37> */
[----:B------:R-:W-:-:S06]  /*24080*/  FFMA R54, R51, R48, R48 ;  /* 0x0000003033367223 */ /* 0x000fcc0000000030 */
        /* <DEDUP_REMOVED lines=52> */
[----:B------:R-:W-:Y:S01]  /*243d0*/  FADD R15, R15, 1 ;  /* 0x3f8000000f0f7421 */ /* 0x000fe20000000000 */
[----:B------:R-:W-:Y:S01]  /*243e0*/  FMUL R13, R24, 0.5 ;  /* 0x3f000000180d7820 */ /* 0x000fe20000400000 */
[----:B------:R-:W-:Y:S01]  /*243f0*/  FADD R26, R26, 1 ;  /* 0x3f8000001a1a7421 */ /* 0x000fe20000000000 */
[----:B-1----:R-:W-:Y:S01]  /*24400*/  @P5 FADD R46, -R46, 1 ;  /* 0x3f8000002e2e5421 */ /* 0x002fe20000000100 */
[----:B------:R-:W-:Y:S01]  /*24410*/  FMUL R24, R25, 0.5 ;  /* 0x3f00000019187820 */ /* 0x000fe20000400000 */
[----:B------:R-:W-:Y:S01]  /*24420*/  FMUL R25, R14, R49 ;  /* 0x000000310e197220 */ /* 0x000fe20000400000 */
[----:B------:R-:W-:-:S02]  /*24430*/  FMUL R26, R26, R13 ;  /* 0x0000000d1a1a7220 */ /* 0x000fc40000400000 */
[----:B------:R-:W-:Y:S01]  /*24440*/  @P5 LOP3.LUT R47, R46, 0x80000000, R59, 0xb8, !PT ;  /* 0x800000002e2f5812 */ /* 0x000fe200078eb83b */
[----:B------:R-:W-:Y:S01]  /*24450*/  FMUL R46, R15, R12 ;  /* 0x0000000c0f2e7220 */ /* 0x000fe20000400000 */
[----:B------:R-:W-:Y:S01]  /*24460*/  FMUL R12, R29, 0.5 ;  /* 0x3f0000001d0c7820 */ /* 0x000fe20000400000 */
[----:B--2---:R-:W-:Y:S01]  /*24470*/  @P3 FADD R48, -R48, 1 ;  /* 0x3f80000030303421 */ /* 0x004fe20000000100 */
[----:B------:R-:W-:Y:S01]  /*24480*/  FMUL R14, R33, 0.5 ;  /* 0x3f000000210e7820 */ /* 0x000fe20000400000 */
[----:B------:R-:W-:Y:S01]  /*24490*/  FADD R31, R31, 1 ;  /* 0x3f8000001f1f7421 */ /* 0x000fe20000000000 */
[----:B------:R-:W-:Y:S01]  /*244a0*/  FADD R35, R35, 1 ;  /* 0x3f80000023237421 */ /* 0x000fe20000000000 */
[----:B------:R-:W-:Y:S01]  /*244b0*/  FMUL R13, R28, 0.5 ;  /* 0x3f0000001c0d7820 */ /* 0x000fe20000400000 */
[----:B------:R-:W-:Y:S01]  /*244c0*/  FADD R30, R30, 1 ;  /* 0x3f8000001e1e7421 */ /* 0x000fe20000000000 */
[----:B------:R-:W-:Y:S01]  /*244d0*/  FADD R27, R27, 1 ;  /* 0x3f8000001b1b7421 */ /* 0x000fe20000000000 */
[----:B------:R-:W-:Y:S01]  /*244e0*/  FMUL R31, R31, R12 ;  /* 0x0000000c1f1f7220 */ /* 0x000fe20000400000 */
[----:B------:R-:W-:Y:S01]  /*244f0*/  FMUL R35, R35, R14 ;  /* 0x0000000e23237220 */ /* 0x000fe20000400000 */
[----:B------:R-:W-:Y:S01]  /*24500*/  @P3 LOP3.LUT R53, R48, 0x80000000, R61, 0xb8, !PT ;  /* 0x8000000030353812 */ /* 0x000fe200078eb83d */
[----:B------:R-:W-:Y:S01]  /*24510*/  FMUL R30, R30, R13 ;  /* 0x0000000d1e1e7220 */ /* 0x000fe20000400000 */
[----:B------:R-:W-:Y:S01]  /*24520*/  FMUL R12, R37, 0.5 ;  /* 0x3f000000250c7820 */ /* 0x000fe20000400000 */
[----:B------:R-:W-:Y:S01]  /*24530*/  FMUL R14, R41, 0.5 ;  /* 0x3f000000290e7820 */ /* 0x000fe20000400000 */
[----:B------:R-:W-:Y:S01]  /*24540*/  FADD R39, R39, 1 ;  /* 0x3f80000027277421 */ /* 0x000fe20000000000 */
[----:B------:R-:W-:Y:S01]  /*24550*/  FADD R45, R45, 1 ;  /* 0x3f8000002d2d7421 */ /* 0x000fe20000000000 */
[----:B------:R-:W-:Y:S01]  /*24560*/  FMUL R15, R32, 0.5 ;  /* 0x3f000000200f7820 */ /* 0x000fe20000400000 */
        /* <DEDUP_REMOVED lines=52> */
.L_x_178:
[----:B------:R-:W-:Y:S05]  /*248b0*/  BSYNC B0 ;  /* 0x0000000000007941 */ /* 0x000fea0003800000 */
.L_x_177:
[----:B------:R-:W-:Y:S06]  /*248c0*/  BAR.SYNC.DEFER_BLOCKING 0x1, 0x100 ;  /* 0x0044000000007b1d */ /* 0x000fec0000010000 */
[----:B------:R-:W-:Y:S04]  /*248d0*/  BSSY B0, `(.L_x_179) ;  /* 0x000000a000007945 */ /* 0x000fe80003800000 */
[----:B------:R-:W-:Y:S05]  /*248e0*/  @P0 BRA `(.L_x_180) ;  /* 0x0000000000200947 */ /* 0x000fea0003800000 */
[----:B------:R-:W-:-:S06]  /*248f0*/  UISETP.NE.AND UP0, UPT, UR43, 0x3, UPT ;  /* 0x000000032b00788c */ /* 0x000fcc000bf05270 */
[----:B------:R-:W-:-:S13]  /*24900*/  PLOP3.LUT P3, PT, PT, PT, UP0, 0x80, 0x0 ;  /* 0x000000000000781c */ /* 0x000fda0003f6f008 */
[----:B------:R-:W-:Y:S05]  /*24910*/  @!P3 BRA `(.L_x_181) ;  /* 0x000000000004b947 */ /* 0x000fea0003800000 */
[----:B------:R-:W-:Y:S01]  /*24920*/  BPT.TRAP 0x1 ;  /* 0x000000040000795c */ /* 0x000fe20000300000 */
.L_x_181:
[----:B------:R-:W-:-:S04]  /*24930*/  ULEA UR4, UR8, UR46, 0x3 ;  /* 0x0000002e08047291 */ /* 0x000fc8000f8e183f */
[----:B------:R-:W-:-:S04]  /*24940*/  UIADD3 UR4, UR4, 0x50, URZ ;  /* 0x0000005004047890 */ /* 0x000fc8000fffe03f */
[----:B------:R-:W-:-:S09]  /*24950*/  UPRMT UR4, UR52, 0x654, UR4 ;  /* 0x0000065434047896 */ /* 0x000fd20008000004 */
[----:B------:R-:W-:Y:S03]  /*24960*/  SYNCS.ARRIVE.TRANS64.RED.A1T0 RZ, [UR4], RZ ;  /* 0x000000ffffff79a7 */ /* 0x000fe60008100404 */
.L_x_180:
[----:B------:R-:W-:Y:S05]  /*24970*/  BSYNC B0 ;  /* 0x0000000000007941 */ /* 0x000fea0003800000 */
.L_x_179:
        /* <DEDUP_REMOVED lines=9> */
.L_x_184:
[----:B------:R-:W-:Y:S01]  /*24a10*/  LEA R12, R0, UR46, 0x3 ;  /* 0x0000002e000c7c11 */ /* 0x000fe2000f8e18ff */
[----:B------:R-:W-:Y:S01]  /*24a20*/  BSSY B1, `(.L_x_185) ;  /* 0x0000006000017945 */ /* 0x000fe20003800000 */
[----:B------:R-:W-:Y:S02]  /*24a30*/  SHF.L.U32 R13, R2, 0x1f, RZ ;  /* 0x0000001f020d7819 */ /* 0x000fe400000006ff */
[----:B------:R-:W-:Y:S02]  /*24a40*/  @!P4 LEA R15, R0, R19, 0xd ;  /* 0x00000013000fc211 */ /* 0x000fe400078e68ff */
[----:B------:R-:W2:Y:S03]  /*24a50*/  SYNCS.PHASECHK.TRANS64.TRYWAIT P3, [R12+URZ+0x30], R13 ;  /* 0x0000300d0c0075a7 */ /* 0x000ea6000806017f */
[----:B------:R-:W-:Y:S01]  /*24a60*/  @!P4 IMAD R14, R18, 0x2, R15 ;  /* 0x00000002120ec824 */ /* 0x000fe200078e020f */
[----:B--2---:R-:W-:Y:S06]  /*24a70*/  @!P3 BRA `(.L_x_186) ;  /* 0x000000a80060b947 */ /* 0x004fec0003800000 */
.L_x_372:
[----:B------:R-:W-:Y:S05]  /*24a80*/  BSYNC B1 ;  /* 0x0000000000017941 */ /* 0x000fea0003800000 */
.L_x_185:
[----:B------:R-:W-:Y:S05]  /*24a90*/  @!P4 WARPSYNC.ALL ;  /* 0x000000000000c948 */ /* 0x000fea0003800000 */
[----:B------:R3:W4:Y:S01]  /*24aa0*/  @!P4 LDSM.16.M88.4 R8, [R15] ;  /* 0x000000000f08c83b */ /* 0x0007220000000200 */
[----:B------:R-:W-:-:S03]  /*24ab0*/  IADD3 R0, R0, 0x1, RZ ;  /* 0x0000000100007810 */ /* 0x000fc60007ffe0ff */
[----:B------:R3:W1:Y:S01]  /*24ac0*/  @!P4 LDSM.16.M88.4 R4, [R14] ;  /* 0x000000000e04c83b */ /* 0x0006620000000200 */
[----:B------:R-:W-:-:S04]  /*24ad0*/  ISETP.NE.AND P3, PT, R0, 0x4, PT ;  /* 0x000000040000780c */ /* 0x000fc80003f65270 */
[----:B--2---:R-:W-:Y:S02]  /*24ae0*/  SEL R13, RZ, 0x1, P3 ;  /* 0x00000001ff0d7807 */ /* 0x004fe40001800000 */
[----:B------:R-:W-:Y:S02]  /*24af0*/  SEL R0, R0, RZ, P3 ;  /* 0x000000ff00007207 */ /* 0x000fe40001800000 */
[----:B---3--:R-:W-:-:S07]  /*24b00*/  LOP3.LUT R2, R2, R13, RZ, 0x3c, !PT ;  /* 0x0000000d02027212 */ /* 0x008fce00078e3cff */
.L_x_183:
[----:B------:R-:W-:Y:S05]  /*24b10*/  BSYNC B0 ;  /* 0x0000000000007941 */ /* 0x000fea0003800000 */
.L_x_182:
[--C-:B----4-:R-:W-:Y:S02]  /*24b20*/  HADD2.F32 R12, -RZ, R9.reuse.H0_H0 ;  /* 0x20000009ff0c7230 */ /* 0x110fe40000004100 */
[C---:B------:R-:W-:Y:S01]  /*24b30*/  FMUL R13, R17.reuse, R122 ;  /* 0x0000007a110d7220 */ /* 0x040fe20000400000 */
[----:B------:R-:W-:Y:S02]  /*24b40*/  HADD2.F32 R14, -RZ, R9.H1_H1 ;  /* 0x30000009ff0e7230 */ /* 0x000fe40000004100 */
[C---:B------:R-:W-:Y:S01]  /*24b50*/  FMUL R123, R17.reuse, R123 ;  /* 0x0000007b117b7220 */ /* 0x040fe20000400000 */
[----:B-1----:R-:W-:Y:S02]  /*24b60*/  HADD2.F32 R56, -RZ, R7.H0_H0 ;  /* 0x20000007ff387230 */ /* 0x002fe40000004100 */
[C---:B------:R-:W-:Y:S01]  /*24b70*/  FFMA R12, R16.reuse, R12, R13 ;  /* 0x0000000c100c7223 */ /* 0x040fe2000000000d */
[C---:B------:R-:W-:Y:S01]  /*24b80*/  FMUL R135, R17.reuse, R135 ;  /* 0x0000008711877220 */ /* 0x040fe20000400000 */
[----:B------:R-:W-:Y:S01]  /*24b90*/  FFMA R13, R16, R14, R123 ;  /* 0x0000000e100d7223 */ /* 0x000fe2000000007b */
[----:B------:R-:W-:Y:S01]  /*24ba0*/  FMUL R121, R17, R121 ;  /* 0x0000007911797220 */ /* 0x000fe20000400000 */
[----:B------:R-:W-:Y:S01]  /*24bb0*/  FMUL R35, R12, 0.70710676908493041992 ;  /* 0x3f3504f30c237820 */ /* 0x000fe20000400000 */
[----:B------:R-:W-:Y:S05]  /*24bc0*/  WARPSYNC.ALL ;  /* 0x0000000000007948 */ /* 0x000fea0003800000 */
[----:B------:R-:W-:Y:S01]  /*24bd0*/  FMUL R14, R35, R35 ;  /* 0x00000023230e7220 */ /* 0x000fe20000400000 */
[----:B------:R-:W-:Y:S01]  /*24be0*/  FMUL R30, R13, 0.70710676908493041992 ;  /* 0x3f3504f30d1e7820 */ /* 0x000fe20000400000 */
[C---:B------:R-:W-:Y:S01]  /*24bf0*/  FSETP.GE.AND P3, PT, |R35|.reuse, 1.0029599666595458984, PT ;  /* 0x3f8060fe2300780b */ /* 0x040fe20003f66200 */
[----:B------:R-:W-:Y:S02]  /*24c00*/  BSSY B0, `(.L_x_187) ;  /* 0x00001cf000007945 */ /* 0x000fe40003800000 */
[----:B------:R-:W-:Y:S01]  /*24c10*/  FMUL R24, R30, R30 ;  /* 0x0000001e1e187220 */ /* 0x000fe20000400000 */
[----:B------:R-:W-:-:S02]  /*24c20*/  FSEL R14, |R35|, R14, P3 ;  /* 0x0000000e230e7208 */ /* 0x000fc40001800200 */
[----:B------:R-:W-:Y:S02]  /*24c30*/  FSEL R15, R168, 8.4834944573231041431e-05, P3 ;  /* 0x38b1e96aa80f7808 */ /* 0x000fe40001800000 */
[----:B------:R-:W-:Y:S02]  /*24c40*/  FSEL R25, -R166, -0.00082130916416645050049, P3 ;  /* 0xba574d20a6197808 */ /* 0x000fe40001800100 */
        /* <DEDUP_REMOVED lines=290> */
[----:B------:R-:W-:Y:S01]  /*25e70*/  FMUL R43, R17, R134 ;  /* 0x00000086112b7220 */ /* 0x000fe20000400000 */
[----:B------:R-:W1:Y:S02]  /*25e80*/  @P3 MUFU.EX2 R42, R48 ;  /* 0x00000030002a3308 */ /* 0x000e640000000800 */
[----:B------:R-:W-:Y:S01]  /*25e90*/  FFMA R50, R47, R44, R44 ;  /* 0x0000002c2f327223 */ /* 0x000fe2000000002c */
[----:B------:R-:W-:Y:S01]  /*25ea0*/  FFMA R56, R16, R56, R43 ;  /* 0x0000003810387223 */ /* 0x000fe2000000002b */
[----:B------:R-:W-:-:S03]  /*25eb0*/  HADD2.F32 R43, -RZ, R7.H1_H1 ;  /* 0x30000007ff2b7230 */ /* 0x000fc60000004100 */
[----:B------:R-:W-:Y:S01]  /*25ec0*/  FMUL R61, R56, 0.70710676908493041992 ;  /* 0x3f3504f3383d7820 */ /* 0x000fe20000400000 */
[----:B------:R-:W2:Y:S01]  /*25ed0*/  @P5 MUFU.EX2 R44, R50 ;  /* 0x00000032002c5308 */ /* 0x000ea20000000800 */
[----:B------:R-:W-:Y:S01]  /*25ee0*/  FFMA R135, R16, R43, R135 ;  /* 0x0000002b10877223 */ /* 0x000fe20000000087 */
[----:B-1----:R-:W-:-:S05]  /*25ef0*/  @P3 FADD R42, -R42, 1 ;  /* 0x3f8000002a2a3421 */ /* 0x002fca0000000100 */
[----:B------:R-:W-:Y:S01]  /*25f00*/  @P3 LOP3.LUT R48, R42, 0x80000000, R55, 0xb8, !PT ;  /* 0x800000002a303812 */ /* 0x000fe200078eb837 */
[C---:B------:R-:W-:Y:S01]  /*25f10*/  FMUL R42, R61.reuse, R61 ;  /* 0x0000003d3d2a7220 */ /* 0x040fe20000400000 */
[C---:B------:R-:W-:Y:S01]  /*25f20*/  FSETP.GE.AND P3, PT, |R61|.reuse, 1.0029599666595458984, PT ;  /* 0x3f8060fe3d00780b */ /* 0x040fe20003f66200 */
[----:B--2---:R-:W-:Y:S01]  /*25f30*/  @P5 FADD R44, -R44, 1 ;  /* 0x3f8000002c2c5421 */ /* 0x004fe20000000100 */
[----:B------:R-:W-:Y:S02]  /*25f40*/  HADD2.F32 R55, -RZ, R8.H0_H0 ;  /* 0x20000008ff377230 */ /* 0x000fe40000004100 */
[----:B------:R-:W-:Y:S01]  /*25f50*/  FADD R48, R48, 1 ;  /* 0x3f80000030307421 */ /* 0x000fe20000000000 */
[----:B------:R-:W-:Y:S02]  /*25f60*/  FSEL R42, |R61|, R42, P3 ;  /* 0x0000002a3d2a7208 */ /* 0x000fe40001800200 */
[----:B------:R-:W-:Y:S01]  /*25f70*/  @P5 LOP3.LUT R50, R44, 0x80000000, R57, 0xb8, !PT ;  /* 0x800000002c325812 */ /* 0x000fe200078eb839 */
[----:B------:R-:W-:Y:S01]  /*25f80*/  FMUL R57, R135, 0.70710676908493041992 ;  /* 0x3f3504f387397820 */ /* 0x000fe20000400000 */
[----:B------:R-:W-:-:S02]  /*25f90*/  FSEL R43, R168, 8.4834944573231041431e-05, P3 ;  /* 0x38b1e96aa82b7808 */ /* 0x000fc40001800000 */
        /* <DEDUP_REMOVED lines=44> */
[----:B------:R-:W-:Y:S01]  /*26260*/  FSETP.GE.AND P3, PT, |R59|, 1.0029599666595458984, PT ;  /* 0x3f8060fe3b00780b */ /* 0x000fe20003f66200 */
[----:B--2---:R-:W-:Y:S02]  /*26270*/  @P5 FADD R44, -R44, 1 ;  /* 0x3f8000002c2c5421 */ /* 0x004fe40000000100 */
[----:B------:R-:W-:Y:S01]  /*26280*/  FADD R52, R52, 1 ;  /* 0x3f80000034347421 */ /* 0x000fe20000000000 */
[----:B------:R-:W-:Y:S02]  /*26290*/  FSEL R43, R168, 8.4834944573231041431e-05, P3 ;  /* 0x38b1e96aa82b7808 */ /* 0x000fe40001800000 */
[----:B------:R-:W-:Y:S01]  /*262a0*/  @P5 LOP3.LUT R54, R44, 0x80000000, R57, 0xb8, !PT ;  /* 0x800000002c365812 */ /* 0x000fe200078eb839 */
[----:B------:R-:W-:Y:S01]  /*262b0*/  FMUL R57, R55, 0.70710676908493041992 ;  /* 0x3f3504f337397820 */ /* 0x000fe20000400000 */
[----:B------:R-:W-:-:S02]  /*262c0*/  FSEL R44, |R59|, R42, P3 ;  /* 0x0000002a3b2c7208 */ /* 0x000fc40001800200 */
[----:B------:R-:W-:Y:S01]  /*262d0*/  FSEL R45, -R166, -0.00082130916416645050049, P3 ;  /* 0xba574d20a62d7808 */ /* 0x000fe20001800100 */
[C---:B------:R-:W-:Y:S01]  /*262e0*/  FMUL R42, R57.reuse, R57 ;  /* 0x00000039392a7220 */ /* 0x040fe20000400000 */
[C---:B------:R-:W-:Y:S01]  /*262f0*/  FSETP.GE.AND P5, PT, |R57|.reuse, 1.0029599666595458984, PT ;  /* 0x3f8060fe3900780b */ /* 0x040fe20003fa6200 */
[----:B------:R-:W-:Y:S01]  /*26300*/  FADD R54, R54, 1 ;  /* 0x3f80000036367421 */ /* 0x000fe20000000000 */
        /* <DEDUP_REMOVED lines=33> */
[----:B------:R-:W-:Y:S01]  /*26520*/  FMUL R24, R25, 0.5 ;  /* 0x3f00000019187820 */ /* 0x000fe20000400000 */
[----:B------:R-:W-:Y:S01]  /*26530*/  FMUL R25, R14, R45 ;  /* 0x0000002d0e197220 */ /* 0x000fe20000400000 */
[----:B------:R-:W-:Y:S01]  /*26540*/  FMUL R26, R26, R13 ;  /* 0x0000000d1a1a7220 */ /* 0x000fe20000400000 */
[----:B------:R-:W-:Y:S01]  /*26550*/  FMUL R13, R28, 0.5 ;  /* 0x3f0000001c0d7820 */ /* 0x000fe20000400000 */
[----:B------:R-:W-:Y:S01]  /*26560*/  FMUL R14, R33, 0.5 ;  /* 0x3f000000210e7820 */ /* 0x000fe20000400000 */
[----:B------:R-:W2:Y:S01]  /*26570*/  @P5 MUFU.EX2 R42, R43 ;  /* 0x0000002b002a5308 */ /* 0x000ea20000000800 */
[----:B------:R-:W-:Y:S01]  /*26580*/  FMUL R27, R27, R24 ;  /* 0x000000181b1b7220 */ /* 0x000fe20000400000 */
[----:B------:R-:W-:Y:S01]  /*26590*/  FMUL R30, R30, R13 ;  /* 0x0000000d1e1e7220 */ /* 0x000fe20000400000 */
[----:B------:R-:W-:Y:S01]  /*265a0*/  FMUL R13, R36, 0.5 ;  /* 0x3f000000240d7820 */ /* 0x000fe20000400000 */
[----:B------:R-:W-:Y:S01]  /*265b0*/  FMUL R35, R35, R14 ;  /* 0x0000000e23237220 */ /* 0x000fe20000400000 */
[----:B------:R-:W-:Y:S01]  /*265c0*/  FMUL R14, R121, 0.5 ;  /* 0x3f000000790e7820 */ /* 0x000fe20000400000 */
[----:B------:R-:W-:Y:S01]  /*265d0*/  F2FP.F16.F32.PACK_AB R26, R27, R26 ;  /* 0x0000001a1b1a723e */ /* 0x000fe200000000ff */
[----:B------:R-:W-:Y:S01]  /*265e0*/  FMUL R38, R38, R13 ;  /* 0x0000000d26267220 */ /* 0x000fe20000400000 */
[----:B------:R-:W-:Y:S01]  /*265f0*/  FMUL R13, R56, 0.5 ;  /* 0x3f000000380d7820 */ /* 0x000fe20000400000 */
[----:B-1----:R-:W-:-:S03]  /*26600*/  @P3 FADD R44, -R44, 1 ;  /* 0x3f8000002c2c3421 */ /* 0x002fc60000000100 */
[----:B------:R-:W-:Y:S02]  /*26610*/  FMUL R52, R52, R13 ;  /* 0x0000000d34347220 */ /* 0x000fe40000400000 */
[----:B------:R-:W-:Y:S01]  /*26620*/  @P3 LOP3.LUT R49, R44, 0x80000000, R59, 0xb8, !PT ;  /* 0x800000002c313812 */ /* 0x000fe200078eb83b */
[----:B--2---:R-:W-:-:S04]  /*26630*/  @P5 FADD R42, -R42, 1 ;  /* 0x3f8000002a2a5421 */ /* 0x004fc80000000100 */
[----:B------:R-:W-:Y:S01]  /*26640*/  FADD R49, R49, 1 ;  /* 0x3f80000031317421 */ /* 0x000fe20000000000 */
[----:B------:R-:W-:Y:S01]  /*26650*/  @P5 LOP3.LUT R43, R42, 0x80000000, R57, 0xb8, !PT ;  /* 0x800000002a2b5812 */ /* 0x000fe200078eb839 */
[----:B------:R-:W-:Y:S01]  /*26660*/  FMUL R42, R15, R12 ;  /* 0x0000000c0f2a7220 */ /* 0x000fe20000400000 */
[----:B------:R-:W-:Y:S01]  /*26670*/  FMUL R12, R29, 0.5 ;  /* 0x3f0000001d0c7820 */ /* 0x000fe20000400000 */
[----:B------:R-:W-:Y:S01]  /*26680*/  FMUL R15, R32, 0.5 ;  /* 0x3f000000200f7820 */ /* 0x000fe20000400000 */
[----:B------:R-:W-:Y:S01]  /*26690*/  FMUL R49, R49, R14 ;  /* 0x0000000e31317220 */ /* 0x000fe20000400000 */
[----:B------:R-:W-:Y:S01]  /*266a0*/  FADD R43, R43, 1 ;  /* 0x3f8000002b2b7421 */ /* 0x000fe20000000000 */
[----:B------:R-:W-:Y:S01]  /*266b0*/  FMUL R31, R31, R12 ;  /* 0x0000000c1f1f7220 */ /* 0x000fe20000400000 */
[----:B------:R-:W-:Y:S01]  /*266c0*/  FMUL R34, R34, R15 ;  /* 0x0000000f22227220 */ /* 0x000fe20000400000 */
[----:B------:R-:W-:Y:S01]  /*266d0*/  FMUL R12, R37, 0.5 ;  /* 0x3f000000250c7820 */ /* 0x000fe20000400000 */
[----:B------:R-:W-:Y:S01]  /*266e0*/  FMUL R15, R40, 0.5 ;  /* 0x3f000000280f7820 */ /* 0x000fe20000400000 */
[----:B------:R-:W-:-:S02]  /*266f0*/  F2FP.F16.F32.PACK_AB R25, R42, R25 ;  /* 0x000000192a19723e */ /* 0x000fc400000000ff */
[----:B------:R-:W-:Y:S01]  /*26700*/  FMUL R39, R39, R12 ;  /* 0x0000000c27277220 */ /* 0x000fe20000400000 */
[----:B------:R-:W-:Y:S01]  /*26710*/  FMUL R48, R48, R15 ;  /* 0x0000000f30307220 */ /* 0x000fe20000400000 */
[----:B------:R-:W-:Y:S01]  /*26720*/  FMUL R12, R55, 0.5 ;  /* 0x3f000000370c7820 */ /* 0x000fe20000400000 */
[----:B------:R-:W-:Y:S01]  /*26730*/  FMUL R15, R135, 0.5 ;  /* 0x3f000000870f7820 */ /* 0x000fe20000400000 */
[----:B------:R-:W-:Y:S02]  /*26740*/  F2FP.F16.F32.PACK_AB R27, R31, R30 ;  /* 0x0000001e1f1b723e */ /* 0x000fe400000000ff */
[----:B------:R-:W-:Y:S01]  /*26750*/  FMUL R24, R43, R12 ;  /* 0x0000000c2b187220 */ /* 0x000fe20000400000 */
[----:B------:R-:W-:Y:S01]  /*26760*/  FMUL R15, R54, R15 ;  /* 0x0000000f360f7220 */ /* 0x000fe20000400000 */
[----:B------:R-:W-:Y:S02]  /*26770*/  F2FP.F16.F32.PACK_AB R12, R35, R34 ;  /* 0x00000022230c723e */ /* 0x000fe400000000ff */
[----:B------:R-:W-:-:S02]  /*26780*/  F2FP.F16.F32.PACK_AB R13, R39, R38 ;  /* 0x00000026270d723e */ /* 0x000fc400000000ff */
[----:B------:R-:W-:Y:S02]  /*26790*/  F2FP.F16.F32.PACK_AB R24, R49, R24 ;  /* 0x000000183118723e */ /* 0x000fe400000000ff */
[----:B------:R-:W-:Y:S02]  /*267a0*/  F2FP.F16.F32.PACK_AB R14, R41, R48 ;  /* 0x00000030290e723e */ /* 0x000fe400000000ff */
        /* <DEDUP_REMOVED lines=20> */
.L_x_188:
[----:B------:R-:W-:Y:S05]  /*268f0*/  BSYNC B0 ;  /* 0x0000000000007941 */ /* 0x000fea0003800000 */
.L_x_187:
[----:B------:R-:W-:Y:S06]  /*26900*/  BAR.SYNC.DEFER_BLOCKING 0x1, 0x100 ;  /* 0x0044000000007b1d */ /* 0x000fec0000010000 */
[----:B------:R-:W-:Y:S04]  /*26910*/  BSSY B0, `(.L_x_189) ;  /* 0x000000a000007945 */ /* 0x000fe80003800000 */
[----:B------:R-:W-:Y:S05]  /*26920*/  @P0 BRA `(.L_x_190) ;  /* 0x0000000000200947 */ /* 0x000fea0003800000 */
[----:B------:R-:W-:-:S06]  /*26930*/  UISETP.NE.AND UP0, UPT, UR43, 0x3, UPT ;  /* 0x000000032b00788c */ /* 0x000fcc000bf05270 */
[----:B------:R-:W-:-:S13]  /*26940*/  PLOP3.LUT P3, PT, PT, PT, UP0, 0x80, 0x0 ;  /* 0x000000000000781c */ /* 0x000fda0003f6f008 */
[----:B------:R-:W-:Y:S05]  /*26950*/  @!P3 BRA `(.L_x_191) ;  /* 0x000000000004b947 */ /* 0x000fea0003800000 */
[----:B------:R-:W-:Y:S01]  /*26960*/  BPT.TRAP 0x1 ;  /* 0x000000040000795c */ /* 0x000fe20000300000 */
.L_x_191:
[----:B------:R-:W-:-:S04]  /*26970*/  ULEA UR4, UR8, UR46, 0x3 ;  /* 0x0000002e08047291 */ /* 0x000fc8000f8e183f */
[----:B------:R-:W-:-:S04]  /*26980*/  UIADD3 UR4, UR4, 0x50, URZ ;  /* 0x0000005004047890 */ /* 0x000fc8000fffe03f */
[----:B------:R-:W-:-:S09]  /*26990*/  UPRMT UR4, UR52, 0x654, UR4 ;  /* 0x0000065434047896 */ /* 0x000fd20008000004 */
[----:B------:R-:W-:Y:S03]  /*269a0*/  SYNCS.ARRIVE.TRANS64.RED.A1T0 RZ, [UR4], RZ ;  /* 0x000000ffffff79a7 */ /* 0x000fe60008100404 */
.L_x_190:
[----:B------:R-:W-:Y:S05]  /*269b0*/  BSYNC B0 ;  /* 0x0000000000007941 */ /* 0x000fea0003800000 */
.L_x_189:
        /* <DEDUP_REMOVED lines=9> */
.L_x_194:
[----:B-1----:R-:W-:Y:S01]  /*26a50*/  LEA R12, R0, UR46, 0x3 ;  /* 0x0000002e000c7c11 */ /* 0x002fe2000f8e18ff */
[----:B------:R-:W-:Y:S01]  /*26a60*/  BSSY B1, `(.L_x_195) ;  /* 0x0000006000017945 */ /* 0x000fe20003800000 */
[----:B------:R-:W-:Y:S02]  /*26a70*/  SHF.L.U32 R13, R2, 0x1f, RZ ;  /* 0x0000001f020d7819 */ /* 0x000fe400000006ff */
[----:B------:R-:W-:Y:S02]  /*26a80*/  @!P4 LEA R15, R0, R19, 0xd ;  /* 0x00000013000fc211 */ /* 0x000fe400078e68ff */
[----:B------:R-:W1:Y:S02]  /*26a90*/  SYNCS.PHASECHK.TRANS64.TRYWAIT P3, [R12+URZ+0x30], R13 ;  /* 0x0000300d0c0075a7 */ /* 0x000e64000806017f */
[----:B------:R-:W-:Y:S01]  /*26aa0*/  @!P4 LEA R14, R18, R15, 0x1 ;  /* 0x0000000f120ec211 */ /* 0x000fe200078e08ff */
[----:B-1----:R-:W-:Y:S06]  /*26ab0*/  @!P3 BRA `(.L_x_196) ;  /* 0x000000880064b947 */ /* 0x002fec0003800000 */
.L_x_373:
[----:B------:R-:W-:Y:S05]  /*26ac0*/  BSYNC B1 ;  /* 0x0000000000017941 */ /* 0x000fea0003800000 */
.L_x_195:
        /* <DEDUP_REMOVED lines=8> */
.L_x_193:
[----:B------:R-:W-:Y:S05]  /*26b50*/  BSYNC B0 ;  /* 0x0000000000007941 */ /* 0x000fea0003800000 */
.L_x_192:
        /* <DEDUP_REMOVED lines=312> */
[--C-:B------:R-:W-:Y:S02]  /*27ee0*/  HADD2.F32 R57, -RZ, R7.reuse.H0_H0 ;  /* 0x20000007ff397230 */ /* 0x100fe40000004100 */
        /* <DEDUP_REMOVED lines=10> */
[----:B------:R-:W-:-:S04]  /*27f90*/  FSETP.GE.AND P3, PT, |R63|, 1.0029599666595458984, PT ;  /* 0x3f8060fe3f00780b */ /* 0x000fc80003f66200 */
[----:B------:R-:W-:Y:S01]  /*27fa0*/  @P5 LOP3.LUT R50, R44, 0x80000000, R59, 0xb8, !PT ;  /* 0x800000002c325812 */ /* 0x000fe200078eb83b */
[----:B------:R-:W-:Y:S01]  /*27fb0*/  FMUL R59, R58, 0.70710676908493041992 ;  /* 0x3f3504f33a3b7820 */ /* 0x000fe20000400000 */
        /* <DEDUP_REMOVED lines=36> */
[--C-:B------:R-:W-:Y:S02]  /*28200*/  HADD2.F32 R56, -RZ, R8.reuse.H1_H1 ;  /* 0x30000008ff387230 */ /* 0x100fe40000004100 */
        /* <DEDUP_REMOVED lines=10> */
[----:B------:R-:W-:-:S03]  /*282b0*/  FSETP.GE.AND P3, PT, |R61|, 1.0029599666595458984, PT ;  /* 0x3f8060fe3d00780b */ /* 0x000fc60003f66200 */
[----:B------:R-:W-:Y:S01]  /*282c0*/  @P5 LOP3.LUT R54, R44, 0x80000000, R59, 0xb8, !PT ;  /* 0x800000002c365812 */ /* 0x000fe200078eb83b */
[----:B------:R-:W-:Y:S01]  /*282d0*/  FMUL R59, R55, 0.70710676908493041992 ;  /* 0x3f3504f3373b7820 */ /* 0x000fe20000400000 */
[----:B------:R-:W-:Y:S02]  /*282e0*/  FSEL R44, |R61|, R42, P3 ;  /* 0x0000002a3d2c7208 */ /* 0x000fe40001800200 */
[----:B------:R-:W-:Y:S01]  /*282f0*/  FSEL R43, R168, 8.4834944573231041431e-05, P3 ;  /* 0x38b1e96aa82b7808 */ /* 0x000fe20001800000 */
[C---:B------:R-:W-:Y:S01]  /*28300*/  FMUL R42, R59.reuse, R59 ;  /* 0x0000003b3b2a7220 */ /* 0x040fe20000400000 */
        /* <DEDUP_REMOVED lines=39> */
[----:B------:R-:W-:-:S02]  /*28580*/  FADD R14, R14, 1 ;  /* 0x3f8000000e0e7421 */ /* 0x000fc40000000000 */
[----:B------:R-:W-:Y:S01]  /*28590*/  FMUL R26, R26, R13 ;  /* 0x0000000d1a1a7220 */ /* 0x000fe20000400000 */
[----:B------:R-:W-:Y:S01]  /*285a0*/  FADD R31, R31, 1 ;  /* 0x3f8000001f1f7421 */ /* 0x000fe20000000000 */
[----:B------:R-:W-:Y:S01]  /*285b0*/  @P5 LOP3.LUT R43, R42, 0x80000000, R59, 0xb8, !PT ;  /* 0x800000002a2b5812 */ /* 0x000fe200078eb83b */
[----:B------:R-:W-:Y:S01]  /*285c0*/  FMUL R42, R15, R12 ;  /* 0x0000000c0f2a7220 */ /* 0x000fe20000400000 */
[----:B------:R-:W-:Y:S01]  /*285d0*/  FMUL R12, R29, 0.5 ;  /* 0x3f0000001d0c7820 */ /* 0x000fe20000400000 */
[----:B--2---:R-:W-:Y:S01]  /*285e0*/  @P3 FADD R44, -R44, 1 ;  /* 0x3f8000002c2c3421 */ /* 0x004fe20000000100 */
[----:B------:R-:W-:Y:S01]  /*285f0*/  FMUL R13, R28, 0.5 ;  /* 0x3f0000001c0d7820 */ /* 0x000fe20000400000 */
[----:B------:R-:W-:Y:S01]  /*28600*/  FMUL R15, R32, 0.5 ;  /* 0x3f000000200f7820 */ /* 0x000fe20000400000 */
[----:B------:R-:W-:Y:S01]  /*28610*/  FADD R30, R30, 1 ;  /* 0x3f8000001e1e7421 */ /* 0x000fe20000000000 */
[----:B------:R-:W-:Y:S01]  /*28620*/  FADD R34, R34, 1 ;  /* 0x3f80000022227421 */ /* 0x000fe20000000000 */
[----:B------:R-:W-:Y:S01]  /*28630*/  FMUL R24, R25, 0.5 ;  /* 0x3f00000019187820 */ /* 0x000fe20000400000 */
[----:B------:R-:W-:Y:S01]  /*28640*/  FMUL R25, R14, R45 ;  /* 0x0000002d0e197220 */ /* 0x000fe20000400000 */
[----:B------:R-:W-:Y:S01]  /*28650*/  FMUL R31, R31, R12 ;  /* 0x0000000c1f1f7220 */ /* 0x000fe20000400000 */
[----:B------:R-:W-:Y:S01]  /*28660*/  @P3 LOP3.LUT R49, R44, 0x80000000, R61, 0xb8, !PT ;  /* 0x800000002c313812 */ /* 0x000fe200078eb83d */
[----:B------:R-:W-:Y:S01]  /*28670*/  FMUL R14, R33, 0.5 ;  /* 0x3f000000210e7820 */ /* 0x000fe20000400000 */
[----:B------:R-:W-:Y:S01]  /*28680*/  FADD R35, R35, 1 ;  /* 0x3f80000023237421 */ /* 0x000fe20000000000 */
[----:B------:R-:W-:Y:S01]  /*28690*/  FMUL R30, R30, R13 ;  /* 0x0000000d1e1e7220 */ /* 0x000fe20000400000 */
[----:B------:R-:W-:Y:S01]  /*286a0*/  FMUL R34, R34, R15 ;  /* 0x0000000f22227220 */ /* 0x000fe20000400000 */
[----:B------:R-:W-:Y:S01]  /*286b0*/  FMUL R12, R37, 0.5 ;  /* 0x3f000000250c7820 */ /* 0x000fe20000400000 */
[----:B------:R-:W-:Y:S01]  /*286c0*/  FADD R39, R39, 1 ;  /* 0x3f80000027277421 */ /* 0x000fe20000000000 */
[----:B------:R-:W-:Y:S01]  /*286d0*/  FMUL R13, R36, 0.5 ;  /* 0x3f000000240d7820 */ /* 0x000fe20000400000 */
[----:B------:R-:W-:Y:S01]  /*286e0*/  FMUL R15, R40, 0.5 ;  /* 0x3f000000280f7820 */ /* 0x000fe20000400000 */
[----:B------:R-:W-:Y:S01]  /*286f0*/  FADD R38, R38, 1 ;  /* 0x3f80000026267421 */ /* 0x000fe20000000000 */
[----:B------:R-:W-:Y:S01]  /*28700*/  FADD R48, R48, 1 ;  /* 0x3f80000030307421 */ /* 0x000fe20000000000 */
[----:B------:R-:W-:Y:S01]  /*28710*/  FADD R27, R27, 1 ;  /* 0x3f8000001b1b7421 */ /* 0x000fe20000000000 */
        /* <DEDUP_REMOVED lines=49> */
.L_x_198:
[----:B------:R-:W-:Y:S05]  /*28a30*/  BSYNC B0 ;  /* 0x0000000000007941 */ /* 0x000fea0003800000 */
.L_x_197:
[----:B------:R-:W-:Y:S06]  /*28a40*/  BAR.SYNC.DEFER_BLOCKING 0x1, 0x100 ;  /* 0x0044000000007b1d */ /* 0x000fec0000010000 */
[----:B------:R-:W-:Y:S04]  /*28a50*/  BSSY B0, `(.L_x_199) ;  /* 0x000000a000007945 */ /* 0x000fe80003800000 */
[----:B------:R-:W-:Y:S05]  /*28a60*/  @P0 BRA `(.L_x_200) ;  /* 0x0000000000200947 */ /* 0x000fea0003800000 */
[----:B------:R-:W-:-:S06]  /*28a70*/  UISETP.NE.AND UP0, UPT, UR43, 0x3, UPT ;  /* 0x000000032b00788c */ /* 0x000fcc000bf05270 */
[----:B------:R-:W-:-:S13]  /*28a80*/  PLOP3.LUT P3, PT, PT, PT, UP0, 0x80, 0x0 ;  /* 0x000000000000781c */ /* 0x000fda0003f6f008 */
[----:B------:R-:W-:Y:S05]  /*28a90*/  @!P3 BRA `(.L_x_201) ;  /* 0x000000000004b947 */ /* 0x000fea0003800000 */
[----:B------:R-:W-:Y:S01]  /*28aa0*/  BPT.TRAP 0x1 ;  /* 0x000000040000795c */ /* 0x000fe20000300000 */
.L_x_201:
[----:B------:R-:W-:-:S04]  /*28ab0*/  ULEA UR4, UR8, UR46, 0x3 ;  /* 0x0000002e08047291 */ /* 0x000fc8000f8e183f */
[----:B------:R-:W-:-:S04]  /*28ac0*/  UIADD3 UR4, UR4, 0x50, URZ ;  /* 0x0000005004047890 */ /* 0x000fc8000fffe03f */
[----:B------:R-:W-:-:S09]  /*28ad0*/  UPRMT UR4, UR52, 0x654, UR4 ;  /* 0x0000065434047896 */ /* 0x000fd20008000004 */
[----:B------:R-:W-:Y:S03]  /*28ae0*/  SYNCS.ARRIVE.TRANS64.RED.A1T0 RZ, [UR4], RZ ;  /* 0x000000ffffff79a7 */ /* 0x000fe60008100404 */
.L_x_200:
[----:B------:R-:W-:Y:S05]  /*28af0*/  BSYNC B0 ;  /* 0x0000000000007941 */ /* 0x000fea0003800000 */
.L_x_199:
        /* <DEDUP_REMOVED lines=9> */
.L_x_204:
[----:B------:R-:W-:Y:S01]  /*28b90*/  SHF.L.U32 R2, R2, 0x1f, RZ ;  /* 0x0000001f02027819 */ /* 0x000fe200000006ff */
[----:B------:R-:W-:Y:S01]  /*28ba0*/  BSSY B1, `(.L_x_205) ;  /* 0x0000006000017945 */ /* 0x000fe20003800000 */
[C---:B-1----:R-:W-:Y:S02]  /*28bb0*/  LEA R13, R0.reuse, UR46, 0x3 ;  /* 0x0000002e000d7c11 */ /* 0x042fe4000f8e18ff */
[----:B------:R-:W-:Y:S02]  /*28bc0*/  @!P4 LEA R19, R0, R19, 0xd ;  /* 0x000000130013c211 */ /* 0x000fe400078e68ff */
[----:B------:R-:W1:Y:S02]  /*28bd0*/  SYNCS.PHASECHK.TRANS64.TRYWAIT P3, [R13+URZ+0x30], R2 ;  /* 0x000030020d0075a7 */ /* 0x000e64000806017f */
[----:B------:R-:W-:Y:S01]  /*28be0*/  @!P4 LEA R0, R18, R19, 0x1 ;  /* 0x000000131200c211 */ /* 0x000fe200078e08ff */
[----:B-1----:R-:W-:Y:S06]  /*28bf0*/  @!P3 BRA `(.L_x_206) ;  /* 0x000000680028b947 */ /* 0x002fec0003800000 */
.L_x_374:
[----:B------:R-:W-:Y:S05]  /*28c00*/  BSYNC B1 ;  /* 0x0000000000017941 */ /* 0x000fea0003800000 */
.L_x_205:
[----:B------:R-:W-:Y:S05]  /*28c10*/  @!P4 WARPSYNC.ALL ;  /* 0x000000000000c948 */ /* 0x000fea0003800000 */
[----:B------:R2:W3:Y:S04]  /*28c20*/  @!P4 LDSM.16.M88.4 R8, [R19] ;  /* 0x000000001308c83b */ /* 0x0004e80000000200 */
[----:B------:R2:W4:Y:S02]  /*28c30*/  @!P4 LDSM.16.M88.4 R4, [R0] ;  /* 0x000000000004c83b */ /* 0x0005240000000200 */
.L_x_203:
[----:B------:R-:W-:Y:S05]  /*28c40*/  BSYNC B0 ;  /* 0x0000000000007941 */ /* 0x000fea0003800000 */
.L_x_202:
[----:B-1--4-:R-:W-:Y:S02]  /*28c50*/  HADD2.F32 R13, -RZ, R7.H1_H1 ;  /* 0x30000007ff0d7230 */ /* 0x012fe40000004100 */
[C---:B------:R-:W-:Y:S01]  /*28c60*/  FMUL R151, R17.reuse, R151 ;  /* 0x0000009711977220 */ /* 0x040fe20000400000 */
[C---:B------:R-:W-:Y:S01]  /*28c70*/  FMUL R25, R17.reuse, R138 ;  /* 0x0000008a11197220 */ /* 0x040fe20000400000 */
[----:B--23--:R-:W-:Y:S02]  /*28c80*/  HADD2.F32 R19, -RZ, R10.H0_H0 ;  /* 0x2000000aff137230 */ /* 0x00cfe40000004100 */
[C---:B------:R-:W-:Y:S01]  /*28c90*/  FMUL R140, R17.reuse, R140 ;  /* 0x0000008c118c7220 */ /* 0x040fe20000400000 */
[----:B------:R-:W-:Y:S01]  /*28ca0*/  FFMA R2, R16, R13, R151 ;  /* 0x0000000d10027223 */ /* 0x000fe20000000097 */
[C---:B------:R-:W-:Y:S01]  /*28cb0*/  FMUL R141, R17.reuse, R141 ;  /* 0x0000008d118d7220 */ /* 0x040fe20000400000 */
[C---:B------:R-:W-:Y:S01]  /*28cc0*/  FMUL R142, R17.reuse, R142 ;  /* 0x0000008e118e7220 */ /* 0x040fe20000400000 */
[C---:B------:R-:W-:Y:S01]  /*28cd0*/  FMUL R146, R17.reuse, R146 ;  /* 0x0000009211927220 */ /* 0x040fe20000400000 */
[----:B------:R-:W-:Y:S01]  /*28ce0*/  FMUL R27, R2, 0.70710676908493041992 ;  /* 0x3f3504f3021b7820 */ /* 0x000fe20000400000 */
[C---:B------:R-:W-:Y:S01]  /*28cf0*/  FMUL R147, R17.reuse, R147 ;  /* 0x0000009311937220 */ /* 0x040fe20000400000 */
[C---:B------:R-:W-:Y:S01]  /*28d00*/  FMUL R148, R17.reuse, R148 ;  /* 0x0000009411947220 */ /* 0x040fe20000400000 */
[----:B------:R-:W-:Y:S01]  /*28d10*/  FMUL R136, R17, R136 ;  /* 0x0000008811887220 */ /* 0x000fe20000400000 */
[C---:B------:R-:W-:Y:S01]  /*28d20*/  FMUL R0, R27.reuse, R27 ;  /* 0x0000001b1b007220 */ /* 0x040fe20000400000 */
[C---:B------:R-:W-:Y:S01]  /*28d30*/  FSETP.GE.AND P3, PT, |R27|.reuse, 1.0029599666595458984, PT ;  /* 0x3f8060fe1b00780b */ /* 0x040fe20003f66200 */
[----:B------:R-:W-:Y:S05]  /*28d40*/  WARPSYNC.ALL ;  /* 0x0000000000007948 */ /* 0x000fea0003800000 */
[----:B------:R-:W-:Y:S01]  /*28d50*/  FSEL R0, |R27|, R0, P3 ;  /* 0x000000001b007208 */ /* 0x000fe20001800200 */
[----:B------:R-:W-:Y:S01]  /*28d60*/  BSSY B0, `(.L_x_207) ;  /* 0x00001cc000007945 */ /* 0x000fe20003800000 */
[----:B------:R-:W-:-:S02]  /*28d70*/  FSEL R13, R168, 8.4834944573231041431e-05, P3 ;  /* 0x38b1e96aa80d7808 */ /* 0x000fc40001800000 */
[----:B------:R-:W-:Y:S02]  /*28d80*/  FSEL R15, -R166, -0.00082130916416645050049, P3 ;  /* 0xba574d20a60f7808 */ /* 0x000fe40001800100 */
[----:B------:R-:W-:Y:S02]  /*28d90*/  FSEL R12, R164, 0.0052134888246655464172, P3 ;  /* 0x3baad5eaa40c7808 */ /* 0x000fe40001800000 */
[----:B------:R-:W-:Y:S01]  /*28da0*/  FSEL R14, -R163, -0.026868773624300956726, P3 ;  /* 0xbcdc1be7a30e7808 */ /* 0x000fe20001800100 */
[----:B------:R-:W-:Y:S01]  /*28db0*/  FFMA R13, R0, R13, R15 ;  /* 0x0000000d000d7223 */ /* 0x000fe2000000000f */
[----:B------:R-:W-:-:S03]  /*28dc0*/  FSEL R15, -|R27|, R27, P3 ;  /* 0x0000001b1b0f7208 */ /* 0x000fc60001800300 */
        /* <DEDUP_REMOVED lines=8> */
[--C-:B------:R-:W-:Y:S02]  /*28e50*/  HADD2.F32 R13, -RZ, R9.reuse.H0_H0 ;  /* 0x20000009ff0d7230 */ /* 0x100fe40000004100 */
[----:B------:R-:W-:Y:S01]  /*28e60*/  FMUL R12, R17, R139 ;  /* 0x0000008b110c7220 */ /* 0x000fe20000400000 */
[----:B------:R-:W-:Y:S01]  /*28e70*/  FFMA R0, R0, R15, R15 ;  /* 0x0000000f00007223 */ /* 0x000fe2000000000f */
[----:B------:R-:W-:Y:S02]  /*28e80*/  HADD2.F32 R15, -RZ, R9.H1_H1 ;  /* 0x30000009ff0f7230 */ /* 0x000fe40000004100 */
[C---:B------:R-:W-:Y:S01]  /*28e90*/  FFMA R9, R16.reuse, R13, R25 ;  /* 0x0000000d10097223 */ /* 0x040fe20000000019 */
[C---:B------:R-:W-:Y:S01]  /*28ea0*/  FFMA R13, R16.reuse, R19, R140 ;  /* 0x00000013100d7223 */ /* 0x040fe2000000008c */
[----:B------:R-:W1:Y:S01]  /*28eb0*/  @P3 MUFU.EX2 R14, R0 ;  /* 0x00000000000e3308 */ /* 0x000e620000000800 */
[----:B------:R-:W-:Y:S01]  /*28ec0*/  FFMA R12, R16, R15, R12 ;  /* 0x0000000f100c7223 */ /* 0x000fe2000000000c */
[----:B------:R-:W-:Y:S01]  /*28ed0*/  FMUL R37, R9, 0.70710676908493041992 ;  /* 0x3f3504f309257820 */ /* 0x000fe20000400000 */
[----:B------:R-:W-:Y:S01]  /*28ee0*/  FMUL R41, R13, 0.70710676908493041992 ;  /* 0x3f3504f30d297820 */ /* 0x000fe20000400000 */
[----:B------:R-:W-:Y:S01]  /*28ef0*/  FMUL R9, R9, 0.5 ;  /* 0x3f00000009097820 */ /* 0x000fe20000400000 */
[C---:B------:R-:W-:Y:S01]  /*28f00*/  FMUL R39, R12.reuse, 0.70710676908493041992 ;  /* 0x3f3504f30c277820 */ /* 0x040fe20000400000 */
[----:B------:R-:W-:Y:S01]  /*28f10*/  FMUL R12, R12, 0.5 ;  /* 0x3f0000000c0c7820 */ /* 0x000fe20000400000 */
[C---:B------:R-:W-:Y:S01]  /*28f20*/  FMUL R24, R41.reuse, R41 ;  /* 0x0000002929187220 */ /* 0x040fe20000400000 */
[----:B------:R-:W-:Y:S01]  /*28f30*/  FSETP.GE.AND P5, PT, |R41|, 1.0029599666595458984, PT ;  /* 0x3f8060fe2900780b */ /* 0x000fe20003fa6200 */
[C---:B------:R-:W-:Y:S01]  /*28f40*/  FMUL R20, R39.reuse, R39 ;  /* 0x0000002727147220 */ /* 0x040fe20000400000 */
[----:B------:R-:W-:-:S02]  /*28f50*/  FSETP.GE.AND P4, PT, |R39|, 1.0029599666595458984, PT ;  /* 0x3f8060fe2700780b */ /* 0x000fc40003f86200 */
[----:B------:R-:W-:Y:S02]  /*28f60*/  FSEL R26, |R41|, R24, P5 ;  /* 0x00000018291a7208 */ /* 0x000fe40002800200 */
[----:B------:R-:W-:Y:S01]  /*28f70*/  FSEL R20, |R39|, R20, P4 ;  /* 0x0000001427147208 */ /* 0x000fe20002000200 */
[----:B-1----:R-:W-:Y:S01]  /*28f80*/  @P3 FADD R14, -R14, 1 ;  /* 0x3f8000000e0e3421 */ /* 0x002fe20000000100 */
[C---:B------:R-:W-:Y:S02]  /*28f90*/  FSEL R25, R168.reuse, 8.4834944573231041431e-05, P4 ;  /* 0x38b1e96aa8197808 */ /* 0x040fe40002000000 */
[----:B------:R-:W-:Y:S02]  /*28fa0*/  FSEL R31, R168, 8.4834944573231041431e-05, P5 ;  /* 0x38b1e96aa81f7808 */ /* 0x000fe40002800000 */
[----:B------:R-:W-:Y:S01]  /*28fb0*/  @P3 LOP3.LUT R0, R14, 0x80000000, R27, 0xb8, !PT ;  /* 0x800000000e003812 */ /* 0x000fe200078eb81b */
[C---:B------:R-:W-:Y:S01]  /*28fc0*/  FMUL R14, R37.reuse, R37 ;  /* 0x00000025250e7220 */ /* 0x040fe20000400000 */
[----:B------:R-:W-:-:S02]  /*28fd0*/  FSETP.GE.AND P3, PT, |R37|, 1.0029599666595458984, PT ;  /* 0x3f8060fe2500780b */ /* 0x000fc40003f66200 */
[----:B------:R-:W-:Y:S01]  /*28fe0*/  FSEL R27, -R166, -0.00082130916416645050049, P4 ;  /* 0xba574d20a61b7808 */ /* 0x000fe20002000100 */
[----:B------:R-:W-:Y:S01]  /*28ff0*/  FADD R0, R0, 1 ;  /* 0x3f80000000007421 */ /* 0x000fe20000000000 */
[----:B------:R-:W-:Y:S02]  /*29000*/  FSEL R14, |R37|, R14, P3 ;  /* 0x0000000e250e7208 */ /* 0x000fe40001800200 */
[----:B------:R-:W-:Y:S01]  /*29010*/  FSEL R15, R168, 8.4834944573231041431e-05, P3 ;  /* 0x38b1e96aa80f7808 */ /* 0x000fe20001800000 */
[----:B------:R-:W-:Y:S01]  /*29020*/  FFMA R27, R20, R25, R27 ;  /* 0x00000019141b7223 */ /* 0x000fe2000000001b */
[C---:B------:R-:W-:Y:S02]  /*29030*/  FSEL R19, -R166.reuse, -0.00082130916416645050049, P3 ;  /* 0xba574d20a6137808 */ /* 0x040fe40001800100 */
[----:B------:R-:W-:Y:S02]  /*29040*/  FSEL R33, -R166, -0.00082130916416645050049, P5 ;  /* 0xba574d20a6217808 */ /* 0x000fe40002800100 */
[----:B------:R-:W-:Y:S01]  /*29050*/  FSEL R29, R164, 0.0052134888246655464172, P4 ;  /* 0x3baad5eaa41d7808 */ /* 0x000fe20002000000 */
[----:B------:R-:W-:Y:S01]  /*29060*/  FFMA R15, R14, R15, R19 ;  /* 0x0000000f0e0f7223 */ /* 0x000fe20000000013 */
[----:B------:R-:W-:Y:S01]  /*29070*/  FSEL R19, R164, 0.0052134888246655464172, P3 ;  /* 0x3baad5eaa4137808 */ /* 0x000fe20001800000 */
[----:B------:R-:W-:Y:S01]  /*29080*/  FFMA R31, R26, R31, R33 ;  /* 0x0000001f1a1f7223 */ /* 0x000fe20000000021 */
[----:B------:R-:W-:Y:S01]  /*29090*/  FSEL R25, -R163, -0.026868773624300956726, P3 ;  /* 0xbcdc1be7a3197808 */ /* 0x000fe20001800100 */
[----:B------:R-:W-:Y:S01]  /*290a0*/  FFMA R27, R20, R27, R29 ;  /* 0x0000001b141b7223 */ /* 0x000fe2000000001d */
[----:B------:R-:W-:Y:S01]  /*290b0*/  FSEL R35, R164, 0.0052134888246655464172, P5 ;  /* 0x3baad5eaa4237808 */ /* 0x000fe20002800000 */
[----:B------:R-:W-:Y:S01]  /*290c0*/  FFMA R15, R14, R15, R19 ;  /* 0x0000000f0e0f7223 */ /* 0x000fe20000000013 */
[----:B------:R-:W-:-:S02]  /*290d0*/  FSEL R19, R162, 0.11284004896879196167, P3 ;  /* 0x3de718afa2137808 */ /* 0x000fc40001800000 */
[----:B------:R-:W-:Y:S01]  /*290e0*/  FSEL R29, -R163, -0.026868773624300956726, P4 ;  /* 0xbcdc1be7a31d7808 */ /* 0x000fe20002000100 */
[----:B------:R-:W-:Y:S01]  /*290f0*/  FFMA R15, R14, R15, R25 ;  /* 0x0000000f0e0f7223 */ /* 0x000fe20000000019 */
[----:B------:R-:W-:Y:S01]  /*29100*/  FSEL R25, R161, -0.37612664699554443359, P3 ;  /* 0xbec093aca1197808 */ /* 0x000fe20001800000 */
[----:B------:R-:W-:Y:S01]  /*29110*/  FFMA R35, R26, R31, R35 ;  /* 0x0000001f1a237223 */ /* 0x000fe20000000023 */
[----:B------:R-:W-:Y:S01]  /*29120*/  FSEL R31, R162, 0.11284004896879196167, P4 ;  /* 0x3de718afa21f7808 */ /* 0x000fe20002000000 */
[----:B------:R-:W-:Y:S01]  /*29130*/  FFMA R15, R14, R15, R19 ;  /* 0x0000000f0e0f7223 */ /* 0x000fe20000000013 */
[----:B------:R-:W-:Y:S01]  /*29140*/  FFMA R27, R20, R27, R29 ;  /* 0x0000001b141b7223 */ /* 0x000fe2000000001d */
[----:B------:R-:W-:Y:S02]  /*29150*/  FSEL R19, R160, 0.12837915122509002686, P3 ;  /* 0x3e0375d3a0137808 */ /* 0x000fe40001800000 */
        /* <DEDUP_REMOVED lines=9> */
[----:B------:R-:W-:Y:S01]  /*291f0*/  FSEL R25, -|R37|, R37, P3 ;  /* 0x0000002525197208 */ /* 0x000fe20001800300 */
[----:B------:R-:W-:Y:S01]  /*29200*/  FFMA R31, R26, R33, R31 ;  /* 0x000000211a1f7223 */ /* 0x000fe2000000001f */
[----:B------:R-:W-:Y:S01]  /*29210*/  FSEL R19, R161, -0.37612664699554443359, P5 ;  /* 0xbec093aca1137808 */ /* 0x000fe20002800000 */
[----:B------:R-:W-:Y:S01]  /*29220*/  FFMA R15, R20, R27, R15 ;  /* 0x0000001b140f7223 */ /* 0x000fe2000000000f */
[----:B------:R-:W-:Y:S01]  /*29230*/  FSEL R20, -|R39|, R39, P4 ;  /* 0x0000002727147208 */ /* 0x000fe20002000300 */
[----:B------:R-:W-:Y:S01]  /*29240*/  FFMA R14, R14, R25, R25 ;  /* 0x000000190e0e7223 */ /* 0x000fe20000000019 */
[----:B------:R-:W-:Y:S01]  /*29250*/  FSEL R28, R160, 0.12837915122509002686, P5 ;  /* 0x3e0375d3a01c7808 */ /* 0x000fe20002800000 */
[C---:B------:R-:W-:Y:S01]  /*29260*/  FFMA R19, R26.reuse, R31, R19 ;  /* 0x0000001f1a137223 */ /* 0x040fe20000000013 */
[----:B------:R-:W-:Y:S01]  /*29270*/  HADD2.F32 R25, -RZ, R10.H1_H1 ;  /* 0x3000000aff197230 */ /* 0x000fe20000004100 */
[----:B------:R-:W1:Y:S01]  /*29280*/  @P3 MUFU.EX2 R24, R14 ;  /* 0x0000000e00183308 */ /* 0x000e620000000800 */
[----:B------:R-:W-:Y:S01]  /*29290*/  FFMA R15, R15, R20, R20 ;  /* 0x000000140f0f7223 */ /* 0x000fe20000000014 */
[----:B------:R-:W-:Y:S01]  /*292a0*/  FSEL R20, -|R41|, R41, P5 ;  /* 0x0000002929147208 */ /* 0x000fe20002800300 */
[----:B------:R-:W-:Y:S01]  /*292b0*/  FFMA R19, R26, R19, R28 ;  /* 0x000000131a137223 */ /* 0x000fe2000000001c */
[----:B------:R-:W-:-:S02]  /*292c0*/  HADD2.F32 R27, -RZ, R11.H0_H0 ;  /* 0x2000000bff1b7230 */ /* 0x000fc40000004100 */
[C---:B------:R-:W-:Y:S01]  /*292d0*/  FFMA R10, R16.reuse, R25, R141 ;  /* 0x00000019100a7223 */ /* 0x040fe2000000008d */
[----:B------:R-:W-:Y:S02]  /*292e0*/  HADD2.F32 R29, -RZ, R11.H1_H1 ;  /* 0x3000000bff1d7230 */ /* 0x000fe40000004100 */
[----:B------:R-:W-:Y:S01]  /*292f0*/  FFMA R19, R19, R20, R20 ;  /* 0x0000001413137223 */ /* 0x000fe20000000014 */
[----:B------:R-:W2:Y:S01]  /*29300*/  @P4 MUFU.EX2 R26, R15 ;  /* 0x0000000f001a4308 */ /* 0x000ea20000000800 */
[----:B------:R-:W-:Y:S01]  /*29310*/  FFMA R11, R16, R27, R142 ;  /* 0x0000001b100b7223 */ /* 0x000fe2000000008e */
[----:B------:R-:W-:Y:S01]  /*29320*/  FMUL R43, R10, 0.70710676908493041992 ;  /* 0x3f3504f30a2b7820 */ /* 0x000fe20000400000 */
[----:B------:R-:W-:Y:S02]  /*29330*/  FMUL R20, R17, R143 ;  /* 0x0000008f11147220 */ /* 0x000fe40000400000 */
[----:B------:R-:W-:Y:S02]  /*29340*/  FMUL R45, R11, 0.70710676908493041992 ;  /* 0x3f3504f30b2d7820 */ /* 0x000fe40000400000 */
[----:B------:R-:W-:Y:S01]  /*29350*/  FFMA R20, R16, R29, R20 ;  /* 0x0000001d10147223 */ /* 0x000fe20000000014 */
[----:B------:R-:W3:Y:S01]  /*29360*/  @P5 MUFU.EX2 R28, R19 ;  /* 0x00000013001c5308 */ /* 0x000ee20000000800 */
[----:B-1----:R-:W-:-:S02]  /*29370*/  @P3 FADD R24, -R24, 1 ;  /* 0x3f80000018183421 */ /* 0x002fc40000000100 */
[----:B------:R-:W-:-:S03]  /*29380*/  FMUL R36, R20, 0.70710676908493041992 ;  /* 0x3f3504f314247820 */ /* 0x000fc60000400000 */
[----:B------:R-:W-:Y:S01]  /*29390*/  @P3 LOP3.LUT R14, R24, 0x80000000, R37, 0xb8, !PT ;  /* 0x80000000180e3812 */ /* 0x000fe200078eb825 */
[C---:B------:R-:W-:Y:S01]  /*293a0*/  FMUL R24, R43.reuse, R43 ;  /* 0x0000002b2b187220 */ /* 0x040fe20000400000 */
[C---:B------:R-:W-:Y:S01]  /*293b0*/  FSETP.GE.AND P3, PT, |R43|.reuse, 1.0029599666595458984, PT ;  /* 0x3f8060fe2b00780b */ /* 0x040fe20003f66200 */
[----:B--2---:R-:W-:Y:S02]  /*293c0*/  @P4 FADD R26, -R26, 1 ;  /* 0x3f8000001a1a4421 */ /* 0x004fe40000000100 */
[----:B------:R-:W-:Y:S01]  /*293d0*/  FADD R14, R14, 1 ;  /* 0x3f8000000e0e7421 */ /* 0x000fe20000000000 */
[----:B------:R-:W-:Y:S02]  /*293e0*/  FSEL R24, |R43|, R24, P3 ;  /* 0x000000182b187208 */ /* 0x000fe40001800200 */
[----:B------:R-:W-:Y:S01]  /*293f0*/  @P4 LOP3.LUT R15, R26, 0x80000000, R39, 0xb8, !PT ;  /* 0x800000001a0f4812 */ /* 0x000fe200078eb827 */
[C---:B------:R-:W-:Y:S01]  /*29400*/  FMUL R26, R45.reuse, R45 ;  /* 0x0000002d2d1a7220 */ /* 0x040fe20000400000 */
[C---:B------:R-:W-:Y:S01]  /*29410*/  FSETP.GE.AND P4, PT, |R45|.reuse, 1.0029599666595458984, PT ;  /* 0x3f8060fe2d00780b */ /* 0x040fe20003f86200 */
[----:B---3--:R-:W-:Y:S01]  /*29420*/  @P5 FADD R28, -R28, 1 ;  /* 0x3f8000001c1c5421 */ /* 0x008fe20000000100 */
[----:B------:R-:W-:Y:S01]  /*29430*/  FSEL R25, R168, 8.4834944573231041431e-05, P3 ;  /* 0x38b1e96aa8197808 */ /* 0x000fe20001800000 */
[----:B------:R-:W-:Y:S01]  /*29440*/  FMUL R14, R14, R9 ;  /* 0x000000090e0e7220 */ /* 0x000fe20000400000 */
[----:B------:R-:W-:Y:S01]  /*29450*/  FSEL R27, -R166, -0.00082130916416645050049, P3 ;  /* 0xba574d20a61b7808 */ /* 0x000fe20001800100 */
[----:B------:R-:W-:Y:S01]  /*29460*/  FMUL R9, R20, 0.5 ;  /* 0x3f00000014097820 */ /* 0x000fe20000400000 */
[----:B------:R-:W-:Y:S01]  /*29470*/  @P5 LOP3.LUT R19, R28, 0x80000000, R41, 0xb8, !PT ;  /* 0x800000001c135812 */ /* 0x000fe200078eb829 */
[----:B------:R-:W-:Y:S01]  /*29480*/  FMUL R28, R36, R36 ;  /* 0x00000024241c7220 */ /* 0x000fe20000400000 */
[----:B------:R-:W-:Y:S01]  /*29490*/  FSEL R26, |R45|, R26, P4 ;  /* 0x0000001a2d1a7208 */ /* 0x000fe20002000200 */
[----:B------:R-:W-:Y:S01]  /*294a0*/  FFMA R25, R24, R25, R27 ;  /* 0x0000001918197223 */ /* 0x000fe2000000001b */
[----:B------:R-:W-:Y:S01]  /*294b0*/  FSEL R29, R168, 8.4834944573231041431e-05, P4 ;  /* 0x38b1e96aa81d7808 */ /* 0x000fe20002000000 */
[----:B------:R-:W-:Y:S01]  /*294c0*/  FADD R19, R19, 1 ;  /* 0x3f80000013137421 */ /* 0x000fe20000000000 */
        /* <DEDUP_REMOVED lines=10> */
[----:B------:R-:W-:Y:S02]  /*29570*/  FSEL R33, R164, 0.0052134888246655464172, P4 ;  /* 0x3baad5eaa4217808 */ /* 0x000fe40002000000 */
[C---:B------:R-:W-:Y:S01]  /*29580*/  FSEL R29, -R163.reuse, -0.026868773624300956726, P3 ;  /* 0xbcdc1be7a31d7808 */ /* 0x040fe20001800100 */
[----:B------:R-:W-:Y:S01]  /*29590*/  FFMA R35, R30, R35, R37 ;  /* 0x000000231e237223 */ /* 0x000fe20000000025 */
[----:B------:R-:W-:Y:S01]  /*295a0*/  FSEL R39, R164, 0.0052134888246655464172, P5 ;  /* 0x3baad5eaa4277808 */ /* 0x000fe20002800000 */
[----:B------:R-:W-:Y:S01]  /*295b0*/  FFMA R31, R26, R31, R33 ;  /* 0x0000001f1a1f7223 */ /* 0x000fe20000000021 */
[----:B------:R-:W-:Y:S01]  /*295c0*/  FSEL R27, R162, 0.11284004896879196167, P3 ;  /* 0x3de718afa21b7808 */ /* 0x000fe20001800000 */
        /* <DEDUP_REMOVED lines=9> */
[----:B------:R-:W-:Y:S01]  /*29660*/  FSEL R37, -R163, -0.026868773624300956726, P5 ;  /* 0xbcdc1be7a3257808 */ /* 0x000fe20002800100 */
[----:B------:R-:W-:Y:S01]  /*29670*/  FFMA R31, R26, R31, R35 ;  /* 0x0000001f1a1f7223 */ /* 0x000fe20000000023 */
[----:B------:R-:W-:Y:S01]  /*29680*/  FSEL R33, R161, -0.37612664699554443359, P4 ;  /* 0xbec093aca1217808 */ /* 0x000fe20002000000 */
[----:B------:R-:W-:Y:S01]  /*29690*/  FFMA R24, R24, R25, R27 ;  /* 0x0000001918187223 */ /* 0x000fe2000000001b */
[----:B------:R-:W-:Y:S01]  /*296a0*/  FSEL R35, R162, 0.11284004896879196167, P5 ;  /* 0x3de718afa2237808 */ /* 0x000fe20002800000 */
[----:B------:R-:W-:Y:S01]  /*296b0*/  FFMA R37, R30, R39, R37 ;  /* 0x000000271e257223 */ /* 0x000fe20000000025 */
[----:B------:R-:W-:Y:S01]  /*296c0*/  FSEL R29, -|R43|, R43, P3 ;  /* 0x0000002b2b1d7208 */ /* 0x000fe20001800300 */
[----:B------:R-:W-:Y:S01]  /*296d0*/  FFMA R31, R26, R31, R33 ;  /* 0x0000001f1a1f7223 */ /* 0x000fe20000000021 */
[----:B------:R-:W-:Y:S01]  /*296e0*/  FSEL R25, R160, 0.12837915122509002686, P4 ;  /* 0x3e0375d3a0197808 */ /* 0x000fe20002000000 */
[----:B------:R-:W-:Y:S01]  /*296f0*/  FFMA R35, R30, R37, R35 ;  /* 0x000000251e237223 */ /* 0x000fe20000000023 */
[----:B------:R-:W-:Y:S01]  /*29700*/  FSEL R27, R161, -0.37612664699554443359, P5 ;  /* 0xbec093aca11b7808 */ /* 0x000fe20002800000 */
[----:B------:R-:W-:Y:S01]  /*29710*/  FFMA R24, R24, R29, R29 ;  /* 0x0000001d18187223 */ /* 0x000fe2000000001d */
[----:B------:R-:W-:Y:S01]  /*29720*/  FSEL R32, R160, 0.12837915122509002686, P5 ;  /* 0x3e0375d3a0207808 */ /* 0x000fe20002800000 */
[----:B------:R-:W-:Y:S01]  /*29730*/  FFMA R25, R26, R31, R25 ;  /* 0x0000001f1a197223 */ /* 0x000fe20000000019 */
[----:B------:R-:W-:Y:S01]  /*29740*/  FSEL R26, -|R45|, R45, P4 ;  /* 0x0000002d2d1a7208 */ /* 0x000fe20002000300 */
[----:B------:R-:W1:Y:S01]  /*29750*/  @P3 MUFU.EX2 R28, R24 ;  /* 0x00000018001c3308 */ /* 0x000e620000000800 */
[----:B------:R-:W-:Y:S01]  /*29760*/  FFMA R27, R30, R35, R27 ;  /* 0x000000231e1b7223 */ /* 0x000fe2000000001b */
[----:B------:R-:W-:Y:S01]  /*29770*/  FMUL R33, R17, R144 ;  /* 0x0000009011217220 */ /* 0x000fe20000400000 */
[----:B------:R-:W-:-:S02]  /*29780*/  HADD2.F32 R29, -RZ, R4.H1_H1 ;  /* 0x30000004ff1d7230 */ /* 0x000fc40000004100 */
[----:B------:R-:W-:Y:S01]  /*29790*/  FFMA R25, R25, R26, R26 ;  /* 0x0000001a19197223 */ /* 0x000fe2000000001a */
[----:B------:R-:W-:Y:S01]  /*297a0*/  FSEL R26, -|R36|, R36, P5 ;  /* 0x00000024241a7208 */ /* 0x000fe20002800300 */
[----:B------:R-:W-:Y:S01]  /*297b0*/  FFMA R27, R30, R27, R32 ;  /* 0x0000001b1e1b7223 */ /* 0x000fe20000000020 */
[----:B------:R-:W-:Y:S01]  /*297c0*/  FMUL R30, R17, R145 ;  /* 0x00000091111e7220 */ /* 0x000fe20000400000 */
[----:B------:R-:W2:Y:S01]  /*297d0*/  @P4 MUFU.EX2 R34, R25 ;  /* 0x0000001900224308 */ /* 0x000ea20000000800 */
[--C-:B------:R-:W-:Y:S02]  /*297e0*/  HADD2.F32 R31, -RZ, R5.reuse.H0_H0 ;  /* 0x20000005ff1f7230 */ /* 0x100fe40000004100 */
[----:B------:R-:W-:Y:S01]  /*297f0*/  FFMA R26, R27, R26, R26 ;  /* 0x0000001a1b1a7223 */ /* 0x000fe2000000001a */
[----:B------:R-:W-:Y:S02]  /*29800*/  HADD2.F32 R27, -RZ, R4.H0_H0 ;  /* 0x20000004ff1b7230 */ /* 0x000fe40000004100 */
[----:B------:R-:W-:Y:S01]  /*29810*/  FFMA R4, R16, R29, R30 ;  /* 0x0000001d10047223 */ /* 0x000fe2000000001e */
[----:B------:R-:W-:Y:S01]  /*29820*/  HADD2.F32 R5, -RZ, R5.H1_H1 ;  /* 0x30000005ff057230 */ /* 0x000fe20000004100 */
[----:B------:R-:W3:Y:S01]  /*29830*/  @P5 MUFU.EX2 R35, R26 ;  /* 0x0000001a00235308 */ /* 0x000ee20000000800 */
[----:B-1----:R-:W-:Y:S01]  /*29840*/  @P3 FADD R32, -R28, 1 ;  /* 0x3f8000001c203421 */ /* 0x002fe20000000100 */
[----:B------:R-:W-:Y:S01]  /*29850*/  FFMA R28, R16, R27, R33 ;  /* 0x0000001b101c7223 */ /* 0x000fe20000000021 */
[----:B------:R-:W-:Y:S01]  /*29860*/  FMUL R46, R4, 0.70710676908493041992 ;  /* 0x3f3504f3042e7820 */ /* 0x000fe20000400000 */
[C---:B------:R-:W-:Y:S01]  /*29870*/  FFMA R27, R16.reuse, R31, R146 ;  /* 0x0000001f101b7223 */ /* 0x040fe20000000092 */
[----:B------:R-:W-:Y:S01]  /*29880*/  FFMA R147, R16, R5, R147 ;  /* 0x0000000510937223 */ /* 0x000fe20000000093 */
[----:B------:R-:W-:Y:S01]  /*29890*/  FMUL R39, R28, 0.70710676908493041992 ;  /* 0x3f3504f31c277820 */ /* 0x000fe20000400000 */
[----:B------:R-:W-:Y:S01]  /*298a0*/  @P3 LOP3.LUT R24, R32, 0x80000000, R43, 0xb8, !PT ;  /* 0x8000000020183812 */ /* 0x000fe200078eb82b */
[----:B------:R-:W-:Y:S01]  /*298b0*/  FMUL R31, R46, R46 ;  /* 0x0000002e2e1f7220 */ /* 0x000fe20000400000 */
[----:B--2---:R-:W-:Y:S01]  /*298c0*/  @P4 FADD R34, -R34, 1 ;  /* 0x3f80000022224421 */ /* 0x004fe20000000100 */
[C---:B------:R-:W-:Y:S01]  /*298d0*/  FMUL R29, R39.reuse, R39 ;  /* 0x00000027271d7220 */ /* 0x040fe20000400000 */
[----:B------:R-:W-:Y:S01]  /*298e0*/  FSETP.GE.AND P3, PT, |R39|, 1.0029599666595458984, PT ;  /* 0x3f8060fe2700780b */ /* 0x000fe20003f66200 */
[----:B------:R-:W-:Y:S01]  /*298f0*/  FMUL R48, R27, 0.70710676908493041992 ;  /* 0x3f3504f31b307820 */ /* 0x000fe20000400000 */
[----:B------:R-:W-:Y:S01]  /*29900*/  FADD R24, R24, 1 ;  /* 0x3f80000018187421 */ /* 0x000fe20000000000 */
[----:B------:R-:W-:Y:S01]  /*29910*/  @P4 LOP3.LUT R25, R34, 0x80000000, R45, 0xb8, !PT ;  /* 0x8000000022194812 */ /* 0x000fe200078eb82d */
[----:B------:R-:W-:Y:S01]  /*29920*/  FMUL R45, R147, 0.70710676908493041992 ;  /* 0x3f3504f3932d7820 */ /* 0x000fe20000400000 */
[----:B------:R-:W-:Y:S01]  /*29930*/  FSETP.GE.AND P4, PT, |R46|, 1.0029599666595458984, PT ;  /* 0x3f8060fe2e00780b */ /* 0x000fe20003f86200 */
[----:B---3--:R-:W-:Y:S01]  /*29940*/  @P5 FADD R35, -R35, 1 ;  /* 0x3f80000023235421 */ /* 0x008fe20000000100 */
[----:B------:R-:W-:Y:S01]  /*29950*/  FSEL R29, |R39|, R29, P3 ;  /* 0x0000001d271d7208 */ /* 0x000fe20001800200 */
[----:B------:R-:W-:Y:S01]  /*29960*/  FMUL R33, R48, R48 ;  /* 0x0000003030217220 */ /* 0x000fe20000400000 */
[----:B------:R-:W-:Y:S01]  /*29970*/  FSEL R30, R168, 8.4834944573231041431e-05, P3 ;  /* 0x38b1e96aa81e7808 */ /* 0x000fe20001800000 */
[----:B------:R-:W-:Y:S01]  /*29980*/  FMUL R5, R45, R45 ;  /* 0x0000002d2d057220 */ /* 0x000fe20000400000 */
[----:B------:R-:W-:Y:S01]  /*29990*/  FSEL R32, -R166, -0.00082130916416645050049, P3 ;  /* 0xba574d20a6207808 */ /* 0x000fe20001800100 */
[----:B------:R-:W-:Y:S01]  /*299a0*/  FADD R25, R25, 1 ;  /* 0x3f80000019197421 */ /* 0x000fe20000000000 */
[----:B------:R-:W-:Y:S01]  /*299b0*/  @P5 LOP3.LUT R26, R35, 0x80000000, R36, 0xb8, !PT ;  /* 0x80000000231a5812 */ /* 0x000fe200078eb824 */
[----:B------:R-:W-:Y:S01]  /*299c0*/  FMUL R28, R28, 0.5 ;  /* 0x3f0000001c1c7820 */ /* 0x000fe20000400000 */
[----:B------:R-:W-:Y:S01]  /*299d0*/  FSEL R35, |R46|, R31, P4 ;  /* 0x0000001f2e237208 */ /* 0x000fe20002000200 */
[----:B------:R-:W-:Y:S01]  /*299e0*/  FFMA R30, R29, R30, R32 ;  /* 0x0000001e1d1e7223 */ /* 0x000fe20000000020 */
[----:B------:R-:W-:Y:S01]  /*299f0*/  FSEL R34, R168, 8.4834944573231041431e-05, P4 ;  /* 0x38b1e96aa8227808 */ /* 0x000fe20002000000 */
[----:B------:R-:W-:Y:S01]  /*29a00*/  FADD R26, R26, 1 ;  /* 0x3f8000001a1a7421 */ /* 0x000fe20000000000 */
[----:B------:R-:W-:Y:S01]  /*29a10*/  FSEL R36, -R166, -0.00082130916416645050049, P4 ;  /* 0xba574d20a6247808 */ /* 0x000fe20002000100 */
[----:B------:R-:W-:Y:S01]  /*29a20*/  FMUL R27, R27, 0.5 ;  /* 0x3f0000001b1b7820 */ /* 0x000fe20000400000 */
[----:B------:R-:W-:Y:S01]  /*29a30*/  FSETP.GE.AND P5, PT, |R48|, 1.0029599666595458984, PT ;  /* 0x3f8060fe3000780b */ /* 0x000fe20003fa6200 */
[----:B------:R-:W-:Y:S01]  /*29a40*/  FMUL R26, R26, R9 ;  /* 0x000000091a1a7220 */ /* 0x000fe20000400000 */
[----:B------:R-:W-:Y:S01]  /*29a50*/  FSEL R32, R164, 0.0052134888246655464172, P3 ;  /* 0x3baad5eaa4207808 */ /* 0x000fe20001800000 */
[----:B------:R-:W-:Y:S01]  /*29a60*/  FFMA R36, R35, R34, R36 ;  /* 0x0000002223247223 */ /* 0x000fe20000000024 */
[----:B------:R-:W-:-:S02]  /*29a70*/  FSEL R37, |R48|, R33, P5 ;  /* 0x0000002130257208 */ /* 0x000fc40002800200 */
[----:B------:R-:W-:Y:S01]  /*29a80*/  FSEL R40, R168, 8.4834944573231041431e-05, P5 ;  /* 0x38b1e96aa8287808 */ /* 0x000fe20002800000 */
[----:B------:R-:W-:Y:S01]  /*29a90*/  FFMA R30, R29, R30, R32 ;  /* 0x0000001e1d1e7223 */ /* 0x000fe20000000020 */
[----:B------:R-:W-:Y:S02]  /*29aa0*/  FSEL R42, -R166, -0.00082130916416645050049, P5 ;  /* 0xba574d20a62a7808 */ /* 0x000fe40002800100 */
[C---:B------:R-:W-:Y:S02]  /*29ab0*/  FSEL R38, R164.reuse, 0.0052134888246655464172, P4 ;  /* 0x3baad5eaa4267808 */ /* 0x040fe40002000000 */
[----:B------:R-:W-:Y:S01]  /*29ac0*/  FSEL R34, -R163, -0.026868773624300956726, P3 ;  /* 0xbcdc1be7a3227808 */ /* 0x000fe20001800100 */
[----:B------:R-:W-:Y:S01]  /*29ad0*/  FFMA R40, R37, R40, R42 ;  /* 0x0000002825287223 */ /* 0x000fe2000000002a */
        /* <DEDUP_REMOVED lines=16> */
[----:B------:R-:W-:Y:S01]  /*29be0*/  FSEL R31, -|R39|, R39, P3 ;  /* 0x00000027271f7208 */ /* 0x000fe20001800300 */
        /* <DEDUP_REMOVED lines=10> */
[----:B------:R-:W1:Y:S01]  /*29c90*/  @P3 MUFU.EX2 R32, R33 ;  /* 0x0000002100203308 */ /* 0x000e620000000800 */
[----:B------:R-:W-:Y:S01]  /*29ca0*/  FFMA R30, R37, R38, R30 ;  /* 0x00000026251e7223 */ /* 0x000fe2000000001e */
[----:B------:R-:W-:Y:S01]  /*29cb0*/  FFMA R34, R34, R29, R29 ;  /* 0x0000001d22227223 */ /* 0x000fe2000000001d */
[----:B------:R-:W-:-:S02]  /*29cc0*/  FSEL R29, -|R48|, R48, P5 ;  /* 0x00000030301d7208 */ /* 0x000fc40002800300 */
[----:B------:R-:W-:Y:S01]  /*29cd0*/  FFMA R30, R37, R30, R31 ;  /* 0x0000001e251e7223 */ /* 0x000fe2000000001f */
[--C-:B------:R-:W-:Y:S02]  /*29ce0*/  HADD2.F32 R31, -RZ, R6.reuse.H1_H1 ;  /* 0x30000006ff1f7230 */ /* 0x100fe40000004100 */
[----:B------:R-:W2:Y:S01]  /*29cf0*/  @P4 MUFU.EX2 R35, R34 ;  /* 0x0000002200234308 */ /* 0x000ea20000000800 */
[----:B------:R-:W-:Y:S01]  /*29d00*/  FFMA R36, R30, R29, R29 ;  /* 0x0000001d1e247223 */ /* 0x000fe2000000001d */
[----:B------:R-:W-:Y:S02]  /*29d10*/  HADD2.F32 R29, -RZ, R6.H0_H0 ;  /* 0x20000006ff1d7230 */ /* 0x000fe40000004100 */
[----:B------:R-:W-:-:S03]  /*29d20*/  FMUL R30, R17, R149 ;  /* 0x00000095111e7220 */ /* 0x000fc60000400000 */
[----:B------:R-:W-:Y:S01]  /*29d30*/  FFMA R148, R16, R29, R148 ;  /* 0x0000001d10947223 */ /* 0x000fe20000000094 */
[----:B------:R-:W3:Y:S01]  /*29d40*/  @P5 MUFU.EX2 R37, R36 ;  /* 0x0000002400255308 */ /* 0x000ee20000000800 */
[----:B-1----:R-:W-:Y:S01]  /*29d50*/  @P3 FADD R32, -R32, 1 ;  /* 0x3f80000020203421 */ /* 0x002fe20000000100 */
[----:B------:R-:W-:Y:S01]  /*29d60*/  FFMA R43, R16, R31, R30 ;  /* 0x0000001f102b7223 */ /* 0x000fe2000000001e */
[----:B------:R-:W-:-:S03]  /*29d70*/  FMUL R47, R148, 0.70710676908493041992 ;  /* 0x3f3504f3942f7820 */ /* 0x000fc60000400000 */
[----:B------:R-:W-:Y:S01]  /*29d80*/  @P3 LOP3.LUT R33, R32, 0x80000000, R39, 0xb8, !PT ;  /* 0x8000000020213812 */ /* 0x000fe200078eb827 */
[----:B------:R-:W-:Y:S01]  /*29d90*/  FMUL R29, R47, R47 ;  /* 0x0000002f2f1d7220 */ /* 0x000fe20000400000 */
        /* <DEDUP_REMOVED lines=8> */
[----:B------:R-:W-:Y:S01]  /*29e20*/  FSETP.GE.AND P4, PT, |R47|, 1.0029599666595458984, PT ;  /* 0x3f8060fe2f00780b */ /* 0x000fe20003f86200 */
[----:B---3--:R-:W-:Y:S01]  /*29e30*/  @P5 FADD R37, -R37, 1 ;  /* 0x3f80000025255421 */ /* 0x008fe20000000100 */
[----:B------:R-:W-:Y:S01]  /*29e40*/  FSEL R6, R168, 8.4834944573231041431e-05, P3 ;  /* 0x38b1e96aa8067808 */ /* 0x000fe20001800000 */
[----:B------:R-:W-:Y:S01]  /*29e50*/  FADD R34, R34, 1 ;  /* 0x3f80000022227421 */ /* 0x000fe20000000000 */
[----:B------:R-:W-:Y:S01]  /*29e60*/  FSEL R30, -R166, -0.00082130916416645050049, P3 ;  /* 0xba574d20a61e7808 */ /* 0x000fe20001800100 */
[----:B------:R-:W-:Y:S01]  /*29e70*/  FMUL R12, R33, R28 ;  /* 0x0000001c210c7220 */ /* 0x000fe20000400000 */
[----:B------:R-:W-:-:S02]  /*29e80*/  FSEL R31, |R47|, R29, P4 ;  /* 0x0000001d2f1f7208 */ /* 0x000fc40002000200 */
[----:B------:R-:W-:Y:S01]  /*29e90*/  FSEL R32, R168, 8.4834944573231041431e-05, P4 ;  /* 0x38b1e96aa8207808 */ /* 0x000fe20002000000 */
[----:B------:R-:W-:Y:S01]  /*29ea0*/  FFMA R6, R5, R6, R30 ;  /* 0x0000000605067223 */ /* 0x000fe2000000001e */
[----:B------:R-:W-:Y:S02]  /*29eb0*/  FSEL R38, -R166, -0.00082130916416645050049, P4 ;  /* 0xba574d20a6267808 */ /* 0x000fe40002000100 */
[----:B------:R-:W-:Y:S02]  /*29ec0*/  FSEL R30, R164, 0.0052134888246655464172, P3 ;  /* 0x3baad5eaa41e7808 */ /* 0x000fe40001800000 */
[----:B------:R-:W-:Y:S01]  /*29ed0*/  @P5 LOP3.LUT R36, R37, 0x80000000, R48, 0xb8, !PT ;  /* 0x8000000025245812 */ /* 0x000fe200078eb830 */
[----:B------:R-:W-:Y:S01]  /*29ee0*/  FFMA R38, R31, R32, R38 ;  /* 0x000000201f267223 */ /* 0x000fe20000000026 */
[----:B------:R-:W-:Y:S01]  /*29ef0*/  FSETP.GE.AND P5, PT, |R50|, 1.0029599666595458984, PT ;  /* 0x3f8060fe3200780b */ /* 0x000fe20003fa6200 */
[----:B------:R-:W-:Y:S01]  /*29f00*/  FFMA R6, R5, R6, R30 ;  /* 0x0000000605067223 */ /* 0x000fe2000000001e */
[----:B------:R-:W-:Y:S01]  /*29f10*/  FSEL R32, -R163, -0.026868773624300956726, P3 ;  /* 0xbcdc1be7a3207808 */ /* 0x000fe20001800100 */
[----:B------:R-:W-:Y:S01]  /*29f20*/  FADD R36, R36, 1 ;  /* 0x3f80000024247421 */ /* 0x000fe20000000000 */
[----:B------:R-:W-:-:S02]  /*29f30*/  FSEL R39, |R50|, R35, P5 ;  /* 0x0000002332277208 */ /* 0x000fc40002800200 */
[----:B------:R-:W-:Y:S01]  /*29f40*/  FSEL R42, R168, 8.4834944573231041431e-05, P5 ;  /* 0x38b1e96aa82a7808 */ /* 0x000fe20002800000 */
[----:B------:R-:W-:Y:S01]  /*29f50*/  FFMA R6, R5, R6, R32 ;  /* 0x0000000605067223 */ /* 0x000fe20000000020 */
[----:B------:R-:W-:Y:S01]  /*29f60*/  FSEL R44, -R166, -0.00082130916416645050049, P5 ;  /* 0xba574d20a62c7808 */ /* 0x000fe20002800100 */
[----:B------:R-:W-:Y:S01]  /*29f70*/  FMUL R27, R36, R27 ;  /* 0x0000001b241b7220 */ /* 0x000fe20000400000 */
[----:B------:R-:W-:Y:S02]  /*29f80*/  FSEL R40, R164, 0.0052134888246655464172, P4 ;  /* 0x3baad5eaa4287808 */ /* 0x000fe40002000000 */
[----:B------:R-:W-:Y:S01]  /*29f90*/  FSEL R30, R162, 0.11284004896879196167, P3 ;  /* 0x3de718afa21e7808 */ /* 0x000fe20001800000 */
[----:B------:R-:W-:Y:S01]  /*29fa0*/  FFMA R42, R39, R42, R44 ;  /* 0x0000002a272a7223 */ /* 0x000fe2000000002c */
[----:B------:R-:W-:Y:S01]  /*29fb0*/  FSEL R46, R164, 0.0052134888246655464172, P5 ;  /* 0x3baad5eaa42e7808 */ /* 0x000fe20002800000 */
        /* <DEDUP_REMOVED lines=24> */
[C---:B------:R-:W-:Y:S01]  /*2a140*/  FFMA R6, R39.reuse, R40, R6 ;  /* 0x0000002827067223 */ /* 0x040fe20000000006 */
[----:B------:R-:W1:Y:S01]  /*2a150*/  @P3 MUFU.EX2 R30, R35 ;  /* 0x00000023001e3308 */ /* 0x000e620000000800 */
[----:B------:R-:W-:Y:S01]  /*2a160*/  FFMA R37, R32, R5, R5 ;  /* 0x0000000520257223 */ /* 0x000fe20000000005 */
[----:B------:R-:W-:Y:S01]  /*2a170*/  FSEL R5, -|R50|, R50, P5 ;  /* 0x0000003232057208 */ /* 0x000fe20002800300 */
[----:B------:R-:W-:Y:S01]  /*2a180*/  FFMA R6, R39, R6, R29 ;  /* 0x0000000627067223 */ /* 0x000fe2000000001d */
[----:B------:R-:W-:-:S02]  /*2a190*/  HADD2.F32 R29, -RZ, R7.H0_H0 ;  /* 0x20000007ff1d7230 */ /* 0x000fc40000004100 */
[C---:B------:R-:W-:Y:S01]  /*2a1a0*/  FMUL R31, R17.reuse, R150 ;  /* 0x00000096111f7220 */ /* 0x040fe20000400000 */
[--C-:B------:R-:W-:Y:S02]  /*2a1b0*/  HADD2.F32 R7, -RZ, R8.reuse.H1_H1 ;  /* 0x30000008ff077230 */ /* 0x100fe40000004100 */
[----:B------:R-:W-:Y:S01]  /*2a1c0*/  FFMA R38, R6, R5, R5 ;  /* 0x0000000506267223 */ /* 0x000fe20000000005 */
[----:B------:R-:W2:Y:S01]  /*2a1d0*/  @P4 MUFU.EX2 R32, R37 ;  /* 0x0000002500204308 */ /* 0x000ea20000000800 */
[----:B------:R-:W-:Y:S02]  /*2a1e0*/  HADD2.F32 R5, -RZ, R8.H0_H0 ;  /* 0x20000008ff057230 */ /* 0x000fe40000004100 */
[C---:B------:R-:W-:Y:S01]  /*2a1f0*/  FFMA R44, R16.reuse, R29, R31 ;  /* 0x0000001d102c7223 */ /* 0x040fe2000000001f */
[----:B------:R-:W-:Y:S02]  /*2a200*/  FMUL R6, R17, R137 ;  /* 0x0000008911067220 */ /* 0x000fe40000400000 */
[----:B------:R-:W-:-:S02]  /*2a210*/  FFMA R136, R16, R5, R136 ;  /* 0x0000000510887223 */ /* 0x000fc40000000088 */
[----:B------:R-:W-:Y:S01]  /*2a220*/  FFMA R41, R16, R7, R6 ;  /* 0x0000000710297223 */ /* 0x000fe20000000006 */
[----:B------:R-:W3:Y:S01]  /*2a230*/  @P5 MUFU.EX2 R39, R38 ;  /* 0x0000002600275308 */ /* 0x000ee20000000800 */
[----:B-1----:R-:W-:Y:S02]  /*2a240*/  @P3 FADD R30, -R30, 1 ;  /* 0x3f8000001e1e3421 */ /* 0x002fe40000000100 */
[----:B------:R-:W-:-:S03]  /*2a250*/  FMUL R46, R41, 0.70710676908493041992 ;  /* 0x3f3504f3292e7820 */ /* 0x000fc60000400000 */
[----:B------:R-:W-:Y:S01]  /*2a260*/  @P3 LOP3.LUT R35, R30, 0x80000000, R45, 0xb8, !PT ;  /* 0x800000001e233812 */ /* 0x000fe200078eb82d */
[----:B------:R-:W-:Y:S01]  /*2a270*/  FMUL R45, R136, 0.70710676908493041992 ;  /* 0x3f3504f3882d7820 */ /* 0x000fe20000400000 */
[----:B------:R-:W-:Y:S01]  /*2a280*/  FMUL R7, R46, R46 ;  /* 0x0000002e2e077220 */ /* 0x000fe20000400000 */
[----:B--2---:R-:W-:Y:S02]  /*2a290*/  @P4 FADD R32, -R32, 1 ;  /* 0x3f80000020204421 */ /* 0x004fe40000000100 */
[C---:B------:R-:W-:Y:S01]  /*2a2a0*/  FMUL R5, R45.reuse, R45 ;  /* 0x0000002d2d057220 */ /* 0x040fe20000400000 */
[----:B------:R-:W-:Y:S01]  /*2a2b0*/  FSETP.GE.AND P3, PT, |R45|, 1.0029599666595458984, PT ;  /* 0x3f8060fe2d00780b */ /* 0x000fe20003f66200 */
[----:B------:R-:W-:Y:S01]  /*2a2c0*/  FADD R35, R35, 1 ;  /* 0x3f80000023237421 */ /* 0x000fe20000000000 */
[----:B------:R-:W-:Y:S01]  /*2a2d0*/  @P4 LOP3.LUT R37, R32, 0x80000000, R47, 0xb8, !PT ;  /* 0x8000000020254812 */ /* 0x000fe200078eb82f */
[----:B------:R-:W-:Y:S01]  /*2a2e0*/  FMUL R47, R44, 0.70710676908493041992 ;  /* 0x3f3504f32c2f7820 */ /* 0x000fe20000400000 */
[----:B------:R-:W-:Y:S01]  /*2a2f0*/  FSEL R5, |R45|, R5, P3 ;  /* 0x000000052d057208 */ /* 0x000fe20001800200 */
[----:B---3--:R-:W-:Y:S01]  /*2a300*/  @P5 FADD R39, -R39, 1 ;  /* 0x3f80000027275421 */ /* 0x008fe20000000100 */
[----:B------:R-:W-:Y:S01]  /*2a310*/  FSEL R8, -R166, -0.00082130916416645050049, P3 ;  /* 0xba574d20a6087808 */ /* 0x000fe20001800100 */
[----:B------:R-:W-:Y:S01]  /*2a320*/  FMUL R6, R47, R47 ;  /* 0x0000002f2f067220 */ /* 0x000fe20000400000 */
[----:B------:R-:W-:Y:S01]  /*2a330*/  FSETP.GE.AND P4, PT, |R46|, 1.0029599666595458984, PT ;  /* 0x3f8060fe2e00780b */ /* 0x000fe20003f86200 */
[----:B------:R-:W-:Y:S01]  /*2a340*/  FADD R37, R37, 1 ;  /* 0x3f80000025257421 */ /* 0x000fe20000000000 */
[----:B------:R-:W-:-:S02]  /*2a350*/  @P5 LOP3.LUT R38, R39, 0x80000000, R50, 0xb8, !PT ;  /* 0x8000000027265812 */ /* 0x000fc400078eb832 */
[C---:B------:R-:W-:Y:S02]  /*2a360*/  FSETP.GE.AND P5, PT, |R47|.reuse, 1.0029599666595458984, PT ;  /* 0x3f8060fe2f00780b */ /* 0x040fe40003fa6200 */
[----:B------:R-:W-:Y:S01]  /*2a370*/  FSEL R7, |R46|, R7, P4 ;  /* 0x000000072e077208 */ /* 0x000fe20002000200 */
[----:B------:R-:W-:Y:S01]  /*2a380*/  FADD R38, R38, 1 ;  /* 0x3f80000026267421 */ /* 0x000fe20000000000 */
[----:B------:R-:W-:Y:S02]  /*2a390*/  FSEL R29, |R47|, R6, P5 ;  /* 0x000000062f1d7208 */ /* 0x000fe40002800200 */
[----:B------:R-:W-:Y:S02]  /*2a3a0*/  FSEL R30, R168, 8.4834944573231041431e-05, P5 ;  /* 0x38b1e96aa81e7808 */ /* 0x000fe40002800000 */
[----:B------:R-:W-:Y:S02]  /*2a3b0*/  FSEL R32, -R166, -0.00082130916416645050049, P5 ;  /* 0xba574d20a6207808 */ /* 0x000fe40002800100 */
[----:B------:R-:W-:-:S02]  /*2a3c0*/  FSEL R6, R168, 8.4834944573231041431e-05, P3 ;  /* 0x38b1e96aa8067808 */ /* 0x000fc40001800000 */
[----:B------:R-:W-:Y:S01]  /*2a3d0*/  FSEL R40, -R163, -0.026868773624300956726, P5 ;  /* 0xbcdc1be7a3287808 */ /* 0x000fe20002800100 */
[----:B------:R-:W-:Y:S01]  /*2a3e0*/  FFMA R30, R29, R30, R32 ;  /* 0x0000001e1d1e7223 */ /* 0x000fe20000000020 */
[C---:B------:R-:W-:Y:S01]  /*2a3f0*/  FSEL R32, R164.reuse, 0.0052134888246655464172, P5 ;  /* 0x3baad5eaa4207808 */ /* 0x040fe20002800000 */
[----:B------:R-:W-:Y:S01]  /*2a400*/  FFMA R6, R5, R6, R8 ;  /* 0x0000000605067223 */ /* 0x000fe20000000008 */
[----:B------:R-:W-:Y:S02]  /*2a410*/  FSEL R8, R164, 0.0052134888246655464172, P3 ;  /* 0x3baad5eaa4087808 */ /* 0x000fe40001800000 */
[----:B------:R-:W-:Y:S01]  /*2a420*/  FSEL R168, R168, 8.4834944573231041431e-05, P4 ;  /* 0x38b1e96aa8a87808 */ /* 0x000fe20002000000 */
[----:B------:R-:W-:Y:S01]  /*2a430*/  FFMA R30, R29, R30, R32 ;  /* 0x0000001e1d1e7223 */ /* 0x000fe20000000020 */
[----:B------:R-:W-:Y:S01]  /*2a440*/  FSEL R166, -R166, -0.00082130916416645050049, P4 ;  /* 0xba574d20a6a67808 */ /* 0x000fe20002000100 */
[----:B------:R-:W-:Y:S01]  /*2a450*/  FFMA R6, R5, R6, R8 ;  /* 0x0000000605067223 */ /* 0x000fe20000000008 */
[----:B------:R-:W-:Y:S01]  /*2a460*/  FSEL R8, -R163, -0.026868773624300956726, P3 ;  /* 0xbcdc1be7a3087808 */ /* 0x000fe20001800100 */
[----:B------:R-:W-:Y:S01]  /*2a470*/  FFMA R40, R29, R30, R40 ;  /* 0x0000001e1d287223 */ /* 0x000fe20000000028 */
[----:B------:R-:W-:Y:S01]  /*2a480*/  FSEL R42, R162, 0.11284004896879196167, P5 ;  /* 0x3de718afa22a7808 */ /* 0x000fe20002800000 */
[----:B------:R-:W-:Y:S01]  /*2a490*/  FFMA R166, R7, R168, R166 ;  /* 0x000000a807a67223 */ /* 0x000fe200000000a6 */
[----:B------:R-:W-:Y:S01]  /*2a4a0*/  FSEL R164, R164, 0.0052134888246655464172, P4 ;  /* 0x3baad5eaa4a47808 */ /* 0x000fe20002000000 */
[----:B------:R-:W-:Y:S01]  /*2a4b0*/  FFMA R6, R5, R6, R8 ;  /* 0x0000000605067223 */ /* 0x000fe20000000008 */
[----:B------:R-:W-:Y:S01]  /*2a4c0*/  FSEL R8, R161, -0.37612664699554443359, P5 ;  /* 0xbec093aca1087808 */ /* 0x000fe20002800000 */
        /* <DEDUP_REMOVED lines=15> */
[C---:B------:R-:W-:Y:S01]  /*2a5c0*/  FSEL R29, R160.reuse, 0.12837915122509002686, P4 ;  /* 0x3e0375d3a01d7808 */ /* 0x040fe20002000000 */
[C---:B------:R-:W-:Y:S01]  /*2a5d0*/  FFMA R8, R7.reuse, R32, R8 ;  /* 0x0000002007087223 */ /* 0x040fe20000000008 */
[----:B------:R-:W-:Y:S01]  /*2a5e0*/  FSEL R30, R160, 0.12837915122509002686, P3 ;  /* 0x3e0375d3a01e7808 */ /* 0x000fe20001800000 */
[----:B------:R-:W-:Y:S01]  /*2a5f0*/  FFMA R40, R40, R31, R31 ;  /* 0x0000001f28287223 */ /* 0x000fe2000000001f */
[----:B------:R-:W-:Y:S01]  /*2a600*/  FSEL R31, -|R46|, R46, P4 ;  /* 0x0000002e2e1f7208 */ /* 0x000fe20002000300 */
[----:B------:R-:W-:Y:S01]  /*2a610*/  FFMA R8, R7, R8, R29 ;  /* 0x0000000807087223 */ /* 0x000fe2000000001d */
[----:B------:R-:W-:Y:S01]  /*2a620*/  FMUL R29, R38, R9 ;  /* 0x00000009261d7220 */ /* 0x000fe20000400000 */
[----:B------:R-:W-:Y:S01]  /*2a630*/  FFMA R6, R5, R6, R30 ;  /* 0x0000000605067223 */ /* 0x000fe2000000001e */
[----:B------:R-:W-:Y:S01]  /*2a640*/  FSEL R5, -|R45|, R45, P3 ;  /* 0x0000002d2d057208 */ /* 0x000fe20001800300 */
[----:B------:R-:W-:Y:S01]  /*2a650*/  FFMA R8, R8, R31, R31 ;  /* 0x0000001f08087223 */ /* 0x000fe2000000001f */
[----:B------:R-:W1:Y:S01]  /*2a660*/  @P5 MUFU.EX2 R30, R40 ;  /* 0x00000028001e5308 */ /* 0x000e620000000800 */
[----:B------:R-:W-:-:S02]  /*2a670*/  F2FP.F16.F32.PACK_AB R9, R15, R14 ;  /* 0x0000000e0f09723e */ /* 0x000fc400000000ff */
[----:B------:R-:W-:-:S05]  /*2a680*/  FFMA R5, R6, R5, R5 ;  /* 0x0000000506057223 */ /* 0x000fca0000000005 */
[----:B------:R-:W2:Y:S08]  /*2a690*/  @P4 MUFU.EX2 R7, R8 ;  /* 0x0000000800074308 */ /* 0x000eb00000000800 */
[----:B------:R-:W3:Y:S01]  /*2a6a0*/  @P3 MUFU.EX2 R6, R5 ;  /* 0x0000000500063308 */ /* 0x000ee20000000800 */
[----:B-1----:R-:W-:-:S05]  /*2a6b0*/  @P5 FADD R30, -R30, 1 ;  /* 0x3f8000001e1e5421 */ /* 0x002fca0000000100 */
[----:B------:R-:W-:Y:S01]  /*2a6c0*/  @P5 LOP3.LUT R40, R30, 0x80000000, R47, 0xb8, !PT ;  /* 0x800000001e285812 */ /* 0x000fe200078eb82f */
[----:B--2---:R-:W-:-:S04]  /*2a6d0*/  @P4 FADD R7, -R7, 1 ;  /* 0x3f80000007074421 */ /* 0x004fc80000000100 */
[----:B------:R-:W-:Y:S01]  /*2a6e0*/  FADD R40, R40, 1 ;  /* 0x3f80000028287421 */ /* 0x000fe20000000000 */
[----:B------:R-:W-:Y:S01]  /*2a6f0*/  @P4 LOP3.LUT R8, R7, 0x80000000, R46, 0xb8, !PT ;  /* 0x8000000007084812 */ /* 0x000fe200078eb82e */
[----:B------:R-:W-:Y:S01]  /*2a700*/  FMUL R7, R2, 0.5 ;  /* 0x3f00000002077820 */ /* 0x000fe20000400000 */
[----:B------:R-:W-:Y:S01]  /*2a710*/  FMUL R2, R13, 0.5 ;  /* 0x3f0000000d027820 */ /* 0x000fe20000400000 */
[----:B---3--:R-:W-:Y:S02]  /*2a720*/  @P3 FADD R6, -R6, 1 ;  /* 0x3f80000006063421 */ /* 0x008fe40000000100 */
[----:B------:R-:W-:Y:S01]  /*2a730*/  FADD R8, R8, 1 ;  /* 0x3f80000008087421 */ /* 0x000fe20000000000 */
[----:B------:R-:W-:Y:S01]  /*2a740*/  FMUL R19, R19, R2 ;  /* 0x0000000213137220 */ /* 0x000fe20000400000 */
[----:B------:R-:W-:Y:S01]  /*2a750*/  FMUL R2, R148, 0.5 ;  /* 0x3f00000094027820 */ /* 0x000fe20000400000 */
[----:B------:R-:W-:Y:S01]  /*2a760*/  @P3 LOP3.LUT R5, R6, 0x80000000, R45, 0xb8, !PT ;  /* 0x8000000006053812 */ /* 0x000fe200078eb82d */
[----:B------:R-:W-:Y:S01]  /*2a770*/  FMUL R6, R0, R7 ;  /* 0x0000000700067220 */ /* 0x000fe20000400000 */
[----:B------:R-:W-:Y:S01]  /*2a780*/  FMUL R7, R10, 0.5 ;  /* 0x3f0000000a077820 */ /* 0x000fe20000400000 */
[----:B------:R-:W-:Y:S01]  /*2a790*/  FMUL R0, R11, 0.5 ;  /* 0x3f0000000b007820 */ /* 0x000fe20000400000 */
[----:B------:R-:W-:Y:S01]  /*2a7a0*/  FMUL R11, R44, 0.5 ;  /* 0x3f0000002c0b7820 */ /* 0x000fe20000400000 */
[----:B------:R-:W-:Y:S01]  /*2a7b0*/  FADD R5, R5, 1 ;  /* 0x3f80000005057421 */ /* 0x000fe20000000000 */
[----:B------:R-:W-:Y:S01]  /*2a7c0*/  FMUL R10, R24, R7 ;  /* 0x00000007180a7220 */ /* 0x000fe20000400000 */
[----:B------:R-:W-:Y:S01]  /*2a7d0*/  FMUL R25, R25, R0 ;  /* 0x0000000019197220 */ /* 0x000fe20000400000 */
[----:B------:R-:W-:Y:S01]  /*2a7e0*/  FMUL R7, R4, 0.5 ;  /* 0x3f00000004077820 */ /* 0x000fe20000400000 */
[----:B------:R-:W-:Y:S01]  /*2a7f0*/  FMUL R0, R147, 0.5 ;  /* 0x3f00000093007820 */ /* 0x000fe20000400000 */
[----:B------:R-:W-:Y:S01]  /*2a800*/  FMUL R2, R37, R2 ;  /* 0x0000000225027220 */ /* 0x000fe20000400000 */
[----:B------:R-:W-:Y:S01]  /*2a810*/  FMUL R31, R40, R11 ;  /* 0x0000000b281f7220 */ /* 0x000fe20000400000 */
[----:B------:R-:W-:Y:S01]  /*2a820*/  FMUL R13, R34, R7 ;  /* 0x00000007220d7220 */ /* 0x000fe20000400000 */
[----:B------:R-:W-:Y:S01]  /*2a830*/  FMUL R4, R35, R0 ;  /* 0x0000000023047220 */ /* 0x000fe20000400000 */
[----:B------:R-:W-:Y:S01]  /*2a840*/  FMUL R0, R136, 0.5 ;  /* 0x3f00000088007820 */ /* 0x000fe20000400000 */
[----:B------:R-:W-:Y:S01]  /*2a850*/  FMUL R7, R41, 0.5 ;  /* 0x3f00000029077820 */ /* 0x000fe20000400000 */
[----:B------:R-:W-:-:S02]  /*2a860*/  F2FP.F16.F32.PACK_AB R10, R10, R19 ;  /* 0x000000130a0a723e */ /* 0x000fc400000000ff */
[----:B------:R-:W-:Y:S01]  /*2a870*/  FMUL R0, R5, R0 ;  /* 0x0000000005007220 */ /* 0x000fe20000400000 */
        /* <DEDUP_REMOVED lines=26> */
.L_x_208:
[----:B------:R-:W-:Y:S05]  /*2aa20*/  BSYNC B0 ;  /* 0x0000000000007941 */ /* 0x000fea0003800000 */
.L_x_207:
[----:B------:R-:W-:Y:S06]  /*2aa30*/  BAR.SYNC.DEFER_BLOCKING 0x1, 0x100 ;  /* 0x0044000000007b1d */ /* 0x000fec0000010000 */
[----:B------:R-:W-:Y:S04]  /*2aa40*/  BSSY B0, `(.L_x_209) ;  /* 0x000000a000007945 */ /* 0x000fe80003800000 */
[----:B------:R-:W-:Y:S05]  /*2aa50*/  @P0 BRA `(.L_x_210) ;  /* 0x0000000000200947 */ /* 0x000fea0003800000 */
[----:B------:R-:W-:-:S06]  /*2aa60*/  UISETP.NE.AND UP0, UPT, UR43, 0x3, UPT ;  /* 0x000000032b00788c */ /* 0x000fcc000bf05270 */
[----:B------:R-:W-:-:S13]  /*2aa70*/  PLOP3.LUT P0, PT, PT, PT, UP0, 0x80, 0x0 ;  /* 0x000000000000781c */ /* 0x000fda0003f0f008 */
[----:B------:R-:W-:Y:S05]  /*2aa80*/  @!P0 BRA `(.L_x_211) ;  /* 0x0000000000048947 */ /* 0x000fea0003800000 */
[----:B------:R-:W-:Y:S01]  /*2aa90*/  BPT.TRAP 0x1 ;  /* 0x000000040000795c */ /* 0x000fe20000300000 */
.L_x_211:
[----:B------:R-:W-:-:S04]  /*2aaa0*/  ULEA UR4, UR36, UR46, 0x3 ;  /* 0x0000002e24047291 */ /* 0x000fc8000f8e183f */
[----:B------:R-:W-:-:S04]  /*2aab0*/  UIADD3 UR4, UR4, 0x50, URZ ;  /* 0x0000005004047890 */ /* 0x000fc8000fffe03f */
[----:B------:R-:W-:-:S09]  /*2aac0*/  UPRMT UR4, UR52, 0x654, UR4 ;  /* 0x0000065434047896 */ /* 0x000fd20008000004 */
[----:B------:R-:W-:Y:S03]  /*2aad0*/  SYNCS.ARRIVE.TRANS64.RED.A1T0 RZ, [UR4], RZ ;  /* 0x000000ffffff79a7 */ /* 0x000fe60008100404 */
.L_x_210:
[----:B------:R-:W-:Y:S05]  /*2aae0*/  BSYNC B0 ;  /* 0x0000000000007941 */ /* 0x000fea0003800000 */
.L_x_209:
[----:B------:R-:W2:Y:S01]  /*2aaf0*/  LDL.LU R27, [R1+0x204] ;  /* 0x00020400011b7983 */ /* 0x000ea20000300800 */
[----:B------:R-:W-:-:S03]  /*2ab00*/  ULDC.64 UR4, c[0x0][0x8f8] ;  /* 0x00023e0000047ab9 */ /* 0x000fc60000000a00 */
[----:B------:R-:W3:Y:S01]  /*2ab10*/  LDL.LU R25, [R1+0x200] ;  /* 0x0002000001197983 */ /* 0x000ee20000300800 */
[----:B------:R-:W-:Y:S01]  /*2ab20*/  UIADD3 UR36, UR36, 0x1, URZ ;  /* 0x0000000124247890 */ /* 0x000fe2000fffe03f */
[----:B------:R-:W-:Y:S01]  /*2ab30*/  PRMT R0, RZ, 0x7610, R0 ;  /* 0x00007610ff007816 */ /* 0x000fe20000000000 */
[----:B------:R-:W-:Y:S01]  /*2ab40*/  UMOV UR51, 0xffffffff ;  /* 0xffffffff00337882 */ /* 0x000fe20000000000 */
[----:B------:R-:W-:Y:S01]  /*2ab50*/  MOV R152, 0xffffffff ;  /* 0xffffffff00987802 */ /* 0x000fe20000000f00 */
[----:B------:R-:W-:Y:S01]  /*2ab60*/  UISETP.NE.AND UP0, UPT, UR36, 0x4, UPT ;  /* 0x000000042400788c */ /* 0x000fe2000bf05270 */
[----:B------:R-:W-:-:S03]  /*2ab70*/  MOV R19, 0xffffffff ;  /* 0xffffffff00137802 */ /* 0x000fc60000000f00 */
[----:B------:R-:W-:Y:S01]  /*2ab80*/  USEL UR36, UR36, URZ, UP0 ;  /* 0x0000003f24247287 */ /* 0x000fe20008000000 */
[----:B---3--:R-:W-:-:S04]  /*2ab90*/  IADD3 R25, P0, R25, UR54, RZ ;  /* 0x0000003619197c10 */ /* 0x008fc8000ff1e0ff */
[----:B--2---:R-:W-:Y:S01]  /*2aba0*/  IADD3.X R27, R27, UR53, RZ, P0, !PT ;  /* 0x000000351b1b7c10 */ /* 0x004fe200087fe4ff */
[----:B------:R2:W-:Y:S01]  /*2abb0*/  STL [R1+0x200], R25 ;  /* 0x0002001901007387 */ /* 0x0005e20000100800 */
[----:B------:R-:W-:-:S03]  /*2abc0*/  ISETP.GE.U32.AND P0, PT, R25, UR4, PT ;  /* 0x0000000419007c0c */ /* 0x000fc6000bf06070 */
[----:B------:R2:W-:Y:S01]  /*2abd0*/  STL [R1+0x204], R27 ;  /* 0x0002041b01007387 */ /* 0x0005e20000100800 */
[----:B------:R-:W-:-:S13]  /*2abe0*/  ISETP.GE.U32.AND.EX P0, PT, R27, UR5, PT, P0 ;  /* 0x000000051b007c0c */ /* 0x000fda000bf06100 */
[----:B--2---:R-:W-:Y:S05]  /*2abf0*/  @P0 BRA `(.L_x_212) ;  /* 0x0000000400700947 */ /* 0x004fea0003800000 */
[----:B------:R-:W2:Y:S01]  /*2ac00*/  S2R R19, SR_CTAID.X ;  /* 0x0000000000137919 */ /* 0x000ea20000002500 */
[----:B-1----:R-:W1:Y:S01]  /*2ac10*/  LDC.64 R8, c[0x0][0x8d0] ;  /* 0x00023400ff087b82 */ /* 0x002e620000000a00 */
[----:B------:R-:W-:Y:S01]  /*2ac20*/  ULDC UR4, c[0x0][0x150] ;  /* 0x0000540000047ab9 */ /* 0x000fe20000000800 */
[----:B------:R-:W-:Y:S01]  /*2ac30*/  MOV R6, R25 ;  /* 0x0000001900067202 */ /* 0x000fe20000000f00 */
[----:B------:R-:W3:Y:S01]  /*2ac40*/  S2R R21, SR_CTAID.Y ;  /* 0x0000000000157919 */ /* 0x000ee20000002600 */
[----:B------:R-:W-:-:S04]  /*2ac50*/  MOV R7, R27 ;  /* 0x0000001b00077202 */ /* 0x000fc80000000f00 */
[----:B------:R-:W4:Y:S08]  /*2ac60*/  LDC R24, c[0x0][0x144] ;  /* 0x00005100ff187b82 */ /* 0x000f300000000800 */
[----:B------:R-:W3:Y:S08]  /*2ac70*/  LDC R10, c[0x0][0x8d8] ;  /* 0x00023600ff0a7b82 */ /* 0x000ef00000000800 */
[----:B------:R-:W3:Y:S01]  /*2ac80*/  LDC.64 R14, c[0x0][0x8c8] ;  /* 0x00023200ff0e7b82 */ /* 0x000ee20000000a00 */
[----:B-1----:R-:W-:-:S04]  /*2ac90*/  ISETP.NE.U32.AND P0, PT, R8, RZ, PT ;  /* 0x000000ff0800720c */ /* 0x002fc80003f05070 */
[----:B------:R-:W-:Y:S02]  /*2aca0*/  ISETP.NE.AND.EX P0, PT, R9, RZ, PT, P0 ;  /* 0x000000ff0900720c */ /* 0x000fe40003f05300 */
[----:B--2---:R-:W-:-:S05]  /*2acb0*/  I2FP.F32.U32 R0, R19 ;  /* 0x0000001300007245 */ /* 0x004fca0000201000 */
[----:B------:R-:W-:-:S04]  /*2acc0*/  FMUL R0, R0, UR4 ;  /* 0x0000000400007c20 */ /* 0x000fc80008400000 */
[----:B------:R1:W2:Y:S02]  /*2acd0*/  F2I.U32.TRUNC.NTZ R20, R0 ;  /* 0x0000000000147305 */ /* 0x0002a4000020f000 */
[----:B----4-:R-:W-:Y:S05]  /*2ace0*/  @!P0 BRA `(.L_x_213) ;  /* 0x0000000000288947 */ /* 0x010fea0003800000 */
[----:B-1----:R-:W1:Y:S02]  /*2acf0*/  LDC R0, c[0x0][0x8dc] ;  /* 0x00023700ff007b82 */ /* 0x002e640000000800 */
[----:B-1----:R-:W-:-:S05]  /*2ad00*/  IADD3 R7, P0, R25, R0, RZ ;  /* 0x0000000019077210 */ /* 0x002fca0007f1e0ff */
[----:B------:R-:W-:-:S04]  /*2ad10*/  IMAD.X R11, RZ, RZ, R27, P0 ;  /* 0x000000ffff0b7224 */ /* 0x000fc800000e061b */
[----:B------:R-:W-:-:S04]  /*2ad20*/  IMAD.WIDE.U32 R2, R11, R8, RZ ;  /* 0x000000080b027225 */ /* 0x000fc800078e00ff */
[----:B------:R-:W-:-:S04]  /*2ad30*/  IMAD.WIDE.U32 R4, P0, R7, R9, R2 ;  /* 0x0000000907047225 */ /* 0x000fc80007800002 */
[----:B------:R-:W-:Y:S01]  /*2ad40*/  IMAD.WIDE.U32 R2, R7, R8, RZ ;  /* 0x0000000807027225 */ /* 0x000fe200078e00ff */
[----:B------:R-:W-:Y:S02]  /*2ad50*/  IADD3.X R7, RZ, RZ, RZ, P0, !PT ;  /* 0x000000ffff077210 */ /* 0x000fe400007fe4ff */
[----:B------:R-:W-:Y:S02]  /*2ad60*/  MOV R6, R5 ;  /* 0x0000000500067202 */ /* 0x000fe40000000f00 */
[----:B------:R-:W-:-:S05]  /*2ad70*/  IADD3 RZ, P0, R3, R4, RZ ;  /* 0x0000000403ff7210 */ /* 0x000fca0007f1e0ff */
[----:B------:R-:W-:-:S08]  /*2ad80*/  IMAD.WIDE.U32.X R6, R11, R9, R6, P0 ;  /* 0x000000090b067225 */ /* 0x000fd000000e0406 */
.L_x_213:
[-CC-:B---3--:R-:W-:Y:S01]  /*2ad90*/  SHF.R.U64 R29, R6, R10.reuse, R7.reuse ;  /* 0x0000000a061d7219 */ /* 0x188fe20000001207 */
[----:B------:R-:W3:Y:S01]  /*2ada0*/  LDC.64 R12, c[0x0][0x8e8] ;  /* 0x00023a00ff0c7b82 */ /* 0x000ee20000000a00 */
[----:B-1----:R-:W-:Y:S01]  /*2adb0*/  SHF.R.U32.HI R0, RZ, R10, R7 ;  /* 0x0000000aff007219 */ /* 0x002fe20000011607 */
[----:B------:R-:W-:Y:S01]  /*2adc0*/  ULDC UR4, c[0x0][0x154] ;  /* 0x0000550000047ab9 */ /* 0x000fe20000000800 */
[----:B------:R-:W-:Y:S02]  /*2add0*/  IADD3 R5, P0, RZ, -R29, RZ ;  /* 0x8000001dff057210 */ /* 0x000fe40007f1e0ff */
[----:B------:R-:W-:Y:S02]  /*2ade0*/  MOV R2, R25 ;  /* 0x0000001900027202 */ /* 0x000fe40000000f00 */
[----:B------:R-:W-:Y:S01]  /*2adf0*/  IADD3.X R3, RZ, ~R0, RZ, P0, !PT ;  /* 0x80000000ff037210 */ /* 0x000fe200007fe4ff */
[----:B------:R-:W1:Y:S01]  /*2ae00*/  LDC R4, c[0x0][0x8c0] ;  /* 0x00023000ff047b82 */ /* 0x000e620000000800 */
[----:B--2---:R-:W-:-:S02]  /*2ae10*/  IADD3 R20, -R20, RZ, RZ ;  /* 0x000000ff14147210 */ /* 0x004fc40007ffe1ff */
[----:B------:R-:W-:Y:S01]  /*2ae20*/  MOV R7, 0x1 ;  /* 0x0000000100077802 */ /* 0x000fe20000000f00 */
[----:B------:R-:W-:Y:S01]  /*2ae30*/  IMAD R0, R3, R14, RZ ;  /* 0x0000000e03007224 */ /* 0x000fe200078e02ff */
[----:B------:R-:W-:Y:S01]  /*2ae40*/  MOV R3, R27 ;  /* 0x0000001b00037202 */ /* 0x000fe20000000f00 */
[----:B------:R-:W-:Y:S02]  /*2ae50*/  IMAD R19, R24, R20, R19 ;  /* 0x0000001418137224 */ /* 0x000fe400078e0213 */
[----:B------:R-:W2:Y:S01]  /*2ae60*/  LDC R6, c[0x0][0x8b0] ;  /* 0x00022c00ff067b82 */ /* 0x000ea20000000800 */
[----:B------:R-:W-:-:S04]  /*2ae70*/  IMAD.WIDE.U32 R2, R5, R14, R2 ;  /* 0x0000000e05027225 */ /* 0x000fc800078e0002 */
[----:B------:R-:W-:Y:S01]  /*2ae80*/  IMAD R5, R5, R15, R0 ;  /* 0x0000000f05057224 */ /* 0x000fe200078e0200 */
[----:B------:R-:W-:Y:S02]  /*2ae90*/  I2FP.F32.U32 R0, R21 ;  /* 0x0000001500007245 */ /* 0x000fe40000201000 */
[----:B------:R-:W4:Y:S01]  /*2aea0*/  LDC R26, c[0x0][0x900] ;  /* 0x00024000ff1a7b82 */ /* 0x000f220000000800 */
[----:B---3--:R-:W-:Y:S02]  /*2aeb0*/  ISETP.NE.U32.AND P0, PT, R12, RZ, PT ;  /* 0x000000ff0c00720c */ /* 0x008fe40003f05070 */
[----:B------:R-:W-:Y:S01]  /*2aec0*/  IADD3 R3, R3, R5, RZ ;  /* 0x0000000503037210 */ /* 0x000fe20007ffe0ff */
[----:B------:R-:W-:Y:S01]  /*2aed0*/  FMUL R0, R0, UR4 ;  /* 0x0000000400007c20 */ /* 0x000fe20008400000 */
[----:B------:R-:W-:Y:S02]  /*2aee0*/  ISETP.NE.AND.EX P0, PT, R13, RZ, PT, P0 ;  /* 0x000000ff0d00720c */ /* 0x000fe40003f05300 */
[----:B------:R-:W-:Y:S01]  /*2aef0*/  MOV R5, 0xffffffff ;  /* 0xffffffff00057802 */ /* 0x000fe20000000f00 */
[----:B------:R-:W3:Y:S01]  /*2af00*/  LDC R20, c[0x0][0x148] ;  /* 0x00005200ff147b82 */ /* 0x000ee20000000800 */
[-CC-:B-1----:R-:W-:Y:S01]  /*2af10*/  SHF.R.U64 R10, R2, R4.reuse, R3.reuse ;  /* 0x00000004020a7219 */ /* 0x182fe20000001203 */
[----:B------:R1:W1:Y:S01]  /*2af20*/  F2I.U32.TRUNC.NTZ R14, R0 ;  /* 0x00000000000e7305 */ /* 0x000262000020f000 */
[----:B------:R-:W-:-:S05]  /*2af30*/  SHF.R.U32.HI R3, RZ, R4, R3 ;  /* 0x00000004ff037219 */ /* 0x000fca0000011603 */
[----:B------:R-:W1:Y:S01]  /*2af40*/  LDC R15, c[0x0][0x8a8] ;  /* 0x00022a00ff0f7b82 */ /* 0x000e620000000800 */
[-CC-:B--2---:R-:W-:Y:S02]  /*2af50*/  SHF.R.U64 R8, R10, R6.reuse, R3.reuse ;  /* 0x000000060a087219 */ /* 0x184fe40000001203 */
[----:B------:R-:W-:-:S05]  /*2af60*/  SHF.R.U32.HI R3, RZ, R6, R3 ;  /* 0x00000006ff037219 */ /* 0x000fca0000011603 */
[----:B------:R-:W2:Y:S01]  /*2af70*/  LDC R24, c[0x0][0x8f0] ;  /* 0x00023c00ff187b82 */ /* 0x000ea20000000800 */
[-C--:B----4-:R-:W-:Y:S02]  /*2af80*/  SHF.L.U32 R5, R5, R26.reuse, RZ ;  /* 0x0000001a05057219 */ /* 0x090fe400000006ff */
[-CC-:B------:R-:W-:Y:S02]  /*2af90*/  SHF.R.U64 R11, R8, R26.reuse, R3.reuse ;  /* 0x0000001a080b7219 */ /* 0x180fe40000001203 */
[-C--:B------:R-:W-:Y:S02]  /*2afa0*/  SHF.R.U32.HI R3, RZ, R26.reuse, R3 ;  /* 0x0000001aff037219 */ /* 0x080fe40000011603 */
[----:B------:R-:W-:Y:S01]  /*2afb0*/  SHF.L.U32 R152, R7, R26, RZ ;  /* 0x0000001a07987219 */ /* 0x000fe200000006ff */
[----:B------:R-:W4:Y:S01]  /*2afc0*/  LDC R27, c[0x0][0x8e0] ;  /* 0x00023800ff1b7b82 */ /* 0x000f220000000800 */
[----:B------:R-:W-:Y:S02]  /*2afd0*/  LOP3.LUT R25, RZ, R5, RZ, 0x33, !PT ;  /* 0x00000005ff197212 */ /* 0x000fe400078e33ff */
[----:B------:R-:W-:-:S05]  /*2afe0*/  MOV R2, R11 ;  /* 0x0000000b00027202 */ /* 0x000fca0000000f00 */
[----:B------:R-:W1:Y:S01]  /*2aff0*/  LDC R28, c[0x0][0x8b8] ;  /* 0x00022e00ff1c7b82 */ /* 0x000e620000000800 */
[----:B------:R-:W-:Y:S05]  /*2b000*/  @!P0 BRA `(.L_x_214) ;  /* 0x0000000000288947 */ /* 0x000fea0003800000 */
        /* <DEDUP_REMOVED lines=10> */
.L_x_214:
[----:B------:R-:W5:Y:S01]  /*2b0b0*/  LDC R4, c[0x0][0x904] ;  /* 0x00024100ff047b82 */ /* 0x000f620000000800 */
[----:B-12---:R-:W-:Y:S02]  /*2b0c0*/  SHF.R.U64 R0, R2, R24, R3 ;  /* 0x0000001802007219 */ /* 0x006fe40000001203 */
[----:B------:R-:W-:Y:S02]  /*2b0d0*/  LOP3.LUT R3, R8, R25, RZ, 0xc0, !PT ;  /* 0x0000001908037212 */ /* 0x000fe400078ec0ff */
[----:B------:R-:W-:Y:S02]  /*2b0e0*/  IADD3 R14, -R14, RZ, RZ ;  /* 0x000000ff0e0e7210 */ /* 0x000fe40007ffe1ff */
[----:B------:R-:W-:Y:S01]  /*2b0f0*/  IADD3 R5, R15, -0x1, RZ ;  /* 0xffffffff0f057810 */ /* 0x000fe20007ffe0ff */
[----:B------:R-:W-:Y:S01]  /*2b100*/  IMAD R152, R152, R0, R3 ;  /* 0x0000000098987224 */ /* 0x000fe200078e0203 */
[----:B------:R-:W-:Y:S02]  /*2b110*/  IADD3 R2, -R0, RZ, RZ ;  /* 0x000000ff00027210 */ /* 0x000fe40007ffe1ff */
[----:B------:R-:W-:-:S02]  /*2b120*/  LOP3.LUT R3, R10, R5, RZ, 0xc0, !PT ;  /* 0x000000050a037212 */ /* 0x000fc400078ec0ff */
[----:B------:R-:W-:Y:S01]  /*2b130*/  R2UR UR51, R29 ;  /* 0x000000001d3372ca */ /* 0x000fe200000e0000 */
[----:B----4-:R-:W-:-:S04]  /*2b140*/  IMAD R0, R2, R27, R11 ;  /* 0x0000001b02007224 */ /* 0x010fc800078e020b */
[----:B------:R-:W-:Y:S01]  /*2b150*/  IMAD R3, R0, R15, R3 ;  /* 0x0000000f00037224 */ /* 0x000fe200078e0203 */
[----:B------:R-:W-:Y:S02]  /*2b160*/  MOV R0, 0x1 ;  /* 0x0000000100007802 */ /* 0x000fe40000000f00 */
[----:B-----5:R-:W-:-:S13]  /*2b170*/  ISETP.NE.AND P0, PT, R4, 0x1, PT ;  /* 0x000000010400780c */ /* 0x020fda0003f05270 */
[----:B---3--:R-:W-:-:S04]  /*2b180*/  @P0 IMAD R19, R20, R14, R21 ;  /* 0x0000000e14130224 */ /* 0x008fc800078e0215 */
[----:B------:R-:W-:-:S05]  /*2b190*/  IMAD R152, R152, R28, R19 ;  /* 0x0000001c98987224 */ /* 0x000fca00078e0213 */
[----:B------:R-:W-:Y:S02]  /*2b1a0*/  SEL R19, R3, R152, !P0 ;  /* 0x0000009803137207 */ /* 0x000fe40004000000 */
[----:B------:R-:W-:-:S07]  /*2b1b0*/  SEL R152, R152, R3, !P0 ;  /* 0x0000000398987207 */ /* 0x000fce0004000000 */
.L_x_212:
[----:B------:R-:W-:Y:S01]  /*2b1c0*/  LOP3.LUT P0, RZ, R0, 0xff, RZ, 0xc0, !PT ;  /* 0x000000ff00ff7812 */ /* 0x000fe2000780c0ff */
[----:B------:R-:W-:Y:S02]  /*2b1d0*/  UIMAD.WIDE.U32 UR4, UR42, -0x55555555, URZ ;  /* 0xaaaaaaab2a0478a5 */ /* 0x000fe4000f8e003f */
[----:B------:R-:W-:Y:S02]  /*2b1e0*/  UIADD3 UR40, UR40, 0x10, URZ ;  /* 0x0000001028287890 */ /* 0x000fe4000fffe03f */
[----:B------:R-:W-:-:S04]  /*2b1f0*/  USHF.R.U32.HI UR4, URZ, 0x1, UR5 ;  /* 0x000000013f047899 */ /* 0x000fc80008011605 */
[----:B------:R-:W-:-:S04]  /*2b200*/  UIMAD UR42, UR4, -0x3, UR42 ;  /* 0xfffffffd042a78a4 */ /* 0x000fc8000f8e022a */
[----:B------:R-:W-:Y:S08]  /*2b210*/  @P0 BRA `(.L_x_215) ;  /* 0xfffffd6400880947 */ /* 0x000ff0000383ffff */
[----:B------:R-:W-:-:S13]  /*2b220*/  PLOP3.LUT P0, PT, PT, PT, PT, 0x8, 0x0 ;  /* 0x000000000000781c */ /* 0x000fda0003f0e170 */
.L_x_22:
[----:B------:R-:W-:Y:S05]  /*2b230*/  @P0 BRA `(.L_x_14) ;  /* 0x0000003c00340947 */ /* 0x000fea0003800000 */
[----:B------:R-:W-:Y:S01]  /*2b240*/  ULDC.64 UR6, c[0x0][0x588] ;  /* 0x0001620000067ab9 */ /* 0x000fe20000000a00 */
[----:B------:R-:W-:Y:S01]  /*2b250*/  ISETP.NE.AND.EX P1, PT, R172, RZ, PT, P1 ;  /* 0x000000ffac00720c */ /* 0x000fe20003f25310 */
[----:B------:R-:W-:-:S04]  /*2b260*/  DEPBAR.LE SB0, 0x0 ;  /* 0x000080000000791a */ /* 0x000fc80000000000 */
[----:B------:R-:W-:Y:S01]  /*2b270*/  ISETP.NE.U32.AND P0, PT, RZ, UR6, PT ;  /* 0x00000006ff007c0c */ /* 0x000fe2000bf05070 */
[----:B------:R-:W-:Y:S03]  /*2b280*/  BSSY B0, `(.L_x_216) ;  /* 0x0000015000007945 */ /* 0x000fe60003800000 */
[----:B------:R-:W-:-:S13]  /*2b290*/  ISETP.NE.AND.EX P0, PT, RZ, UR7, PT, P0 ;  /* 0x00000007ff007c0c */ /* 0x000fda000bf05300 */
[----:B------:R-:W-:Y:S05]  /*2b2a0*/  @P0 BRA P1, `(.L_x_217) ;  /* 0x0000000000480947 */ /* 0x000fea0000800000 */
[----:B------:R-:W-:-:S04]  /*2b2b0*/  ISETP.NE.U32.AND P0, PT, R171, RZ, PT ;  /* 0x000000ffab00720c */ /* 0x000fc80003f05070 */
[----:B------:R-:W-:-:S13]  /*2b2c0*/  ISETP.NE.AND.EX P0, PT, R172, RZ, PT, P0 ;  /* 0x000000ffac00720c */ /* 0x000fda0003f05300 */
[----:B------:R-:W-:Y:S05]  /*2b2d0*/  @!P0 BRA `(.L_x_218) ;  /* 0x0000000000308947 */ /* 0x000fea0003800000 */
[----:B---34-:R-:W3:Y:S02]  /*2b2e0*/  LDL.LU R0, [R1+0x208] ;  /* 0x0002080001007983 */ /* 0x018ee40000300800 */
[----:B---3--:R-:W-:-:S13]  /*2b2f0*/  LOP3.LUT P0, RZ, R0, 0xff, RZ, 0xc0, !PT ;  /* 0x000000ff00ff7812 */ /* 0x008fda000780c0ff */
[----:B------:R-:W-:Y:S05]  /*2b300*/  @!P0 BRA `(.L_x_219) ;  /* 0x0000000000108947 */ /* 0x000fea0003800000 */
[----:B-----5:R-:W-:-:S13]  /*2b310*/  FSETP.NEU.AND P0, PT, R16, RZ, PT ;  /* 0x000000ff1000720b */ /* 0x020fda0003f0d000 */
[----:B------:R-:W-:Y:S05]  /*2b320*/  @!P0 BREAK B0 ;  /* 0x0000000000008942 */ /* 0x000fea0003800000 */
[----:B------:R-:W-:Y:S05]  /*2b330*/  @P0 BRA `(.L_x_217) ;  /* 0x0000000000240947 */ /* 0x000fea0003800000 */
[----:B------:R-:W-:Y:S05]  /*2b340*/  BRA `(.L_x_14) ;  /* 0x0000003800f07947 */ /* 0x000fea0003800000 */
.L_x_219:
[----:B------:R-:W-:-:S04]  /*2b350*/  ISETP.NE.U32.AND P0, PT, RZ, UR6, PT ;  /* 0x00000006ff007c0c */ /* 0x000fc8000bf05070 */
[----:B------:R-:W-:-:S13]  /*2b360*/  ISETP.NE.AND.EX P0, PT, RZ, UR7, PT, P0 ;  /* 0x00000007ff007c0c */ /* 0x000fda000bf05300 */
[----:B------:R-:W-:Y:S05]  /*2b370*/  @!P0 BREAK B0 ;  /* 0x0000000000008942 */ /* 0x000fea0003800000 */
[----:B------:R-:W-:Y:S05]  /*2b380*/  @P0 BRA `(.L_x_217) ;  /* 0x0000000000100947 */ /* 0x000fea0003800000 */
[----:B------:R-:W-:Y:S05]  /*2b390*/  BRA `(.L_x_14) ;  /* 0x0000003800dc7947 */ /* 0x000fea0003800000 */
.L_x_218:
[----:B-----5:R-:W-:-:S13]  /*2b3a0*/  FSETP.NEU.AND P0, PT, R16, RZ, PT ;  /* 0x000000ff1000720b */ /* 0x020fda0003f0d000 */
[----:B------:R-:W-:Y:S05]  /*2b3b0*/  @!P0 BREAK B0 ;  /* 0x0000000000008942 */ /* 0x000fea0003800000 */
[----:B------:R-:W-:Y:S05]  /*2b3c0*/  @!P0 BRA `(.L_x_14) ;  /* 0x0000003800d08947 */ /* 0x000fea0003800000 */
.L_x_217:
[----:B--2---:R-:W-:Y:S05]  /*2b3d0*/  BSYNC B0 ;  /* 0x0000000000007941 */ /* 0x004fea0003800000 */
.L_x_216:
[----:B------:R-:W-:-:S04]  /*2b3e0*/  ULOP3.LUT UR4, UR59, 0x1, URZ, 0xfc, !UPT ;  /* 0x000000013b047892 */ /* 0x000fc8000f8efc3f */
[----:B------:R-:W-:-:S06]  /*2b3f0*/  UISETP.NE.AND UP0, UPT, UR4, 0x3, UPT ;  /* 0x000000030400788c */ /* 0x000fcc000bf05270 */
[----:B------:R-:W-:-:S13]  /*2b400*/  PLOP3.LUT P0, PT, PT, PT, UP0, 0x80, 0x0 ;  /* 0x000000000000781c */ /* 0x000fda0003f0f008 */
[----:B------:R-:W-:Y:S05]  /*2b410*/  @!P0 BRA `(.L_x_220) ;  /* 0x0000000000048947 */ /* 0x000fea0003800000 */
[----:B------:R-:W-:Y:S01]  /*2b420*/  BPT.TRAP 0x1 ;  /* 0x000000040000795c */ /* 0x000fe20000300000 */
.L_x_220:
[----:B------:R-:W2:Y:S01]  /*2b430*/  S2UR UR5, SR_CgaCtaId ;  /* 0x00000000000579c3 */ /* 0x000ea20000008800 */
[----:B------:R-:W-:Y:S02]  /*2b440*/  UMOV UR4, 0x400 ;  /* 0x0000040000047882 */ /* 0x000fe40000000000 */
[----:B--2---:R-:W-:-:S04]  /*2b450*/  ULEA UR4, UR5, UR4, 0x18 ;  /* 0x0000000405047291 */ /* 0x004fc8000f8ec03f */
[----:B------:R-:W-:-:S04]  /*2b460*/  ULEA UR4, UR36, UR4, 0x3 ;  /* 0x0000000424047291 */ /* 0x000fc8000f8e183f */
[----:B------:R-:W-:-:S04]  /*2b470*/  UIADD3 UR4, UR4, 0x50, URZ ;  /* 0x0000005004047890 */ /* 0x000fc8000fffe03f */
[----:B------:R-:W-:-:S09]  /*2b480*/  UPRMT UR4, UR5, 0x654, UR4 ;  /* 0x0000065405047896 */ /* 0x000fd20008000004 */
[----:B------:R-:W-:Y:S01]  /*2b490*/  SYNCS.ARRIVE.TRANS64.RED.A1T0 RZ, [UR4], RZ ;  /* 0x000000ffffff79a7 */ /* 0x000fe20008100404 */
[----:B------:R-:W-:Y:S05]  /*2b4a0*/  BRA `(.L_x_14) ;  /* 0x0000003800987947 */ /* 0x000fea0003800000 */
.L_x_13:
[----:B------:R-:W3:Y:S01]  /*2b4b0*/  LDL R163, [R1+0x200] ;  /* 0x0002000001a37983 */ /* 0x000ee20000100800 */
[----:B------:R-:W-:-:S03]  /*2b4c0*/  ULDC.64 UR4, c[0x0][0x8f8] ;  /* 0x00023e0000047ab9 */ /* 0x000fc60000000a00 */
[----:B------:R-:W4:Y:S01]  /*2b4d0*/  LDL R162, [R1+0x204] ;  /* 0x0002040001a27983 */ /* 0x000f220000100800 */
[----:B------:R-:W-:Y:S02]  /*2b4e0*/  PRMT R6, RZ, 0x7610, R6 ;  /* 0x00007610ff067816 */ /* 0x000fe40000000006 */
[----:B------:R-:W-:Y:S02]  /*2b4f0*/  MOV R3, 0xffffffff ;  /* 0xffffffff00037802 */ /* 0x000fe40000000f00 */
[----:B------:R-:W-:Y:S02]  /*2b500*/  MOV R2, 0xffffffff ;  /* 0xffffffff00027802 */ /* 0x000fe40000000f00 */
[----:B------:R-:W-:Y:S02]  /*2b510*/  MOV R10, 0xffffffff ;  /* 0xffffffff000a7802 */ /* 0x000fe40000000f00 */
[----:B---3--:R-:W-:-:S04]  /*2b520*/  ISETP.GE.U32.AND P0, PT, R163, UR4, PT ;  /* 0x00000004a3007c0c */ /* 0x008fc8000bf06070 */
[----:B----4-:R-:W-:-:S13]  /*2b530*/  ISETP.GE.U32.AND.EX P0, PT, R162, UR5, PT, P0 ;  /* 0x00000005a2007c0c */ /* 0x010fda000bf06100 */
[----:B------:R-:W-:Y:S05]  /*2b540*/  @P0 BRA `(.L_x_221) ;  /* 0x0000000400340947 */ /* 0x000fea0003800000 */
[----:B------:R-:W3:Y:S01]  /*2b550*/  LDC.64 R14, c[0x0][0x8d0] ;  /* 0x00023400ff0e7b82 */ /* 0x000ee20000000a00 */
[----:B------:R-:W-:Y:S01]  /*2b560*/  MOV R8, R163 ;  /* 0x000000a300087202 */ /* 0x000fe20000000f00 */
[----:B------:R-:W-:-:S06]  /*2b570*/  IMAD.MOV.U32 R9, RZ, RZ, R162 ;  /* 0x000000ffff097224 */ /* 0x000fcc00078e00a2 */
        /* <DEDUP_REMOVED lines=15> */
.L_x_222:
[----:B------:R-:W1:Y:S01]  /*2b670*/  LDC.64 R20, c[0x0][0x8e8] ;  /* 0x00023a00ff147b82 */ /* 0x000e620000000a00 */
[-CC-:B------:R-:W-:Y:S02]  /*2b680*/  SHF.R.U64 R14, R8, R10.reuse, R9.reuse ;  /* 0x0000000a080e7219 */ /* 0x180fe40000001209 */
[----:B------:R-:W-:Y:S02]  /*2b690*/  SHF.R.U32.HI R2, RZ, R10, R9 ;  /* 0x0000000aff027219 */ /* 0x000fe40000011609 */
[----:B------:R-:W-:-:S03]  /*2b6a0*/  IADD3 R7, P0, RZ, -R14, RZ ;  /* 0x8000000eff077210 */ /* 0x000fc60007f1e0ff */
[----:B------:R-:W3:Y:S01]  /*2b6b0*/  LDC R8, c[0x0][0x8c0] ;  /* 0x00023000ff087b82 */ /* 0x000ee20000000800 */
[----:B------:R-:W-:Y:S02]  /*2b6c0*/  IADD3.X R3, RZ, ~R2, RZ, P0, !PT ;  /* 0x80000002ff037210 */ /* 0x000fe400007fe4ff */
[----:B------:R-:W-:-:S03]  /*2b6d0*/  MOV R2, R163 ;  /* 0x000000a300027202 */ /* 0x000fc60000000f00 */
[----:B------:R-:W-:Y:S01]  /*2b6e0*/  IMAD R6, R3, R16, RZ ;  /* 0x0000001003067224 */ /* 0x000fe200078e02ff */
[----:B------:R-:W-:Y:S01]  /*2b6f0*/  MOV R3, R162 ;  /* 0x000000a200037202 */ /* 0x000fe20000000f00 */
[----:B------:R-:W4:Y:S02]  /*2b700*/  LDC R18, c[0x0][0x8b0] ;  /* 0x00022c00ff127b82 */ /* 0x000f240000000800 */
[----:B------:R-:W-:-:S06]  /*2b710*/  IMAD.WIDE.U32 R2, R7, R16, R2 ;  /* 0x0000001007027225 */ /* 0x000fcc00078e0002 */
[----:B------:R-:W5:Y:S01]  /*2b720*/  LDC R19, c[0x0][0x900] ;  /* 0x00024000ff137b82 */ /* 0x000f620000000800 */
[----:B------:R-:W-:Y:S01]  /*2b730*/  IMAD R7, R7, R17, R6 ;  /* 0x0000001107077224 */ /* 0x000fe200078e0206 */
[----:B-1----:R-:W-:Y:S02]  /*2b740*/  ISETP.NE.U32.AND P0, PT, R20, RZ, PT ;  /* 0x000000ff1400720c */ /* 0x002fe40003f05070 */
[----:B------:R-:W-:Y:S02]  /*2b750*/  MOV R6, 0xffffffff ;  /* 0xffffffff00067802 */ /* 0x000fe40000000f00 */
[----:B------:R-:W-:Y:S02]  /*2b760*/  IADD3 R3, R3, R7, RZ ;  /* 0x0000000703037210 */ /* 0x000fe40007ffe0ff */
[----:B------:R-:W1:Y:S01]  /*2b770*/  LDC R17, c[0x0][0x8a8] ;  /* 0x00022a00ff117b82 */ /* 0x000e620000000800 */
[----:B------:R-:W-:Y:S02]  /*2b780*/  ISETP.NE.AND.EX P0, PT, R21, RZ, PT, P0 ;  /* 0x000000ff1500720c */ /* 0x000fe40003f05300 */
[----:B---3--:R-:W-:-:S02]  /*2b790*/  SHF.R.U64 R10, R2, R8, R3 ;  /* 0x00000008020a7219 */ /* 0x008fc40000001203 */
[----:B------:R-:W-:-:S03]  /*2b7a0*/  SHF.R.U32.HI R3, RZ, R8, R3 ;  /* 0x00000008ff037219 */ /* 0x000fc60000011603 */
[----:B------:R-:W3:Y:S01]  /*2b7b0*/  LDC R22, c[0x0][0x8f0] ;  /* 0x00023c00ff167b82 */ /* 0x000ee20000000800 */
[-CC-:B----4-:R-:W-:Y:S02]  /*2b7c0*/  SHF.R.U64 R15, R10, R18.reuse, R3.reuse ;  /* 0x000000120a0f7219 */ /* 0x190fe40000001203 */
[----:B------:R-:W-:Y:S02]  /*2b7d0*/  SHF.R.U32.HI R2, RZ, R18, R3 ;  /* 0x00000012ff027219 */ /* 0x000fe40000011603 */
[----:B------:R-:W-:-:S03]  /*2b7e0*/  MOV R18, 0x1 ;  /* 0x0000000100127802 */ /* 0x000fc60000000f00 */
[----:B------:R-:W4:Y:S01]  /*2b7f0*/  LDC R23, c[0x0][0x8e0] ;  /* 0x00023800ff177b82 */ /* 0x000f220000000800 */
[-C--:B-----5:R-:W-:Y:S02]  /*2b800*/  SHF.L.U32 R6, R6, R19.reuse, RZ ;  /* 0x0000001306067219 */ /* 0x0a0fe400000006ff */
[-CC-:B------:R-:W-:Y:S02]  /*2b810*/  SHF.R.U64 R16, R15, R19.reuse, R2.reuse ;  /* 0x000000130f107219 */ /* 0x180fe40000001202 */
[----:B------:R-:W-:Y:S02]  /*2b820*/  SHF.R.U32.HI R3, RZ, R19, R2 ;  /* 0x00000013ff037219 */ /* 0x000fe40000011602 */
[----:B------:R-:W-:Y:S01]  /*2b830*/  LOP3.LUT R24, RZ, R6, RZ, 0x33, !PT ;  /* 0x00000006ff187212 */ /* 0x000fe200078e33ff */
[----:B------:R-:W1:Y:S01]  /*2b840*/  LDC R25, c[0x0][0x8b8] ;  /* 0x00022e00ff197b82 */ /* 0x000e620000000800 */
[----:B------:R-:W-:Y:S01]  /*2b850*/  MOV R2, R16 ;  /* 0x0000001000027202 */ /* 0x000fe20000000f00 */
[----:B------:R-:W-:Y:S06]  /*2b860*/  @!P0 BRA `(.L_x_223) ;  /* 0x0000000000288947 */ /* 0x000fec0003800000 */
[----:B------:R-:W5:Y:S02]  /*2b870*/  LDC R9, c[0x0][0x8f4] ;  /* 0x00023d00ff097b82 */ /* 0x000f640000000800 */
[----:B-----5:R-:W-:-:S05]  /*2b880*/  IADD3 R9, P0, R16, R9, RZ ;  /* 0x0000000910097210 */ /* 0x020fca0007f1e0ff */
        /* <DEDUP_REMOVED lines=8> */
.L_x_223:
[----:B------:R-:W5:Y:S01]  /*2b910*/  LDC R6, c[0x0][0x904] ;  /* 0x00024100ff067b82 */ /* 0x000f620000000800 */
[----:B---3--:R-:W-:Y:S02]  /*2b920*/  SHF.R.U64 R3, R2, R22, R3 ;  /* 0x0000001602037219 */ /* 0x008fe40000001203 */
[----:B------:R-:W-:Y:S02]  /*2b930*/  SHF.L.U32 R18, R18, R19, RZ ;  /* 0x0000001312127219 */ /* 0x000fe400000006ff */
[----:B------:R-:W-:Y:S02]  /*2b940*/  LOP3.LUT R2, R15, R24, RZ, 0xc0, !PT ;  /* 0x000000180f027212 */ /* 0x000fe400078ec0ff */
[----:B-1----:R-:W-:Y:S02]  /*2b950*/  IADD3 R7, R17, -0x1, RZ ;  /* 0xffffffff11077810 */ /* 0x002fe40007ffe0ff */
[----:B------:R-:W-:Y:S01]  /*2b960*/  IADD3 R5, -R3, RZ, RZ ;  /* 0x000000ff03057210 */ /* 0x000fe20007ffe1ff */
[----:B------:R-:W-:Y:S01]  /*2b970*/  IMAD R3, R18, R3, R2 ;  /* 0x0000000312037224 */ /* 0x000fe200078e0202 */
[----:B------:R-:W-:-:S02]  /*2b980*/  LOP3.LUT R7, R10, R7, RZ, 0xc0, !PT ;  /* 0x000000070a077212 */ /* 0x000fc400078ec0ff */
[----:B------:R-:W-:Y:S01]  /*2b990*/  MOV R10, R14 ;  /* 0x0000000e000a7202 */ /* 0x000fe20000000f00 */
[----:B----4-:R-:W-:Y:S01]  /*2b9a0*/  IMAD R2, R5, R23, R16 ;  /* 0x0000001705027224 */ /* 0x010fe200078e0210 */
[----:B-----5:R-:W-:Y:S02]  /*2b9b0*/  ISETP.NE.AND P0, PT, R6, 0x1, PT ;  /* 0x000000010600780c */ /* 0x020fe40003f05270 */
[----:B------:R-:W-:-:S11]  /*2b9c0*/  MOV R6, 0x1 ;  /* 0x0000000100067802 */ /* 0x000fd60000000f00 */
[----:B------:R-:W-:-:S04]  /*2b9d0*/  @P0 IMAD R0, R11, R12, R4 ;  /* 0x0000000c0b000224 */ /* 0x000fc800078e0204 */
[----:B------:R-:W-:Y:S02]  /*2b9e0*/  IMAD R0, R3, R25, R0 ;  /* 0x0000001903007224 */ /* 0x000fe400078e0200 */
[----:B------:R-:W-:-:S05]  /*2b9f0*/  IMAD R3, R2, R17, R7 ;  /* 0x0000001102037224 */ /* 0x000fca00078e0207 */
[----:B------:R-:W-:Y:S02]  /*2ba00*/  SEL R2, R3, R0, !P0 ;  /* 0x0000000003027207 */ /* 0x000fe40004000000 */
[----:B------:R-:W-:-:S07]  /*2ba10*/  SEL R3, R0, R3, !P0 ;  /* 0x0000000300037207 */ /* 0x000fce0004000000 */
.L_x_221:
[----:B------:R-:W-:-:S08]  /*2ba20*/  NOP ;  /* 0x0000000000007918 */ /* 0x000fd00000000000 */
[----:B-1----:R-:W1:-:S00]  /*2ba30*/  USETMAXREG.DEALLOC.CTAPOOL 0x18 ;  /* 0x00000018000079c8 */ /* 0x002e4000080e0500 */
[----:B------:R-:W-:-:S06]  /*2ba40*/  UISETP.NE.AND UP0, UPT, UR58, 0x1, UPT ;  /* 0x000000013a00788c */ /* 0x000fcc000bf05270 */
[----:B------:R-:W-:-:S13]  /*2ba50*/  PLOP3.LUT P0, PT, PT, PT, UP0, 0x80, 0x0 ;  /* 0x000000000000781c */ /* 0x000fda0003f0f008 */
[----:B-1----:R-:W-:Y:S05]  /*2ba60*/  @!P0 BRA `(.L_x_14) ;  /* 0x0000003400288947 */ /* 0x002fea0003800000 */
[----:B------:R-:W-:-:S06]  /*2ba70*/  UISETP.NE.AND UP0, UPT, UR58, URZ, UPT ;  /* 0x0000003f3a00728c */ /* 0x000fcc000bf05270 */
[----:B------:R-:W-:-:S13]  /*2ba80*/  PLOP3.LUT P0, PT, PT, PT, UP0, 0x80, 0x0 ;  /* 0x000000000000781c */ /* 0x000fda0003f0f008 */
[----:B------:R-:W-:Y:S05]  /*2ba90*/  @!P0 BRA `(.L_x_224) ;  /* 0x0000002400388947 */ /* 0x000fea0003800000 */
[----:B------:R-:W-:-:S04]  /*2baa0*/  UISETP.NE.AND UP0, UPT, UR60, URZ, UPT ;  /* 0x0000003f3c00728c */ /* 0x000fc8000bf05270 */
[----:B------:R-:W-:-:S06]  /*2bab0*/  UISETP.NE.OR UP0, UPT, UR58, 0x2, UP0 ;  /* 0x000000023a00788c */ /* 0x000fcc0008705670 */
[----:B------:R-:W-:-:S13]  /*2bac0*/  PLOP3.LUT P0, PT, PT, PT, UP0, 0x80, 0x0 ;  /* 0x000000000000781c */ /* 0x000fda0003f0f008 */
[----:B------:R-:W-:Y:S05]  /*2bad0*/  @P0 BRA `(.L_x_14) ;  /* 0x00000034000c0947 */ /* 0x000fea0003800000 */
[----:B------:R-:W-:-:S13]  /*2bae0*/  LOP3.LUT P2, RZ, R6, 0xff, RZ, 0xc0, !PT ;  /* 0x000000ff06ff7812 */ /* 0x000fda000784c0ff */
[----:B------:R-:W-:Y:S05]  /*2baf0*/  @!P2 BRA `(.L_x_225) ;  /* 0x000000000018a947 */ /* 0x000fea0003800000 */
[----:B------:R-:W-:Y:S01]  /*2bb00*/  UMOV UR4, 0x400 ;  /* 0x0000040000047882 */ /* 0x000fe20000000000 */
[----:B------:R-:W-:Y:S01]  /*2bb10*/  MOV R0, RZ ;  /* 0x000000ff00007202 */ /* 0x000fe20000000f00 */
[----:B--2---:R-:W-:-:S03]  /*2bb20*/  ULEA UR4, UR45, UR4, 0x18 ;  /* 0x000000042d047291 */ /* 0x004fc6000f8ec03f */
[----:B------:R-:W-:-:S06]  /*2bb30*/  SHF.L.U32 R0, R0, 0x1f, RZ ;  /* 0x0000001f00007819 */ /* 0x000fcc00000006ff */
[----:B------:R-:W1:Y:S02]  /*2bb40*/  SYNCS.PHASECHK.TRANS64.TRYWAIT P0, [UR4+0x78], R0 ;  /* 0x00007800ff0075a7 */ /* 0x000e640008000144 */
[----:B-1----:R-:W-:Y:S05]  /*2bb50*/  @!P0 BRA `(.L_x_226) ;  /* 0x0000003800648947 */ /* 0x002fea0003800000 */
.L_x_225:
[----:B-1----:R-:W-:Y:S01]  /*2bb60*/  PRMT R0, RZ, 0x7610, R0 ;  /* 0x00007610ff007816 */ /* 0x002fe20000000000 */
[----:B------:R-:W-:Y:S06]  /*2bb70*/  @P1 BRA `(.L_x_227) ;  /* 0x0000000000301947 */ /* 0x000fec0003800000 */
[----:B------:R-:W-:Y:S02]  /*2bb80*/  ULDC.64 UR4, c[0x0][0x588] ;  /* 0x0001620000047ab9 */ /* 0x000fe40000000a00 */
[----:B------:R-:W-:-:S04]  /*2bb90*/  ISETP.NE.U32.AND P0, PT, RZ, UR4, PT ;  /* 0x00000004ff007c0c */ /* 0x000fc8000bf05070 */
[----:B------:R-:W-:-:S13]  /*2bba0*/  ISETP.NE.AND.EX P0, PT, RZ, UR5, PT, P0 ;  /* 0x00000005ff007c0c */ /* 0x000fda000bf05300 */
[----:B------:R-:W-:Y:S05]  /*2bbb0*/  @!P0 BRA `(.L_x_228) ;  /* 0x0000000000188947 */ /* 0x000fea0003800000 */
[----:B------:R-:W-:Y:S02]  /*2bbc0*/  ULDC.64 UR4, c[0x0][0x588] ;  /* 0x0001620000047ab9 */ /* 0x000fe40000000a00 */
[----:B------:R-:W-:Y:S02]  /*2bbd0*/  MOV R6, UR4 ;  /* 0x0000000400067c02 */ /* 0x000fe40008000f00 */
[----:B------:R-:W-:-:S05]  /*2bbe0*/  MOV R7, UR5 ;  /* 0x0000000500077c02 */ /* 0x000fca0008000f00 */
[----:B------:R1:W5:Y:S01]  /*2bbf0*/  LDG.E R6, desc[UR56][R6.64] ;  /* 0x0000003806067981 */ /* 0x000362000c1e1900 */
[----:B------:R-:W-:Y:S01]  /*2bc00*/  MOV R0, 0x1 ;  /* 0x0000000100007802 */ /* 0x000fe20000000f00 */
[----:B------:R-:W-:Y:S06]  /*2bc10*/  BRA `(.L_x_227) ;  /* 0x0000000000087947 */ /* 0x000fec0003800000 */
.L_x_228:
[----:B------:R-:W3:Y:S01]  /*2bc20*/  LDC R6, c[0x0][0x580] ;  /* 0x00016000ff067b82 */ /* 0x000ee20000000800 */
[----:B------:R-:W-:-:S07]  /*2bc30*/  IMAD.MOV.U32 R0, RZ, RZ, 0x1 ;  /* 0x00000001ff007424 */ /* 0x000fce00078e00ff */
.L_x_227:
[----:B------:R-:W-:Y:S05]  /*2bc40*/  @!P2 BRA `(.L_x_229) ;  /* 0x000000200050a947 */ /* 0x000fea0003800000 */
[----:B------:R-:W4:Y:S01]  /*2bc50*/  LDC R16, c[0x0][0x900] ;  /* 0x00024000ff107b82 */ /* 0x000f220000000800 */
[----:B------:R-:W-:Y:S01]  /*2bc60*/  MOV R5, 0xffffffff ;  /* 0xffffffff00057802 */ /* 0x000fe20000000f00 */
[----:B------:R-:W-:Y:S01]  /*2bc70*/  ULOP3.LUT UR21, UR59, 0x2, URZ, 0xfc, !UPT ;  /* 0x000000023b157892 */ /* 0x000fe2000f8efc3f */
[----:B-1----:R-:W-:Y:S01]  /*2bc80*/  MOV R7, 0x1 ;  /* 0x0000000100077802 */ /* 0x002fe20000000f00 */
[----:B------:R-:W-:Y:S01]  /*2bc90*/  ULDC.64 UR6, c[0x0][0x198] ;  /* 0x0000660000067ab9 */ /* 0x000fe20000000a00 */
[----:B------:R-:W-:Y:S01]  /*2bca0*/  ULDC.64 UR38, c[0x0][0x588] ;  /* 0x0001620000267ab9 */ /* 0x000fe20000000a00 */
[----:B------:R-:W-:Y:S01]  /*2bcb0*/  ULDC.64 UR30, c[0x0][0x8f8] ;  /* 0x00023e00001e7ab9 */ /* 0x000fe20000000a00 */
[----:B------:R-:W-:Y:S01]  /*2bcc0*/  ULDC.64 UR22, c[0x0][0x590] ;  /* 0x0001640000167ab9 */ /* 0x000fe20000000a00 */
[----:B------:R-:W1:Y:S01]  /*2bcd0*/  LDC R17, c[0x0][0x8a8] ;  /* 0x00022a00ff117b82 */ /* 0x000e620000000800 */
[-C--:B----4-:R-:W-:Y:S02]  /*2bce0*/  SHF.L.U32 R5, R5, R16.reuse, RZ ;  /* 0x0000001005057219 */ /* 0x090fe400000006ff */
[----:B------:R-:W-:-:S02]  /*2bcf0*/  SHF.L.U32 R16, R7, R16, RZ ;  /* 0x0000001007107219 */ /* 0x000fc400000006ff */
[----:B------:R-:W-:Y:S02]  /*2bd00*/  LOP3.LUT R14, RZ, R5, RZ, 0x33, !PT ;  /* 0x00000005ff0e7212 */ /* 0x000fe400078e33ff */
[----:B-1----:R-:W-:-:S07]  /*2bd10*/  IADD3 R17, R17, -0x1, RZ ;  /* 0xffffffff11117810 */ /* 0x002fce0007ffe0ff */
.L_x_333:
[----:B------:R-:W-:Y:S02]  /*2bd20*/  ISETP.NE.U32.AND P0, PT, RZ, UR22, PT ;  /* 0x00000016ff007c0c */ /* 0x000fe4000bf05070 */
[----:B------:R-:W-:Y:S02]  /*2bd30*/  R2UR UR51, R3 ;  /* 0x00000000033372ca */ /* 0x000fe400000e0000 */
[----:B------:R-:W-:Y:S02]  /*2bd40*/  R2UR UR50, R2 ;  /* 0x00000000023272ca */ /* 0x000fe400000e0000 */
[----:B------:R-:W-:-:S09]  /*2bd50*/  ISETP.NE.AND.EX P0, PT, RZ, UR23, PT, P0 ;  /* 0x00000017ff007c0c */ /* 0x000fd2000bf05300 */
[----:B------:R-:W-:Y:S02]  /*2bd60*/  USHF.L.U32 UR51, UR51, 0x8, URZ ;  /* 0x0000000833337899 */ /* 0x000fe4000800063f */
[----:B------:R-:W-:Y:S02]  /*2bd70*/  USHF.L.U32 UR50, UR50, 0x8, URZ ;  /* 0x0000000832327899 */ /* 0x000fe4000800063f */
[----:B------:R-:W-:Y:S10]  /*2bd80*/  @!P0 BRA `(.L_x_230) ;  /* 0x00000000002c8947 */ /* 0x000ff40003800000 */
[----:B------:R-:W-:-:S04]  /*2bd90*/  ISETP.NE.U32.AND P1, PT, RZ, UR38, PT ;  /* 0x00000026ff007c0c */ /* 0x000fc8000bf25070 */
[----:B------:R-:W-:-:S13]  /*2bda0*/  ISETP.NE.AND.EX P1, PT, RZ, UR39, PT, P1 ;  /* 0x00000027ff007c0c */ /* 0x000fda000bf25310 */
[----:B------:R-:W-:Y:S05]  /*2bdb0*/  @!P1 BRA `(.L_x_231) ;  /* 0x0000000000189947 */ /* 0x000fea0003800000 */
[----:B------:R-:W1:Y:S01]  /*2bdc0*/  LDC.64 R2, c[0x0][0x588] ;  /* 0x00016200ff027b82 */ /* 0x000e620000000a00 */
[----:B------:R-:W-:-:S04]  /*2bdd0*/  IMAD R5, R10, UR22, RZ ;  /* 0x000000160a057c24 */ /* 0x000fc8000f8e02ff */
[----:B-1----:R-:W-:-:S05]  /*2bde0*/  IMAD.WIDE R2, R5, 0x4, R2 ;  /* 0x0000000405027825 */ /* 0x002fca00078e0202 */
[----:B---3-5:R4:W5:Y:S01]  /*2bdf0*/  LDG.E R6, desc[UR56][R2.64] ;  /* 0x0000003802067981 */ /* 0x028962000c1e1900 */
[----:B------:R-:W-:Y:S01]  /*2be00*/  MOV R0, 0x1 ;  /* 0x0000000100007802 */ /* 0x000fe20000000f00 */
[----:B------:R-:W-:Y:S06]  /*2be10*/  BRA `(.L_x_230) ;  /* 0x0000000000087947 */ /* 0x000fec0003800000 */
.L_x_231:
[----:B---3-5:R-:W1:Y:S01]  /*2be20*/  LDC R6, c[0x0][0x580] ;  /* 0x00016000ff067b82 */ /* 0x028e620000000800 */
[----:B------:R-:W-:-:S07]  /*2be30*/  MOV R0, 0x1 ;  /* 0x0000000100007802 */ /* 0x000fce0000000f00 */
.L_x_230:
[----:B------:R-:W-:Y:S05]  /*2be40*/  @!P0 BRA `(.L_x_232) ;  /* 0x00000000001c8947 */ /* 0x000fea0003800000 */
[----:B------:R-:W-:-:S13]  /*2be50*/  LOP3.LUT P2, RZ, R0, 0xff, RZ, 0xc0, !PT ;  /* 0x000000ff00ff7812 */ /* 0x000fda000784c0ff */
[----:B----4-:R-:W4:Y:S02]  /*2be60*/  @!P2 LDC.64 R2, c[0x0][0x588] ;  /* 0x00016200ff02ab82 */ /* 0x010f240000000a00 */
[----:B----4-:R-:W-:-:S04]  /*2be70*/  @!P2 ISETP.NE.U32.AND P0, PT, R2, RZ, PT ;  /* 0x000000ff0200a20c */ /* 0x010fc80003f05070 */
[----:B------:R-:W-:Y:S02]  /*2be80*/  @!P2 ISETP.NE.AND.EX P1, PT, R3, RZ, PT, P0 ;  /* 0x000000ff0300a20c */ /* 0x000fe40003f25300 */
[----:B-1-3-5:R-:W-:Y:S02]  /*2be90*/  @P2 FSETP.EQ.AND P0, PT, R6, RZ, PT ;  /* 0x000000ff0600220b */ /* 0x02afe40003f02000 */
[----:B------:R-:W-:Y:S01]  /*2bea0*/  @!P2 PLOP3.LUT P0, PT, P1, PT, PT, 0x8, 0x0 ;  /* 0x000000000000a81c */ /* 0x000fe20000f0e170 */
[----:B------:R-:W-:-:S12]  /*2beb0*/  BRA `(.L_x_233) ;  /* 0x0000000000047947 */ /* 0x000fd80003800000 */
.L_x_232:
[----:B-1-3-5:R-:W-:-:S13]  /*2bec0*/  FSETP.EQ.AND P0, PT, R6, RZ, PT ;  /* 0x000000ff0600720b */ /* 0x02afda0003f02000 */
.L_x_233:
[----:B------:R-:W-:Y:S01]  /*2bed0*/  UISETP.NE.AND UP0, UPT, UR21, 0x3, UPT ;  /* 0x000000031500788c */ /* 0x000fe2000bf05270 */
[----:B------:R-:W-:-:S04]  /*2bee0*/  ELECT P1, URZ, PT ;  /* 0x00000000003f782f */ /* 0x000fc80003820000 */
[----:B------:R-:W-:Y:S02]  /*2bef0*/  PLOP3.LUT P0, PT, P1, P0, PT, 0x20, 0x0 ;  /* 0x000000000000781c */ /* 0x000fe40000f00470 */
[----:B------:R-:W-:-:S13]  /*2bf00*/  PLOP3.LUT P1, PT, PT, PT, UP0, 0x80, 0x0 ;  /* 0x000000000000781c */ /* 0x000fda0003f2f008 */
[----:B------:R-:W-:Y:S05]  /*2bf10*/  @!P1 BRA `(.L_x_234) ;  /* 0x0000000000049947 */ /* 0x000fea0003800000 */
[----:B--2---:R-:W-:Y:S01]  /*2bf20*/  BPT.TRAP 0x1 ;  /* 0x000000040000795c */ /* 0x004fe20000300000 */
.L_x_234:
[----:B--2---:R-:W1:Y:S01]  /*2bf30*/  S2UR UR45, SR_CgaCtaId ;  /* 0x00000000002d79c3 */ /* 0x004e620000008800 */
[----:B------:R-:W-:Y:S01]  /*2bf40*/  UMOV UR4, 0x400 ;  /* 0x0000040000047882 */ /* 0x000fe20000000000 */
[----:B----4-:R-:W-:-:S04]  /*2bf50*/  MOV R2, 0x1 ;  /* 0x0000000100027802 */ /* 0x010fc80000000f00 */
[----:B------:R-:W-:Y:S01]  /*2bf60*/  SHF.L.U32 R2, R2, 0x1f, RZ ;  /* 0x0000001f02027819 */ /* 0x000fe200000006ff */
[----:B-1----:R-:W-:-:S09]  /*2bf70*/  ULEA UR4, UR45, UR4, 0x18 ;  /* 0x000000042d047291 */ /* 0x002fd2000f8ec03f */
[----:B------:R-:W1:Y:S02]  /*2bf80*/  SYNCS.PHASECHK.TRANS64.TRYWAIT P2, [UR4+0x50], R2 ;  /* 0x00005002ff0075a7 */ /* 0x000e640008040144 */
[----:B-1----:R-:W-:Y:S05]  /*2bf90*/  @!P2 BRA `(.L_x_235) ;  /* 0x00000034006ca947 */ /* 0x002fea0003800000 */
.L_x_375:
[----:B------:R-:W-:Y:S04]  /*2bfa0*/  BSSY B0, `(.L_x_236) ;  /* 0x000000e000007945 */ /* 0x000fe80003800000 */
[----:B------:R-:W-:Y:S05]  /*2bfb0*/  @!P0 BRA `(.L_x_237) ;  /* 0x0000000000308947 */ /* 0x000fea0003800000 */
[----:B------:R-:W-:Y:S01]  /*2bfc0*/  R2UR UR52, R10 ;  /* 0x000000000a3472ca */ /* 0x000fe200000e0000 */
[----:B------:R-:W-:Y:S02]  /*2bfd0*/  UIADD3 UR8, UP0, UR6, 0x3f0, URZ ;  /* 0x000003f006087890 */ /* 0x000fe4000ff1e03f */
[----:B------:R-:W-:Y:S02]  /*2bfe0*/  UIADD3 UR48, UR4, 0x200, URZ ;  /* 0x0000020004307890 */ /* 0x000fe4000fffe03f */
[----:B------:R-:W-:Y:S02]  /*2bff0*/  UIADD3 UR49, UR4, 0x30, URZ ;  /* 0x0000003004317890 */ /* 0x000fe4000fffe03f */
[----:B------:R-:W-:Y:S01]  /*2c000*/  UIADD3.X UR9, URZ, UR7, URZ, UP0, !UPT ;  /* 0x000000073f097290 */ /* 0x000fe200087fe43f */
[----:B------:R-:W-:Y:S01]  /*2c010*/  UMOV UR10, 0x0 ;  /* 0x00000000000a7882 */ /* 0x000fe20000000000 */
[----:B------:R-:W-:-:S07]  /*2c020*/  UMOV UR11, 0x10000000 ;  /* 0x10000000000b7882 */ /* 0x000fce0000000000 */
[----:B------:R2:W-:Y:S02]  /*2c030*/  UTMALDG.3D [UR48], [UR8], desc[UR10] ;  /* 0x00000a30080075b4 */ /* 0x0005e40008011000 */
[----:B--2---:R-:W-:Y:S05]  /*2c040*/  @!P1 BRA `(.L_x_238) ;  /* 0x0000000000049947 */ /* 0x004fea0003800000 */
[----:B------:R-:W-:Y:S01]  /*2c050*/  BPT.TRAP 0x1 ;  /* 0x000000040000795c */ /* 0x000fe20000300000 */
.L_x_238:
[----:B-1----:R-:W1:Y:S02]  /*2c060*/  LDC R3, c[0x0][0x800] ;  /* 0x00020000ff037b82 */ /* 0x002e640000000800 */
[----:B-1----:R2:W-:Y:S02]  /*2c070*/  SYNCS.ARRIVE.TRANS64.RED.A0TR RZ, [UR4+0x30], R3 ;  /* 0x00003003ffff79a7 */ /* 0x0025e40008300404 */
.L_x_237:
[----:B------:R-:W-:Y:S05]  /*2c080*/  BSYNC B0 ;  /* 0x0000000000007941 */ /* 0x000fea0003800000 */
.L_x_236:
[----:B------:R-:W-:Y:S05]  /*2c090*/  @!P1 BRA `(.L_x_239) ;  /* 0x0000000000049947 */ /* 0x000fea0003800000 */
[----:B------:R-:W-:Y:S01]  /*2c0a0*/  BPT.TRAP 0x1 ;  /* 0x000000040000795c */ /* 0x000fe20000300000 */
.L_x_239:
[----:B------:R-:W-:-:S04]  /*2c0b0*/  UIADD3 UR41, UR4, 0x30, URZ ;  /* 0x0000003004297890 */ /* 0x000fc8000fffe03f */
[----:B------:R-:W-:-:S09]  /*2c0c0*/  UPRMT UR14, UR45, 0x654, UR41 ;  /* 0x000006542d0e7896 */ /* 0x000fd20008000029 */
[----:B------:R-:W-:Y:S01]  /*2c0d0*/  SYNCS.ARRIVE.TRANS64.RED.A1T0 RZ, [UR14], RZ ;  /* 0x000000ffffff79a7 */ /* 0x000fe2000810040e */
[----:B------:R-:W-:Y:S05]  /*2c0e0*/  @!P1 BRA `(.L_x_240) ;  /* 0x0000000000049947 */ /* 0x000fea0003800000 */
[----:B------:R-:W-:Y:S01]  /*2c0f0*/  BPT.TRAP 0x1 ;  /* 0x000000040000795c */ /* 0x000fe20000300000 */
.L_x_240:
[----:B------:R-:W3:Y:S02]  /*2c100*/  SYNCS.PHASECHK.TRANS64.TRYWAIT P2, [UR4+0x58], R2 ;  /* 0x00005802ff0075a7 */ /* 0x000ee40008040144 */
[----:B---3--:R-:W-:Y:S05]  /*2c110*/  @!P2 BRA `(.L_x_241) ;  /* 0x000000340024a947 */ /* 0x008fea0003800000 */
.L_x_376:
[----:B------:R-:W-:Y:S04]  /*2c120*/  BSSY B0, `(.L_x_242) ;  /* 0x0000010000007945 */ /* 0x000fe80003800000 */
[----:B------:R-:W-:Y:S05]  /*2c130*/  @!P0 BRA `(.L_x_243) ;  /* 0x0000000000388947 */ /* 0x000fea0003800000 */
[----:B------:R-:W-:Y:S01]  /*2c140*/  UIADD3 UR16, UP0, UR6, 0x3f0, URZ ;  /* 0x000003f006107890 */ /* 0x000fe2000ff1e03f */
[----:B------:R-:W-:Y:S01]  /*2c150*/  R2UR UR12, R10 ;  /* 0x000000000a0c72ca */ /* 0x000fe200000e0000 */
[----:B------:R-:W-:Y:S02]  /*2c160*/  UIADD3 UR11, UR51, 0x80, URZ ;  /* 0x00000080330b7890 */ /* 0x000fe4000fffe03f */
[----:B------:R-:W-:Y:S02]  /*2c170*/  UIADD3 UR8, UR4, 0x2200, URZ ;  /* 0x0000220004087890 */ /* 0x000fe4000fffe03f */
[----:B------:R-:W-:Y:S02]  /*2c180*/  UIADD3 UR9, UR4, 0x38, URZ ;  /* 0x0000003804097890 */ /* 0x000fe4000fffe03f */
[----:B------:R-:W-:Y:S01]  /*2c190*/  UIADD3.X UR17, URZ, UR7, URZ, UP0, !UPT ;  /* 0x000000073f117290 */ /* 0x000fe200087fe43f */
[----:B------:R-:W-:Y:S01]  /*2c1a0*/  UMOV UR18, 0x0 ;  /* 0x0000000000127882 */ /* 0x000fe20000000000 */
[----:B------:R-:W-:Y:S01]  /*2c1b0*/  UMOV UR19, 0x10000000 ;  /* 0x1000000000137882 */ /* 0x000fe20000000000 */
[----:B------:R-:W-:-:S06]  /*2c1c0*/  UMOV UR10, UR50 ;  /* 0x00000032000a7c82 */ /* 0x000fcc0008000000 */
[----:B------:R3:W-:Y:S02]  /*2c1d0*/  UTMALDG.3D [UR8], [UR16], desc[UR18] ;  /* 0x00001208100075b4 */ /* 0x0007e40008011000 */
[----:B---3--:R-:W-:Y:S05]  /*2c1e0*/  @!P1 BRA `(.L_x_244) ;  /* 0x0000000000049947 */ /* 0x008fea0003800000 */
[----:B------:R-:W-:Y:S01]  /*2c1f0*/  BPT.TRAP 0x1 ;  /* 0x000000040000795c */ /* 0x000fe20000300000 */
.L_x_244:
[----:B-12---:R-:W1:Y:S02]  /*2c200*/  LDC R3, c[0x0][0x800] ;  /* 0x00020000ff037b82 */ /* 0x006e640000000800 */
[----:B-1----:R3:W-:Y:S02]  /*2c210*/  SYNCS.ARRIVE.TRANS64.RED.A0TR RZ, [UR4+0x38], R3 ;  /* 0x00003803ffff79a7 */ /* 0x0027e40008300404 */
.L_x_243:
[----:B------:R-:W-:Y:S05]  /*2c220*/  BSYNC B0 ;  /* 0x0000000000007941 */ /* 0x000fea0003800000 */
.L_x_242:
[----:B------:R-:W-:Y:S05]  /*2c230*/  @!P1 BRA `(.L_x_245) ;  /* 0x0000000000049947 */ /* 0x000fea0003800000 */
[----:B------:R-:W-:Y:S01]  /*2c240*/  BPT.TRAP 0x1 ;  /* 0x000000040000795c */ /* 0x000fe20000300000 */
.L_x_245:
[----:B------:R-:W-:Y:S02]  /*2c250*/  UIADD3 UR33, UR4, 0x38, URZ ;  /* 0x0000003804217890 */ /* 0x000fe4000fffe03f */
[----:B------:R-:W-:Y:S02]  /*2c260*/  UIADD3 UR10, UR50, 0x20, URZ ;  /* 0x00000020320a7890 */ /* 0x000fe4000fffe03f */
[----:B------:R-:W-:-:S09]  /*2c270*/  UPRMT UR13, UR45, 0x654, UR33 ;  /* 0x000006542d0d7896 */ /* 0x000fd20008000021 */
[----:B------:R-:W-:Y:S01]  /*2c280*/  SYNCS.ARRIVE.TRANS64.RED.A1T0 RZ, [UR13], RZ ;  /* 0x000000ffffff79a7 */ /* 0x000fe2000810040d */
[----:B------:R-:W-:Y:S05]  /*2c290*/  @!P1 BRA `(.L_x_246) ;  /* 0x0000000000049947 */ /* 0x000fea0003800000 */
[----:B------:R-:W-:Y:S01]  /*2c2a0*/  BPT.TRAP 0x1 ;  /* 0x000000040000795c */ /* 0x000fe20000300000 */
.L_x_246:
[----:B------:R-:W4:Y:S02]  /*2c2b0*/  SYNCS.PHASECHK.TRANS64.TRYWAIT P2, [UR4+0x60], R2 ;  /* 0x00006002ff0075a7 */ /* 0x000f240008040144 */
[----:B----4-:R-:W-:Y:S05]  /*2c2c0*/  @!P2 BRA `(.L_x_247) ;  /* 0x0000003000d0a947 */ /* 0x010fea0003800000 */
.L_x_377:
        /* <DEDUP_REMOVED lines=8> */
[----:B------:R-:W-:Y:S01]  /*2c350*/  UMOV UR19, 0x10000000 ;  /* 0x1000000000137882 */ /* 0x000fe20000000000 */
[----:B------:R-:W-:-:S06]  /*2c360*/  UMOV UR11, UR51 ;  /* 0x00000033000b7c82 */ /* 0x000fcc0008000000 */
[----:B------:R4:W-:Y:S02]  /*2c370*/  UTMALDG.3D [UR8], [UR16], desc[UR18] ;  /* 0x00001208100075b4 */ /* 0x0009e40008011000 */
[----:B----4-:R-:W-:Y:S05]  /*2c380*/  @!P1 BRA `(.L_x_250) ;  /* 0x0000000000049947 */ /* 0x010fea0003800000 */
[----:B------:R-:W-:Y:S01]  /*2c390*/  BPT.TRAP 0x1 ;  /* 0x000000040000795c */ /* 0x000fe20000300000 */
.L_x_250:
[----:B-123--:R-:W1:Y:S02]  /*2c3a0*/  LDC R3, c[0x0][0x800] ;  /* 0x00020000ff037b82 */ /* 0x00ee640000000800 */
[----:B-1----:R4:W-:Y:S02]  /*2c3b0*/  SYNCS.ARRIVE.TRANS64.RED.A0TR RZ, [UR4+0x40], R3 ;  /* 0x00004003ffff79a7 */ /* 0x0029e40008300404 */
.L_x_249:
[----:B------:R-:W-:Y:S05]  /*2c3c0*/  BSYNC B0 ;  /* 0x0000000000007941 */ /* 0x000fea0003800000 */
.L_x_248:
[----:B------:R-:W-:Y:S05]  /*2c3d0*/  @!P1 BRA `(.L_x_251) ;  /* 0x0000000000049947 */ /* 0x000fea0003800000 */
[----:B------:R-:W-:Y:S01]  /*2c3e0*/  BPT.TRAP 0x1 ;  /* 0x000000040000795c */ /* 0x000fe20000300000 */
.L_x_251:
[----:B------:R-:W-:-:S04]  /*2c3f0*/  UIADD3 UR25, UR4, 0x40, URZ ;  /* 0x0000004004197890 */ /* 0x000fc8000fffe03f */
[----:B------:R-:W-:-:S09]  /*2c400*/  UPRMT UR15, UR45, 0x654, UR25 ;  /* 0x000006542d0f7896 */ /* 0x000fd20008000019 */
[----:B------:R-:W-:Y:S01]  /*2c410*/  SYNCS.ARRIVE.TRANS64.RED.A1T0 RZ, [UR15], RZ ;  /* 0x000000ffffff79a7 */ /* 0x000fe2000810040f */
[----:B------:R-:W-:Y:S05]  /*2c420*/  @!P1 BRA `(.L_x_252) ;  /* 0x0000000000049947 */ /* 0x000fea0003800000 */
[----:B------:R-:W-:Y:S01]  /*2c430*/  BPT.TRAP 0x1 ;  /* 0x000000040000795c */ /* 0x000fe20000300000 */
.L_x_252:
[----:B------:R-:W5:Y:S02]  /*2c440*/  SYNCS.PHASECHK.TRANS64.TRYWAIT P2, [UR4+0x68], R2 ;  /* 0x00006802ff0075a7 */ /* 0x000f640008040144 */
[----:B-----5:R-:W-:Y:S05]  /*2c450*/  @!P2 BRA `(.L_x_253) ;  /* 0x000000300084a947 */ /* 0x020fea0003800000 */
.L_x_378:
        /* <DEDUP_REMOVED lines=9> */
[----:B------:R-:W-:-:S07]  /*2c4f0*/  UMOV UR19, 0x10000000 ;  /* 0x1000000000137882 */ /* 0x000fce0000000000 */
[----:B------:R1:W-:Y:S02]  /*2c500*/  UTMALDG.3D [UR8], [UR16], desc[UR18] ;  /* 0x00001208100075b4 */ /* 0x0003e40008011000 */
[----:B-1----:R-:W-:Y:S05]  /*2c510*/  @!P1 BRA `(.L_x_256) ;  /* 0x0000000000049947 */ /* 0x002fea0003800000 */
[----:B------:R-:W-:Y:S01]  /*2c520*/  BPT.TRAP 0x1 ;  /* 0x000000040000795c */ /* 0x000fe20000300000 */
.L_x_256:
[----:B--234-:R-:W1:Y:S02]  /*2c530*/  LDC R3, c[0x0][0x800] ;  /* 0x00020000ff037b82 */ /* 0x01ce640000000800 */
[----:B-1----:R1:W-:Y:S02]  /*2c540*/  SYNCS.ARRIVE.TRANS64.RED.A0TR RZ, [UR4+0x48], R3 ;  /* 0x00004803ffff79a7 */ /* 0x0023e40008300404 */
.L_x_255:
[----:B------:R-:W-:Y:S05]  /*2c550*/  BSYNC B0 ;  /* 0x0000000000007941 */ /* 0x000fea0003800000 */
.L_x_254:
[----:B------:R-:W-:Y:S05]  /*2c560*/  @!P1 BRA `(.L_x_257) ;  /* 0x0000000000049947 */ /* 0x000fea0003800000 */
[----:B------:R-:W-:Y:S01]  /*2c570*/  BPT.TRAP 0x1 ;  /* 0x000000040000795c */ /* 0x000fe20000300000 */
.L_x_257:
[----:B------:R-:W-:Y:S02]  /*2c580*/  UIADD3 UR17, UR4, 0x48, URZ ;  /* 0x0000004804117890 */ /* 0x000fe4000fffe03f */
[----:B------:R-:W-:Y:S02]  /*2c590*/  UIADD3 UR42, UR50, 0x40, URZ ;  /* 0x00000040322a7890 */ /* 0x000fe4000fffe03f */
[----:B------:R-:W-:-:S09]  /*2c5a0*/  UPRMT UR5, UR45, 0x654, UR17 ;  /* 0x000006542d057896 */ /* 0x000fd20008000011 */
[----:B------:R-:W-:Y:S01]  /*2c5b0*/  SYNCS.ARRIVE.TRANS64.RED.A1T0 RZ, [UR5], RZ ;  /* 0x000000ffffff79a7 */ /* 0x000fe20008100405 */
[----:B------:R-:W-:Y:S05]  /*2c5c0*/  @!P1 BRA `(.L_x_258) ;  /* 0x0000000000049947 */ /* 0x000fea0003800000 */
[----:B------:R-:W-:Y:S01]  /*2c5d0*/  BPT.TRAP 0x1 ;  /* 0x000000040000795c */ /* 0x000fe20000300000 */
.L_x_258:
[----:B-1234-:R-:W-:-:S04]  /*2c5e0*/  SHF.L.U32 R3, RZ, 0x1f, RZ ;  /* 0x0000001fff037819 */ /* 0x01efc800000006ff */
[----:B------:R-:W1:Y:S02]  /*2c5f0*/  SYNCS.PHASECHK.TRANS64.TRYWAIT P2, [UR4+0x50], R3 ;  /* 0x00005003ff0075a7 */ /* 0x000e640008040144 */
[----:B-1----:R-:W-:Y:S05]  /*2c600*/  @!P2 BRA `(.L_x_259) ;  /* 0x000000300030a947 */ /* 0x002fea0003800000 */
.L_x_379:
[----:B------:R-:W-:Y:S04]  /*2c610*/  BSSY B0, `(.L_x_260) ;  /* 0x000000e000007945 */ /* 0x000fe80003800000 */
[----:B------:R-:W-:Y:S05]  /*2c620*/  @!P0 BRA `(.L_x_261) ;  /* 0x0000000000308947 */ /* 0x000fea0003800000 */
[----:B------:R-:W-:Y:S01]  /*2c630*/  R2UR UR44, R10 ;  /* 0x000000000a2c72ca */ /* 0x000fe200000e0000 */
[----:B------:R-:W-:Y:S02]  /*2c640*/  UIADD3 UR8, UP0, UR6, 0x3f0, URZ ;  /* 0x000003f006087890 */ /* 0x000fe4000ff1e03f */
[----:B------:R-:W-:Y:S02]  /*2c650*/  UIADD3 UR40, UR4, 0x200, URZ ;  /* 0x0000020004287890 */ /* 0x000fe4000fffe03f */
[----:B------:R-:W-:Y:S01]  /*2c660*/  UIADD3.X UR9, URZ, UR7, URZ, UP0, !UPT ;  /* 0x000000073f097290 */ /* 0x000fe200087fe43f */
[----:B------:R-:W-:Y:S01]  /*2c670*/  UMOV UR10, 0x0 ;  /* 0x00000000000a7882 */ /* 0x000fe20000000000 */
[----:B------:R-:W-:Y:S01]  /*2c680*/  UMOV UR11, 0x10000000 ;  /* 0x10000000000b7882 */ /* 0x000fe20000000000 */
[----:B------:R-:W-:-:S06]  /*2c690*/  UMOV UR43, UR51 ;  /* 0x00000033002b7c82 */ /* 0x000fcc0008000000 */
[----:B------:R2:W-:Y:S02]  /*2c6a0*/  UTMALDG.3D [UR40], [UR8], desc[UR10] ;  /* 0x00000a28080075b4 */ /* 0x0005e40008011000 */
[----:B--2---:R-:W-:Y:S05]  /*2c6b0*/  @!P1 BRA `(.L_x_262) ;  /* 0x0000000000049947 */ /* 0x004fea0003800000 */
[----:B------:R-:W-:Y:S01]  /*2c6c0*/  BPT.TRAP 0x1 ;  /* 0x000000040000795c */ /* 0x000fe20000300000 */
.L_x_262:
[----:B-1----:R-:W1:Y:S02]  /*2c6d0*/  LDC R4, c[0x0][0x800] ;  /* 0x00020000ff047b82 */ /* 0x002e640000000800 */
[----:B-1----:R2:W-:Y:S02]  /*2c6e0*/  SYNCS.ARRIVE.TRANS64.RED.A0TR RZ, [UR4+0x30], R4 ;  /* 0x00003004ffff79a7 */ /* 0x0025e40008300404 */
.L_x_261:
[----:B------:R-:W-:Y:S05]  /*2c6f0*/  BSYNC B0 ;  /* 0x0000000000007941 */ /* 0x000fea0003800000 */
.L_x_260:
[----:B------:R-:W-:Y:S05]  /*2c700*/  @!P1 BRA `(.L_x_263) ;  /* 0x0000000000049947 */ /* 0x000fea0003800000 */
[----:B------:R-:W-:Y:S01]  /*2c710*/  BPT.TRAP 0x1 ;  /* 0x000000040000795c */ /* 0x000fe20000300000 */
.L_x_263:
[----:B------:R-:W-:Y:S01]  /*2c720*/  SYNCS.ARRIVE.TRANS64.RED.A1T0 RZ, [UR14], RZ ;  /* 0x000000ffffff79a7 */ /* 0x000fe2000810040e */
[----:B------:R-:W-:Y:S05]  /*2c730*/  @!P1 BRA `(.L_x_264) ;  /* 0x0000000000049947 */ /* 0x000fea0003800000 */
[----:B------:R-:W-:Y:S01]  /*2c740*/  BPT.TRAP 0x1 ;  /* 0x000000040000795c */ /* 0x000fe20000300000 */
.L_x_264:
[----:B------:R-:W3:Y:S02]  /*2c750*/  SYNCS.PHASECHK.TRANS64.TRYWAIT P2, [UR4+0x58], R3 ;  /* 0x00005803ff0075a7 */ /* 0x000ee40008040144 */
[----:B---3--:R-:W-:Y:S05]  /*2c760*/  @!P2 BRA `(.L_x_265) ;  /* 0x0000002c00f0a947 */ /* 0x008fea0003800000 */
.L_x_380:
        /* <DEDUP_REMOVED lines=13> */
.L_x_268:
[----:B-12---:R-:W1:Y:S02]  /*2c840*/  LDC R4, c[0x0][0x800] ;  /* 0x00020000ff047b82 */ /* 0x006e640000000800 */
[----:B-1----:R3:W-:Y:S02]  /*2c850*/  SYNCS.ARRIVE.TRANS64.RED.A0TR RZ, [UR4+0x38], R4 ;  /* 0x00003804ffff79a7 */ /* 0x0027e40008300404 */
.L_x_267:
[----:B------:R-:W-:Y:S05]  /*2c860*/  BSYNC B0 ;  /* 0x0000000000007941 */ /* 0x000fea0003800000 */
.L_x_266:
[----:B------:R-:W-:Y:S05]  /*2c870*/  @!P1 BRA `(.L_x_269) ;  /* 0x0000000000049947 */ /* 0x000fea0003800000 */
[----:B------:R-:W-:Y:S01]  /*2c880*/  BPT.TRAP 0x1 ;  /* 0x000000040000795c */ /* 0x000fe20000300000 */
.L_x_269:
[----:B------:R-:W-:Y:S01]  /*2c890*/  SYNCS.ARRIVE.TRANS64.RED.A1T0 RZ, [UR13], RZ ;  /* 0x000000ffffff79a7 */ /* 0x000fe2000810040d */
[----:B------:R-:W-:Y:S01]  /*2c8a0*/  UIADD3 UR26, UR50, 0x60, URZ ;  /* 0x00000060321a7890 */ /* 0x000fe2000fffe03f */
[----:B------:R-:W-:Y:S11]  /*2c8b0*/  @!P1 BRA `(.L_x_270) ;  /* 0x0000000000049947 */ /* 0x000ff60003800000 */
[----:B------:R-:W-:Y:S01]  /*2c8c0*/  BPT.TRAP 0x1 ;  /* 0x000000040000795c */ /* 0x000fe20000300000 */
.L_x_270:
[----:B------:R-:W4:Y:S02]  /*2c8d0*/  SYNCS.PHASECHK.TRANS64.TRYWAIT P2, [UR4+0x60], R3 ;  /* 0x00006003ff0075a7 */ /* 0x000f240008040144 */
[----:B----4-:R-:W-:Y:S05]  /*2c8e0*/  @!P2 BRA `(.L_x_271) ;  /* 0x0000002c00a8a947 */ /* 0x010fea0003800000 */
.L_x_381:
        /* <DEDUP_REMOVED lines=12> */
.L_x_274:
[----:B-123--:R-:W1:Y:S02]  /*2c9b0*/  LDC R4, c[0x0][0x800] ;  /* 0x00020000ff047b82 */ /* 0x00ee640000000800 */
[----:B-1----:R4:W-:Y:S02]  /*2c9c0*/  SYNCS.ARRIVE.TRANS64.RED.A0TR RZ, [UR4+0x40], R4 ;  /* 0x00004004ffff79a7 */ /* 0x0029e40008300404 */
.L_x_273:
[----:B------:R-:W-:Y:S05]  /*2c9d0*/  BSYNC B0 ;  /* 0x0000000000007941 */ /* 0x000fea0003800000 */
.L_x_272:
[----:B------:R-:W-:Y:S05]  /*2c9e0*/  @!P1 BRA `(.L_x_275) ;  /* 0x0000000000049947 */ /* 0x000fea0003800000 */
[----:B------:R-:W-:Y:S01]  /*2c9f0*/  BPT.TRAP 0x1 ;  /* 0x000000040000795c */ /* 0x000fe20000300000 */
.L_x_275:
[----:B------:R-:W-:Y:S01]  /*2ca00*/  SYNCS.ARRIVE.TRANS64.RED.A1T0 RZ, [UR15], RZ ;  /* 0x000000ffffff79a7 */ /* 0x000fe2000810040f */
[----:B------:R-:W-:Y:S05]  /*2ca10*/  @!P1 BRA `(.L_x_276) ;  /* 0x0000000000049947 */ /* 0x000fea0003800000 */
[----:B------:R-:W-:Y:S01]  /*2ca20*/  BPT.TRAP 0x1 ;  /* 0x000000040000795c */ /* 0x000fe20000300000 */
.L_x_276:
[----:B------:R-:W5:Y:S02]  /*2ca30*/  SYNCS.PHASECHK.TRANS64.TRYWAIT P2, [UR4+0x68], R3 ;  /* 0x00006803ff0075a7 */ /* 0x000f640008040144 */
[----:B-----5:R-:W-:Y:S05]  /*2ca40*/  @!P2 BRA `(.L_x_277) ;  /* 0x0000002c0068a947 */ /* 0x020fea0003800000 */
.L_x_382:
        /* <DEDUP_REMOVED lines=11> */
[----:B-1----:R-:W-:Y:S05]  /*2cb00*/  @!P1 BRA `(.L_x_280) ;  /* 0x0000000000049947 */ /* 0x002fea0003800000 */
[----:B------:R-:W-:Y:S01]  /*2cb10*/  BPT.TRAP 0x1 ;  /* 0x000000040000795c */ /* 0x000fe20000300000 */
.L_x_280:
[----:B--234-:R-:W1:Y:S02]  /*2cb20*/  LDC R4, c[0x0][0x800] ;  /* 0x00020000ff047b82 */ /* 0x01ce640000000800 */
[----:B-1----:R1:W-:Y:S02]  /*2cb30*/  SYNCS.ARRIVE.TRANS64.RED.A0TR RZ, [UR4+0x48], R4 ;  /* 0x00004804ffff79a7 */ /* 0x0023e40008300404 */
.L_x_279:
[----:B------:R-:W-:Y:S05]  /*2cb40*/  BSYNC B0 ;  /* 0x0000000000007941 */ /* 0x000fea0003800000 */
.L_x_278:
[----:B------:R-:W-:Y:S05]  /*2cb50*/  @!P1 BRA `(.L_x_281) ;  /* 0x0000000000049947 */ /* 0x000fea0003800000 */
[----:B------:R-:W-:Y:S01]  /*2cb60*/  BPT.TRAP 0x1 ;  /* 0x000000040000795c */ /* 0x000fe20000300000 */
.L_x_281:
[----:B------:R-:W-:Y:S01]  /*2cb70*/  SYNCS.ARRIVE.TRANS64.RED.A1T0 RZ, [UR5], RZ ;  /* 0x000000ffffff79a7 */ /* 0x000fe20008100405 */
[----:B------:R-:W-:Y:S01]  /*2cb80*/  UIADD3 UR10, UR50, 0x80, URZ ;  /* 0x00000080320a7890 */ /* 0x000fe2000fffe03f */
[----:B------:R-:W-:Y:S11]  /*2cb90*/  @!P1 BRA `(.L_x_282) ;  /* 0x0000000000049947 */ /* 0x000ff60003800000 */
[----:B------:R-:W-:Y:S01]  /*2cba0*/  BPT.TRAP 0x1 ;  /* 0x000000040000795c */ /* 0x000fe20000300000 */
.L_x_282:
[----:B------:R-:W5:Y:S02]  /*2cbb0*/  SYNCS.PHASECHK.TRANS64.TRYWAIT P2, [UR4+0x50], R2 ;  /* 0x00005002ff0075a7 */ /* 0x000f640008040144 */
[----:B-----5:R-:W-:Y:S05]  /*2cbc0*/  @!P2 BRA `(.L_x_283) ;  /* 0x0000002c0020a947 */ /* 0x020fea0003800000 */
.L_x_383:
        /* <DEDUP_REMOVED lines=8> */
[----:B------:R-:W-:Y:S01]  /*2cc50*/  UMOV UR9, UR41 ;  /* 0x0000002900097c82 */ /* 0x000fe20008000000 */
[----:B------:R-:W-:-:S05]  /*2cc60*/  UMOV UR11, UR51 ;  /* 0x00000033000b7c82 */ /* 0x000fca0008000000 */
[----:B------:R1:W-:Y:S02]  /*2cc70*/  UTMALDG.3D [UR8], [UR18], desc[UR26] ;  /* 0x00001a08120075b4 */ /* 0x0003e40008011000 */
[----:B-1----:R-:W-:Y:S05]  /*2cc80*/  @!P1 BRA `(.L_x_286) ;  /* 0x0000000000049947 */ /* 0x002fea0003800000 */
[----:B------:R-:W-:Y:S01]  /*2cc90*/  BPT.TRAP 0x1 ;  /* 0x000000040000795c */ /* 0x000fe20000300000 */
.L_x_286:
[----:B--234-:R-:W1:Y:S02]  /*2cca0*/  LDC R4, c[0x0][0x800] ;  /* 0x00020000ff047b82 */ /* 0x01ce640000000800 */
[----:B-1----:R1:W-:Y:S02]  /*2ccb0*/  SYNCS.ARRIVE.TRANS64.RED.A0TR RZ, [UR4+0x30], R4 ;  /* 0x00003004ffff79a7 */ /* 0x0023e40008300404 */
.L_x_285:
[----:B------:R-:W-:Y:S05]  /*2ccc0*/  BSYNC B0 ;  /* 0x0000000000007941 */ /* 0x000fea0003800000 */
.L_x_284:
[----:B------:R-:W-:Y:S05]  /*2ccd0*/  @!P1 BRA `(.L_x_287) ;  /* 0x0000000000049947 */ /* 0x000fea0003800000 */
[----:B------:R-:W-:Y:S01]  /*2cce0*/  BPT.TRAP 0x1 ;  /* 0x000000040000795c */ /* 0x000fe20000300000 */
.L_x_287:
[----:B------:R-:W-:Y:S01]  /*2ccf0*/  SYNCS.ARRIVE.TRANS64.RED.A1T0 RZ, [UR14], RZ ;  /* 0x000000ffffff79a7 */ /* 0x000fe2000810040e */
[----:B------:R-:W-:Y:S05]  /*2cd00*/  @!P1 BRA `(.L_x_288) ;  /* 0x0000000000049947 */ /* 0x000fea0003800000 */
[----:B------:R-:W-:Y:S01]  /*2cd10*/  BPT.TRAP 0x1 ;  /* 0x000000040000795c */ /* 0x000fe20000300000 */
.L_x_288:
[----:B------:R-:W5:Y:S02]  /*2cd20*/  SYNCS.PHASECHK.TRANS64.TRYWAIT P2, [UR4+0x58], R2 ;  /* 0x00005802ff0075a7 */ /* 0x000f640008040144 */
[----:B-----5:R-:W-:Y:S05]  /*2cd30*/  @!P2 BRA `(.L_x_289) ;  /* 0x0000002800dca947 */ /* 0x020fea0003800000 */
.L_x_384:
        /* <DEDUP_REMOVED lines=13> */
.L_x_292:
[----:B--234-:R-:W1:Y:S02]  /*2ce10*/  LDC R4, c[0x0][0x800] ;  /* 0x00020000ff047b82 */ /* 0x01ce640000000800 */
[----:B-1----:R1:W-:Y:S02]  /*2ce20*/  SYNCS.ARRIVE.TRANS64.RED.A0TR RZ, [UR4+0x38], R4 ;  /* 0x00003804ffff79a7 */ /* 0x0023e40008300404 */
.L_x_291:
[----:B------:R-:W-:Y:S05]  /*2ce30*/  BSYNC B0 ;  /* 0x0000000000007941 */ /* 0x000fea0003800000 */
.L_x_290:
[----:B------:R-:W-:Y:S05]  /*2ce40*/  @!P1 BRA `(.L_x_293) ;  /* 0x0000000000049947 */ /* 0x000fea0003800000 */
[----:B------:R-:W-:Y:S01]  /*2ce50*/  BPT.TRAP 0x1 ;  /* 0x000000040000795c */ /* 0x000fe20000300000 */
.L_x_293:
[----:B------:R-:W-:Y:S01]  /*2ce60*/  SYNCS.ARRIVE.TRANS64.RED.A1T0 RZ, [UR13], RZ ;  /* 0x000000ffffff79a7 */ /* 0x000fe2000810040d */
[----:B------:R-:W-:Y:S01]  /*2ce70*/  UIADD3 UR10, UR50, 0xa0, URZ ;  /* 0x000000a0320a7890 */ /* 0x000fe2000fffe03f */
[----:B------:R-:W-:Y:S11]  /*2ce80*/  @!P1 BRA `(.L_x_294) ;  /* 0x0000000000049947 */ /* 0x000ff60003800000 */
[----:B------:R-:W-:Y:S01]  /*2ce90*/  BPT.TRAP 0x1 ;  /* 0x000000040000795c */ /* 0x000fe20000300000 */
.L_x_294:
[----:B------:R-:W5:Y:S02]  /*2cea0*/  SYNCS.PHASECHK.TRANS64.TRYWAIT P2, [UR4+0x60], R2 ;  /* 0x00006002ff0075a7 */ /* 0x000f640008040144 */
[----:B-----5:R-:W-:Y:S05]  /*2ceb0*/  @!P2 BRA `(.L_x_295) ;  /* 0x000000280094a947 */ /* 0x020fea0003800000 */
.L_x_385:
        /* <DEDUP_REMOVED lines=13> */
.L_x_298:
[----:B--234-:R-:W1:Y:S02]  /*2cf90*/  LDC R4, c[0x0][0x800] ;  /* 0x00020000ff047b82 */ /* 0x01ce640000000800 */
[----:B-1----:R1:W-:Y:S02]  /*2cfa0*/  SYNCS.ARRIVE.TRANS64.RED.A0TR RZ, [UR4+0x40], R4 ;  /* 0x00004004ffff79a7 */ /* 0x0023e40008300404 */
.L_x_297:
[----:B------:R-:W-:Y:S05]  /*2cfb0*/  BSYNC B0 ;  /* 0x0000000000007941 */ /* 0x000fea0003800000 */
.L_x_296:
[----:B------:R-:W-:Y:S05]  /*2cfc0*/  @!P1 BRA `(.L_x_299) ;  /* 0x0000000000049947 */ /* 0x000fea0003800000 */
[----:B------:R-:W-:Y:S01]  /*2cfd0*/  BPT.TRAP 0x1 ;  /* 0x000000040000795c */ /* 0x000fe20000300000 */
.L_x_299:
[----:B------:R-:W-:Y:S01]  /*2cfe0*/  SYNCS.ARRIVE.TRANS64.RED.A1T0 RZ, [UR15], RZ ;  /* 0x000000ffffff79a7 */ /* 0x000fe2000810040f */
[----:B------:R-:W-:Y:S05]  /*2cff0*/  @!P1 BRA `(.L_x_300) ;  /* 0x0000000000049947 */ /* 0x000fea0003800000 */
[----:B------:R-:W-:Y:S01]  /*2d000*/  BPT.TRAP 0x1 ;  /* 0x000000040000795c */ /* 0x000fe20000300000 */
.L_x_300:
[----:B------:R-:W5:Y:S02]  /*2d010*/  SYNCS.PHASECHK.TRANS64.TRYWAIT P2, [UR4+0x68], R2 ;  /* 0x00006802ff0075a7 */ /* 0x000f640008040144 */
[----:B-----5:R-:W-:Y:S05]  /*2d020*/  @!P2 BRA `(.L_x_301) ;  /* 0x000000280050a947 */ /* 0x020fea0003800000 */
.L_x_386:
        /* <DEDUP_REMOVED lines=13> */
.L_x_304:
[----:B------:R-:W1:Y:S02]  /*2d100*/  LDC R2, c[0x0][0x800] ;  /* 0x00020000ff027b82 */ /* 0x000e640000000800 */
[----:B-1----:R1:W-:Y:S02]  /*2d110*/  SYNCS.ARRIVE.TRANS64.RED.A0TR RZ, [UR4+0x48], R2 ;  /* 0x00004802ffff79a7 */ /* 0x0023e40008300404 */
.L_x_303:
[----:B------:R-:W-:Y:S05]  /*2d120*/  BSYNC B0 ;  /* 0x0000000000007941 */ /* 0x000fea0003800000 */
.L_x_302:
[----:B------:R-:W-:Y:S05]  /*2d130*/  @!P1 BRA `(.L_x_305) ;  /* 0x0000000000049947 */ /* 0x000fea0003800000 */
[----:B------:R-:W-:Y:S01]  /*2d140*/  BPT.TRAP 0x1 ;  /* 0x000000040000795c */ /* 0x000fe20000300000 */
.L_x_305:
[----:B------:R-:W-:Y:S01]  /*2d150*/  SYNCS.ARRIVE.TRANS64.RED.A1T0 RZ, [UR5], RZ ;  /* 0x000000ffffff79a7 */ /* 0x000fe20008100405 */
[----:B------:R-:W-:Y:S01]  /*2d160*/  UIADD3 UR10, UR50, 0xc0, URZ ;  /* 0x000000c0320a7890 */ /* 0x000fe2000fffe03f */
[----:B------:R-:W-:Y:S11]  /*2d170*/  @!P1 BRA `(.L_x_306) ;  /* 0x0000000000049947 */ /* 0x000ff60003800000 */
[----:B------:R-:W-:Y:S01]  /*2d180*/  BPT.TRAP 0x1 ;  /* 0x000000040000795c */ /* 0x000fe20000300000 */
.L_x_306:
[----:B------:R-:W5:Y:S02]  /*2d190*/  SYNCS.PHASECHK.TRANS64.TRYWAIT P2, [UR4+0x50], R3 ;  /* 0x00005003ff0075a7 */ /* 0x000f640008040144 */
[----:B-----5:R-:W-:Y:S05]  /*2d1a0*/  @!P2 BRA `(.L_x_307) ;  /* 0x000000280008a947 */ /* 0x020fea0003800000 */
.L_x_387:
        /* <DEDUP_REMOVED lines=13> */
.L_x_310:
[----:B------:R-:W1:Y:S02]  /*2d280*/  LDC R2, c[0x0][0x800] ;  /* 0x00020000ff027b82 */ /* 0x000e640000000800 */
[----:B-1----:R1:W-:Y:S02]  /*2d290*/  SYNCS.ARRIVE.TRANS64.RED.A0TR RZ, [UR4+0x30], R2 ;  /* 0x00003002ffff79a7 */ /* 0x0023e40008300404 */
.L_x_309:
[----:B------:R-:W-:Y:S05]  /*2d2a0*/  BSYNC B0 ;  /* 0x0000000000007941 */ /* 0x000fea0003800000 */
.L_x_308:
[----:B------:R-:W-:Y:S05]  /*2d2b0*/  @!P1 BRA `(.L_x_311) ;  /* 0x0000000000049947 */ /* 0x000fea0003800000 */
[----:B------:R-:W-:Y:S01]  /*2d2c0*/  BPT.TRAP 0x1 ;  /* 0x000000040000795c */ /* 0x000fe20000300000 */
.L_x_311:
[----:B------:R-:W-:Y:S01]  /*2d2d0*/  SYNCS.ARRIVE.TRANS64.RED.A1T0 RZ, [UR14], RZ ;  /* 0x000000ffffff79a7 */ /* 0x000fe2000810040e */
[----:B------:R-:W-:Y:S05]  /*2d2e0*/  @!P1 BRA `(.L_x_312) ;  /* 0x0000000000049947 */ /* 0x000fea0003800000 */
[----:B------:R-:W-:Y:S01]  /*2d2f0*/  BPT.TRAP 0x1 ;  /* 0x000000040000795c */ /* 0x000fe20000300000 */
.L_x_312:
[----:B------:R-:W5:Y:S02]  /*2d300*/  SYNCS.PHASECHK.TRANS64.TRYWAIT P2, [UR4+0x58], R3 ;  /* 0x00005803ff0075a7 */ /* 0x000f640008040144 */
[----:B-----5:R-:W-:Y:S05]  /*2d310*/  @!P2 BRA `(.L_x_313) ;  /* 0x0000002400c4a947 */ /* 0x020fea0003800000 */
.L_x_388:
        /* <DEDUP_REMOVED lines=13> */
.L_x_316:
[----:B------:R-:W1:Y:S02]  /*2d3f0*/  LDC R2, c[0x0][0x800] ;  /* 0x00020000ff027b82 */ /* 0x000e640000000800 */
[----:B-1----:R1:W-:Y:S02]  /*2d400*/  SYNCS.ARRIVE.TRANS64.RED.A0TR RZ, [UR4+0x38], R2 ;  /* 0x00003802ffff79a7 */ /* 0x0023e40008300404 */
.L_x_315:
[----:B------:R-:W-:Y:S05]  /*2d410*/  BSYNC B0 ;  /* 0x0000000000007941 */ /* 0x000fea0003800000 */
.L_x_314:
[----:B------:R-:W-:Y:S05]  /*2d420*/  @!P1 BRA `(.L_x_317) ;  /* 0x0000000000049947 */ /* 0x000fea0003800000 */
[----:B------:R-:W-:Y:S01]  /*2d430*/  BPT.TRAP 0x1 ;  /* 0x000000040000795c */ /* 0x000fe20000300000 */
.L_x_317:
[----:B------:R-:W-:Y:S01]  /*2d440*/  SYNCS.ARRIVE.TRANS64.RED.A1T0 RZ, [UR13], RZ ;  /* 0x000000ffffff79a7 */ /* 0x000fe2000810040d */
[----:B------:R-:W-:Y:S01]  /*2d450*/  UIADD3 UR10, UR50, 0xe0, URZ ;  /* 0x000000e0320a7890 */ /* 0x000fe2000fffe03f */
[----:B------:R-:W-:Y:S11]  /*2d460*/  @!P1 BRA `(.L_x_318) ;  /* 0x0000000000049947 */ /* 0x000ff60003800000 */
[----:B------:R-:W-:Y:S01]  /*2d470*/  BPT.TRAP 0x1 ;  /* 0x000000040000795c */ /* 0x000fe20000300000 */
.L_x_318:
[----:B------:R-:W5:Y:S02]  /*2d480*/  SYNCS.PHASECHK.TRANS64.TRYWAIT P2, [UR4+0x60], R3 ;  /* 0x00006003ff0075a7 */ /* 0x000f640008040144 */
[----:B-----5:R-:W-:Y:S05]  /*2d490*/  @!P2 BRA `(.L_x_319) ;  /* 0x00000024007ca947 */ /* 0x020fea0003800000 */
.L_x_389:
        /* <DEDUP_REMOVED lines=13> */
.L_x_322:
[----:B------:R-:W1:Y:S02]  /*2d570*/  LDC R2, c[0x0][0x800] ;  /* 0x00020000ff027b82 */ /* 0x000e640000000800 */
[----:B-1----:R1:W-:Y:S02]  /*2d580*/  SYNCS.ARRIVE.TRANS64.RED.A0TR RZ, [UR4+0x40], R2 ;  /* 0x00004002ffff79a7 */ /* 0x0023e40008300404 */
.L_x_321:
[----:B------:R-:W-:Y:S05]  /*2d590*/  BSYNC B0 ;  /* 0x0000000000007941 */ /* 0x000fea0003800000 */
.L_x_320:
[----:B------:R-:W-:Y:S05]  /*2d5a0*/  @!P1 BRA `(.L_x_323) ;  /* 0x0000000000049947 */ /* 0x000fea0003800000 */
[----:B------:R-:W-:Y:S01]  /*2d5b0*/  BPT.TRAP 0x1 ;  /* 0x000000040000795c */ /* 0x000fe20000300000 */
.L_x_323:
[----:B------:R-:W-:Y:S01]  /*2d5c0*/  SYNCS.ARRIVE.TRANS64.RED.A1T0 RZ, [UR15], RZ ;  /* 0x000000ffffff79a7 */ /* 0x000fe2000810040f */
[----:B------:R-:W-:Y:S05]  /*2d5d0*/  @!P1 BRA `(.L_x_324) ;  /* 0x0000000000049947 */ /* 0x000fea0003800000 */
[----:B------:R-:W-:Y:S01]  /*2d5e0*/  BPT.TRAP 0x1 ;  /* 0x000000040000795c */ /* 0x000fe20000300000 */
.L_x_324:
[----:B------:R-:W5:Y:S02]  /*2d5f0*/  SYNCS.PHASECHK.TRANS64.TRYWAIT P2, [UR4+0x68], R3 ;  /* 0x00006803ff0075a7 */ /* 0x000f640008040144 */
[----:B-----5:R-:W-:Y:S05]  /*2d600*/  @!P2 BRA `(.L_x_325) ;  /* 0x000000240038a947 */ /* 0x020fea0003800000 */
.L_x_390:
        /* <DEDUP_REMOVED lines=13> */
.L_x_328:
[----:B------:R-:W1:Y:S02]  /*2d6e0*/  LDC R2, c[0x0][0x800] ;  /* 0x00020000ff027b82 */ /* 0x000e640000000800 */
[----:B-1----:R1:W-:Y:S02]  /*2d6f0*/  SYNCS.ARRIVE.TRANS64.RED.A0TR RZ, [UR4+0x48], R2 ;  /* 0x00004802ffff79a7 */ /* 0x0023e40008300404 */
.L_x_327:
[----:B------:R-:W-:Y:S05]  /*2d700*/  BSYNC B0 ;  /* 0x0000000000007941 */ /* 0x000fea0003800000 */
.L_x_326:
[----:B------:R-:W-:Y:S05]  /*2d710*/  @!P1 BRA `(.L_x_329) ;  /* 0x0000000000049947 */ /* 0x000fea0003800000 */
[----:B------:R-:W-:Y:S01]  /*2d720*/  BPT.TRAP 0x1 ;  /* 0x000000040000795c */ /* 0x000fe20000300000 */
.L_x_329:
[----:B------:R-:W5:Y:S01]  /*2d730*/  LDL.LU R15, [R1+0x204] ;  /* 0x00020400010f7983 */ /* 0x000f620000300800 */
[----:B------:R-:W-:Y:S03]  /*2d740*/  SYNCS.ARRIVE.TRANS64.RED.A1T0 RZ, [UR5], RZ ;  /* 0x000000ffffff79a7 */ /* 0x000fe60008100405 */
[----:B------:R-:W5:Y:S01]  /*2d750*/  LDL.LU R12, [R1+0x200] ;  /* 0x00020000010c7983 */ /* 0x000f620000300800 */
[----:B-1234-:R-:W-:Y:S02]  /*2d760*/  PRMT R4, RZ, 0x7610, R4 ;  /* 0x00007610ff047816 */ /* 0x01efe40000000004 */
[----:B------:R-:W-:Y:S02]  /*2d770*/  MOV R3, 0xffffffff ;  /* 0xffffffff00037802 */ /* 0x000fe40000000f00 */
[----:B------:R-:W-:Y:S02]  /*2d780*/  MOV R2, 0xffffffff ;  /* 0xffffffff00027802 */ /* 0x000fe40000000f00 */
[----:B------:R-:W-:-:S02]  /*2d790*/  MOV R10, 0xffffffff ;  /* 0xffffffff000a7802 */ /* 0x000fc40000000f00 */
[----:B-----5:R-:W-:-:S04]  /*2d7a0*/  IADD3 R12, P0, R12, UR54, RZ ;  /* 0x000000360c0c7c10 */ /* 0x020fc8000ff1e0ff */
[----:B------:R-:W-:Y:S01]  /*2d7b0*/  IADD3.X R15, R15, UR53, RZ, P0, !PT ;  /* 0x000000350f0f7c10 */ /* 0x000fe200087fe4ff */
[----:B------:R1:W-:Y:S01]  /*2d7c0*/  STL [R1+0x200], R12 ;  /* 0x0002000c01007387 */ /* 0x0003e20000100800 */
[----:B------:R-:W-:-:S03]  /*2d7d0*/  ISETP.GE.U32.AND P0, PT, R12, UR30, PT ;  /* 0x0000001e0c007c0c */ /* 0x000fc6000bf06070 */
[----:B------:R1:W-:Y:S01]  /*2d7e0*/  STL [R1+0x204], R15 ;  /* 0x0002040f01007387 */ /* 0x0003e20000100800 */
[----:B------:R-:W-:-:S13]  /*2d7f0*/  ISETP.GE.U32.AND.EX P0, PT, R15, UR31, PT, P0 ;  /* 0x0000001f0f007c0c */ /* 0x000fda000bf06100 */
[----:B-1----:R-:W-:Y:S05]  /*2d800*/  @P0 BRA `(.L_x_330) ;  /* 0x0000000400580947 */ /* 0x002fea0003800000 */
[----:B------:R-:W1:Y:S01]  /*2d810*/  S2R R7, SR_CTAID.X ;  /* 0x0000000000077919 */ /* 0x000e620000002500 */
[----:B------:R-:W2:Y:S01]  /*2d820*/  LDC R13, c[0x0][0x904] ;  /* 0x00024100ff0d7b82 */ /* 0x000ea20000000800 */
[----:B------:R-:W-:Y:S01]  /*2d830*/  ULDC UR4, c[0x0][0x150] ;  /* 0x0000540000047ab9 */ /* 0x000fe20000000800 */
[----:B------:R-:W3:Y:S06]  /*2d840*/  S2R R2, SR_CTAID.Y ;  /* 0x0000000000027919 */ /* 0x000eec0000002600 */
[----:B------:R-:W4:Y:S08]  /*2d850*/  LDC R4, c[0x0][0x144] ;  /* 0x00005100ff047b82 */ /* 0x000f300000000800 */
[----:B------:R-:W5:Y:S08]  /*2d860*/  LDC R11, c[0x0][0x148] ;  /* 0x00005200ff0b7b82 */ /* 0x000f700000000800 */
[----:B------:R-:W4:Y:S01]  /*2d870*/  LDC.64 R8, c[0x0][0x8d0] ;  /* 0x00023400ff087b82 */ /* 0x000f220000000a00 */
[----:B--2---:R-:W-:-:S02]  /*2d880*/  ISETP.NE.AND P2, PT, R13, 0x1, PT ;  /* 0x000000010d00780c */ /* 0x004fc40003f45270 */
[----:B-1----:R-:W-:Y:S02]  /*2d890*/  I2FP.F32.U32 R3, R7 ;  /* 0x0000000700037245 */ /* 0x002fe40000201000 */
[----:B---3--:R-:W-:-:S03]  /*2d8a0*/  I2FP.F32.U32 R5, R2 ;  /* 0x0000000200057245 */ /* 0x008fc60000201000 */
[----:B------:R-:W-:Y:S01]  /*2d8b0*/  FMUL R3, R3, UR4 ;  /* 0x0000000403037c20 */ /* 0x000fe20008400000 */
[----:B------:R-:W-:Y:S02]  /*2d8c0*/  ULDC UR4, c[0x0][0x154] ;  /* 0x0000550000047ab9 */ /* 0x000fe40000000800 */
[----:B------:R-:W-:-:S03]  /*2d8d0*/  FMUL R10, R5, UR4 ;  /* 0x00000004050a7c20 */ /* 0x000fc60008400000 */
[----:B------:R-:W1:Y:S01]  /*2d8e0*/  F2I.U32.TRUNC.NTZ R3, R3 ;  /* 0x0000000300037305 */ /* 0x000e62000020f000 */
[----:B----4-:R-:W-:-:S07]  /*2d8f0*/  ISETP.NE.U32.AND P0, PT, R8, RZ, PT ;  /* 0x000000ff0800720c */ /* 0x010fce0003f05070 */
[----:B------:R-:W2:Y:S01]  /*2d900*/  F2I.U32.TRUNC.NTZ R10, R10 ;  /* 0x0000000a000a7305 */ /* 0x000ea2000020f000 */
[----:B------:R-:W-:Y:S02]  /*2d910*/  ISETP.NE.AND.EX P0, PT, R9, RZ, PT, P0 ;  /* 0x000000ff0900720c */ /* 0x000fe40003f05300 */
[----:B-1----:R-:W-:Y:S02]  /*2d920*/  IADD3 R5, -R3, RZ, RZ ;  /* 0x000000ff03057210 */ /* 0x002fe40007ffe1ff */
[----:B------:R-:W-:-:S03]  /*2d930*/  MOV R3, R15 ;  /* 0x0000000f00037202 */ /* 0x000fc60000000f00 */
[----:B------:R-:W-:Y:S02]  /*2d940*/  IMAD R7, R4, R5, R7 ;  /* 0x0000000504077224 */ /* 0x000fe400078e0207 */
[----:B--2---:R-:W-:-:S04]  /*2d950*/  IMAD.MOV R4, RZ, RZ, -R10 ;  /* 0x000000ffff047224 */ /* 0x004fc800078e0a0a */
[----:B-----5:R-:W-:Y:S01]  /*2d960*/  @P2 IMAD R7, R11, R4, R2 ;  /* 0x000000040b072224 */ /* 0x020fe200078e0202 */
[----:B------:R-:W-:Y:S01]  /*2d970*/  MOV R2, R12 ;  /* 0x0000000c00027202 */ /* 0x000fe20000000f00 */
[----:B------:R-:W1:Y:S01]  /*2d980*/  LDC R11, c[0x0][0x8d8] ;  /* 0x00023600ff0b7b82 */ /* 0x000e620000000800 */
[----:B------:R-:W-:Y:S05]  /*2d990*/  @!P0 BRA `(.L_x_331) ;  /* 0x0000000000288947 */ /* 0x000fea0003800000 */
[----:B------:R-:W2:Y:S02]  /*2d9a0*/  LDC R2, c[0x0][0x8dc] ;  /* 0x00023700ff027b82 */ /* 0x000ea40000000800 */
[----:B--2---:R-:W-:-:S04]  /*2d9b0*/  IADD3 R3, P0, R12, R2, RZ ;  /* 0x000000020c037210 */ /* 0x004fc80007f1e0ff */
[----:B------:R-:W-:-:S05]  /*2d9c0*/  IADD3.X R13, RZ, R15, RZ, P0, !PT ;  /* 0x0000000fff0d7210 */ /* 0x000fca00007fe4ff */
[----:B------:R-:W-:-:S04]  /*2d9d0*/  IMAD.WIDE.U32 R4, R13, R8, RZ ;  /* 0x000000080d047225 */ /* 0x000fc800078e00ff */
[----:B------:R-:W-:-:S04]  /*2d9e0*/  IMAD.WIDE.U32 R4, P0, R3, R9, R4 ;  /* 0x0000000903047225 */ /* 0x000fc80007800004 */
[----:B------:R-:W-:Y:S01]  /*2d9f0*/  IMAD.WIDE.U32 R2, R3, R8, RZ ;  /* 0x0000000803027225 */ /* 0x000fe200078e00ff */
[----:B------:R-:W-:-:S04]  /*2da00*/  MOV R2, R5 ;  /* 0x0000000500027202 */ /* 0x000fc80000000f00 */
[----:B------:R-:W-:Y:S02]  /*2da10*/  IADD3 RZ, P1, R3, R4, RZ ;  /* 0x0000000403ff7210 */ /* 0x000fe40007f3e0ff */
[----:B------:R-:W-:-:S03]  /*2da20*/  IADD3.X R3, RZ, RZ, RZ, P0, !PT ;  /* 0x000000ffff037210 */ /* 0x000fc600007fe4ff */
[----:B------:R-:W-:-:S08]  /*2da30*/  IMAD.WIDE.U32.X R2, R13, R9, R2, P1 ;  /* 0x000000090d027225 */ /* 0x000fd000008e0402 */
.L_x_331:
[----:B------:R-:W2:Y:S01]  /*2da40*/  LDC.64 R4, c[0x0][0x8c8] ;  /* 0x00023200ff047b82 */ /* 0x000ea20000000a00 */
[-CC-:B-1----:R-:W-:Y:S02]  /*2da50*/  SHF.R.U64 R10, R2, R11.reuse, R3.reuse ;  /* 0x0000000b020a7219 */ /* 0x182fe40000001203 */
[----:B------:R-:W-:Y:S02]  /*2da60*/  SHF.R.U32.HI R11, RZ, R11, R3 ;  /* 0x0000000bff0b7219 */ /* 0x000fe40000011603 */
[----:B------:R-:W-:Y:S02]  /*2da70*/  IADD3 R9, P0, RZ, -R10, RZ ;  /* 0x8000000aff097210 */ /* 0x000fe40007f1e0ff */
[----:B------:R-:W-:Y:S02]  /*2da80*/  MOV R3, R15 ;  /* 0x0000000f00037202 */ /* 0x000fe40000000f00 */
[----:B------:R-:W-:-:S05]  /*2da90*/  IADD3.X R11, RZ, ~R11, RZ, P0, !PT ;  /* 0x8000000bff0b7210 */ /* 0x000fca00007fe4ff */
[----:B--2---:R-:W-:-:S04]  /*2daa0*/  IMAD R2, R11, R4, RZ ;  /* 0x000000040b027224 */ /* 0x004fc800078e02ff */
[C---:B------:R-:W-:Y:S01]  /*2dab0*/  IMAD R11, R9.reuse, R5, R2 ;  /* 0x00000005090b7224 */ /* 0x040fe200078e0202 */
[----:B------:R-:W-:Y:S01]  /*2dac0*/  MOV R2, R12 ;  /* 0x0000000c00027202 */ /* 0x000fe20000000f00 */
[----:B------:R-:W1:Y:S04]  /*2dad0*/  LDC R5, c[0x0][0x900] ;  /* 0x00024000ff057b82 */ /* 0x000e680000000800 */
[----:B------:R-:W-:-:S04]  /*2dae0*/  IMAD.WIDE.U32 R2, R9, R4, R2 ;  /* 0x0000000409027225 */ /* 0x000fc800078e0002 */
[----:B------:R-:W2:Y:S01]  /*2daf0*/  LDC.64 R8, c[0x0][0x8e8] ;  /* 0x00023a00ff087b82 */ /* 0x000ea20000000a00 */
[----:B------:R-:W-:-:S07]  /*2db00*/  IADD3 R3, R3, R11, RZ ;  /* 0x0000000b03037210 */ /* 0x000fce0007ffe0ff */
[----:B------:R-:W3:Y:S08]  /*2db10*/  LDC R12, c[0x0][0x8c0] ;  /* 0x00023000ff0c7b82 */ /* 0x000ef00000000800 */
[----:B------:R-:W4:Y:S01]  /*2db20*/  LDC R4, c[0x0][0x8b0] ;  /* 0x00022c00ff047b82 */ /* 0x000f220000000800 */
[----:B--2---:R-:W-:-:S04]  /*2db30*/  ISETP.NE.U32.AND P0, PT, R8, RZ, PT ;  /* 0x000000ff0800720c */ /* 0x004fc80003f05070 */
[----:B------:R-:W-:Y:S02]  /*2db40*/  ISETP.NE.AND.EX P0, PT, R9, RZ, PT, P0 ;  /* 0x000000ff0900720c */ /* 0x000fe40003f05300 */
[-CC-:B---3--:R-:W-:Y:S02]  /*2db50*/  SHF.R.U64 R11, R2, R12.reuse, R3.reuse ;  /* 0x0000000c020b7219 */ /* 0x188fe40000001203 */
[----:B------:R-:W-:-:S04]  /*2db60*/  SHF.R.U32.HI R3, RZ, R12, R3 ;  /* 0x0000000cff037219 */ /* 0x000fc80000011603 */
[-CC-:B----4-:R-:W-:Y:S02]  /*2db70*/  SHF.R.U64 R12, R11, R4.reuse, R3.reuse ;  /* 0x000000040b0c7219 */ /* 0x190fe40000001203 */
[----:B------:R-:W-:-:S04]  /*2db80*/  SHF.R.U32.HI R4, RZ, R4, R3 ;  /* 0x00000004ff047219 */ /* 0x000fc80000011603 */
[-CC-:B-1----:R-:W-:Y:S02]  /*2db90*/  SHF.R.U64 R13, R12, R5.reuse, R4.reuse ;  /* 0x000000050c0d7219 */ /* 0x182fe40000001204 */
[----:B------:R-:W-:Y:S02]  /*2dba0*/  SHF.R.U32.HI R4, RZ, R5, R4 ;  /* 0x00000005ff047219 */ /* 0x000fe40000011604 */
[----:B------:R-:W-:-:S03]  /*2dbb0*/  MOV R2, R13 ;  /* 0x0000000d00027202 */ /* 0x000fc60000000f00 */
[----:B------:R-:W-:Y:S01]  /*2dbc0*/  IMAD.MOV.U32 R3, RZ, RZ, R4 ;  /* 0x000000ffff037224 */ /* 0x000fe200078e0004 */
[----:B------:R-:W-:Y:S06]  /*2dbd0*/  @!P0 BRA `(.L_x_332) ;  /* 0x0000000000288947 */ /* 0x000fec0003800000 */
[----:B------:R-:W1:Y:S02]  /*2dbe0*/  LDC R2, c[0x0][0x8f4] ;  /* 0x00023d00ff027b82 */ /* 0x000e640000000800 */
[----:B-1----:R-:W-:-:S04]  /*2dbf0*/  IADD3 R3, P0, R13, R2, RZ ;  /* 0x000000020d037210 */ /* 0x002fc80007f1e0ff */
        /* <DEDUP_REMOVED lines=8> */
.L_x_332:
[----:B------:R-:W1:Y:S08]  /*2dc80*/  LDC R4, c[0x0][0x8f0] ;  /* 0x00023c00ff047b82 */ /* 0x000e700000000800 */
[----:B------:R-:W2:Y:S08]  /*2dc90*/  LDC R5, c[0x0][0x8e0] ;  /* 0x00023800ff057b82 */ /* 0x000eb00000000800 */
[----:B------:R-:W3:Y:S01]  /*2dca0*/  LDC R9, c[0x0][0x8b8] ;  /* 0x00022e00ff097b82 */ /* 0x000ee20000000800 */
[----:B-1----:R-:W-:-:S07]  /*2dcb0*/  SHF.R.U64 R4, R2, R4, R3 ;  /* 0x0000000402047219 */ /* 0x002fce0000001203 */
[----:B------:R-:W1:Y:S01]  /*2dcc0*/  LDC R2, c[0x0][0x8a8] ;  /* 0x00022a00ff027b82 */ /* 0x000e620000000800 */
[----:B------:R-:W-:-:S05]  /*2dcd0*/  LOP3.LUT R3, R12, R14, RZ, 0xc0, !PT ;  /* 0x0000000e0c037212 */ /* 0x000fca00078ec0ff */
[----:B------:R-:W-:Y:S01]  /*2dce0*/  IMAD R8, R16, R4, R3 ;  /* 0x0000000410087224 */ /* 0x000fe200078e0203 */
[----:B------:R-:W-:-:S05]  /*2dcf0*/  IADD3 R4, -R4, RZ, RZ ;  /* 0x000000ff04047210 */ /* 0x000fca0007ffe1ff */
[----:B--2---:R-:W-:Y:S01]  /*2dd00*/  IMAD R13, R4, R5, R13 ;  /* 0x00000005040d7224 */ /* 0x004fe200078e020d */
[----:B------:R-:W-:Y:S01]  /*2dd10*/  LOP3.LUT R4, R11, R17, RZ, 0xc0, !PT ;  /* 0x000000110b047212 */ /* 0x000fe200078ec0ff */
[----:B---3--:R-:W-:-:S04]  /*2dd20*/  IMAD R7, R8, R9, R7 ;  /* 0x0000000908077224 */ /* 0x008fc800078e0207 */
[----:B-1----:R-:W-:-:S05]  /*2dd30*/  IMAD R4, R13, R2, R4 ;  /* 0x000000020d047224 */ /* 0x002fca00078e0204 */
[----:B------:R-:W-:Y:S02]  /*2dd40*/  SEL R2, R4, R7, !P2 ;  /* 0x0000000704027207 */ /* 0x000fe40005000000 */
[----:B------:R-:W-:Y:S02]  /*2dd50*/  SEL R3, R7, R4, !P2 ;  /* 0x0000000407037207 */ /* 0x000fe40005000000 */
[----:B------:R-:W-:-:S07]  /*2dd60*/  MOV R4, 0x1 ;  /* 0x0000000100047802 */ /* 0x000fce0000000f00 */
.L_x_330:
[----:B------:R-:W-:-:S13]  /*2dd70*/  LOP3.LUT P0, RZ, R4, 0xff, RZ, 0xc0, !PT ;  /* 0x000000ff04ff7812 */ /* 0x000fda000780c0ff */
[----:B------:R-:W-:Y:S05]  /*2dd80*/  @P0 BRA `(.L_x_333) ;  /* 0xffffffdc00e40947 */ /* 0x000fea000383ffff */
.L_x_229:
[----:B------:R-:W-:-:S13]  /*2dd90*/  ELECT P0, URZ, PT ;  /* 0x00000000003f782f */ /* 0x000fda0003800000 */
[----:B------:R-:W-:Y:S05]  /*2dda0*/  @!P0 BRA `(.L_x_14) ;  /* 0x0000001000588947 */ /* 0x000fea0003800000 */
[----:B------:R-:W-:-:S06]  /*2ddb0*/  ULOP3.LUT UR4, UR59, 0x2, URZ, 0xfc, !UPT ;  /* 0x000000023b047892 */ /* 0x000fcc000f8efc3f */
[----:B------:R-:W-:-:S04]  /*2ddc0*/  MOV R0, UR4 ;  /* 0x0000000400007c02 */ /* 0x000fc80008000f00 */
[----:B------:R-:W-:-:S13]  /*2ddd0*/  ISETP.NE.AND P1, PT, R0, 0x3, PT ;  /* 0x000000030000780c */ /* 0x000fda0003f25270 */
[----:B------:R-:W-:Y:S05]  /*2dde0*/  @!P1 BRA `(.L_x_334) ;  /* 0x0000000000049947 */ /* 0x000fea0003800000 */
[----:B--2---:R-:W-:Y:S01]  /*2ddf0*/  BPT.TRAP 0x1 ;  /* 0x000000040000795c */ /* 0x004fe20000300000 */
.L_x_334:
[----:B------:R-:W-:Y:S02]  /*2de00*/  MOV R0, 0x400 ;  /* 0x0000040000007802 */ /* 0x000fe40000000f00 */
[----:B--2---:R-:W-:Y:S02]  /*2de10*/  MOV R3, UR45 ;  /* 0x0000002d00037c02 */ /* 0x004fe40008000f00 */
[----:B------:R-:W-:Y:S02]  /*2de20*/  MOV R2, 0x1 ;  /* 0x0000000100027802 */ /* 0x000fe40000000f00 */
[----:B------:R-:W-:Y:S02]  /*2de30*/  LEA R0, R3, R0, 0x18 ;  /* 0x0000000003007211 */ /* 0x000fe400078ec0ff */
[----:B------:R-:W-:-:S04]  /*2de40*/  SHF.L.U32 R3, R2, 0x1f, RZ ;  /* 0x0000001f02037819 */ /* 0x000fc800000006ff */
[----:B------:R-:W2:Y:S02]  /*2de50*/  SYNCS.PHASECHK.TRANS64.TRYWAIT P0, [R0+URZ+0x50], R3 ;  /* 0x00005003000075a7 */ /* 0x000ea4000800017f */
[----:B--2---:R-:W-:Y:S05]  /*2de60*/  @!P0 BRA `(.L_x_335) ;  /* 0x0000001c00388947 */ /* 0x004fea0003800000 */
.L_x_391:
[----:B------:R-:W-:Y:S05]  /*2de70*/  @!P1 BRA `(.L_x_336) ;  /* 0x0000000000049947 */ /* 0x000fea0003800000 */
[----:B------:R-:W-:Y:S01]  /*2de80*/  BPT.TRAP 0x1 ;  /* 0x000000040000795c */ /* 0x000fe20000300000 */
.L_x_336:
[----:B------:R-:W4:Y:S02]  /*2de90*/  SYNCS.PHASECHK.TRANS64.TRYWAIT P0, [R0+URZ+0x58], R3 ;  /* 0x00005803000075a7 */ /* 0x000f24000800017f */
[----:B----4-:R-:W-:Y:S05]  /*2dea0*/  @!P0 BRA `(.L_x_337) ;  /* 0x0000001c003c8947 */ /* 0x010fea0003800000 */
.L_x_392:
[----:B------:R-:W-:Y:S05]  /*2deb0*/  @!P1 BRA `(.L_x_338) ;  /* 0x0000000000049947 */ /* 0x000fea0003800000 */
[----:B------:R-:W-:Y:S01]  /*2dec0*/  BPT.TRAP 0x1 ;  /* 0x000000040000795c */ /* 0x000fe20000300000 */
.L_x_338:
[----:B------:R-:W1:Y:S02]  /*2ded0*/  SYNCS.PHASECHK.TRANS64.TRYWAIT P0, [R0+URZ+0x60], R3 ;  /* 0x00006003000075a7 */ /* 0x000e64000800017f */
[----:B-1----:R-:W-:Y:S05]  /*2dee0*/  @!P0 BRA `(.L_x_339) ;  /* 0x0000001c00408947 */ /* 0x002fea0003800000 */
.L_x_393:
[----:B------:R-:W-:Y:S05]  /*2def0*/  @!P1 BRA `(.L_x_340) ;  /* 0x0000000000049947 */ /* 0x000fea0003800000 */
[----:B------:R-:W-:Y:S01]  /*2df00*/  BPT.TRAP 0x1 ;  /* 0x000000040000795c */ /* 0x000fe20000300000 */
.L_x_340:
[----:B--2-4-:R-:W-:-:S04]  /*2df10*/  MOV R3, 0x1 ;  /* 0x0000000100037802 */ /* 0x014fc80000000f00 */
[----:B------:R-:W-:-:S07]  /*2df20*/  SHF.L.U32 R3, R3, 0x1f, RZ ;  /* 0x0000001f03037819 */ /* 0x000fce00000006ff */
.L_x_341:
[----:B-1----:R1:W2:Y:S02]  /*2df30*/  SYNCS.PHASECHK.TRANS64.TRYWAIT P0, [R0+URZ+0x68], R3 ;  /* 0x00006803000075a7 */ /* 0x0022a4000800017f */
[----:B--2---:R-:W-:Y:S05]  /*2df40*/  @!P0 NANOSLEEP.SYNCS 0x989680 ;  /* 0x009896800000895d */ /* 0x004fea0003900000 */
[----:B------:R-:W2:Y:S02]  /*2df50*/  @!P0 SYNCS.PHASECHK.TRANS64 P0, [R0+URZ+0x68], R3 ;  /* 0x00006803000085a7 */ /* 0x000ea4000800007f */
[----:B--2---:R-:W-:Y:S05]  /*2df60*/  @P0 BRA `(.L_x_14) ;  /* 0x0000000c00e80947 */ /* 0x004fea0003800000 */
[----:B------:R-:W-:Y:S05]  /*2df70*/  BRA `(.L_x_341) ;  /* 0xfffffffc00ec7947 */ /* 0x000fea000383ffff */
.L_x_224:
[----:B------:R-:W-:Y:S01]  /*2df80*/  LOP3.LUT P0, RZ, R6, 0xff, RZ, 0xc0, !PT ;  /* 0x000000ff06ff7812 */ /* 0x000fe2000780c0ff */
[----:B------:R-:W-:Y:S01]  /*2df90*/  IMAD.MOV.U32 R7, RZ, RZ, RZ ;  /* 0x000000ffff077224 */ /* 0x000fe200078e00ff */
[----:B------:R-:W-:-:S11]  /*2dfa0*/  MOV R0, 0x1 ;  /* 0x0000000100007802 */ /* 0x000fd60000000f00 */
[----:B------:R-:W-:Y:S05]  /*2dfb0*/  @!P0 BRA `(.L_x_342) ;  /* 0x0000000c00408947 */ /* 0x000fea0003800000 */
[----:B------:R-:W1:Y:S01]  /*2dfc0*/  LDC R0, c[0x0][0x28c] ;  /* 0x0000a300ff007b82 */ /* 0x000e620000000800 */
[----:B------:R-:W-:Y:S01]  /*2dfd0*/  ULDC UR7, c[0x0][0x900] ;  /* 0x0002400000077ab9 */ /* 0x000fe20000000800 */
[----:B------:R-:W-:Y:S01]  /*2dfe0*/  UMOV UR8, 0xffffffff ;  /* 0xffffffff00087882 */ /* 0x000fe20000000000 */
[----:B------:R-:W-:Y:S01]  /*2dff0*/  BSSY B0, `(.L_x_342) ;  /* 0x00000cc000007945 */ /* 0x000fe20003800000 */
[----:B--2---:R-:W-:Y:S01]  /*2e000*/  USHF.L.U32 UR4, UR45, 0x7, URZ ;  /* 0x000000072d047899 */ /* 0x004fe2000800063f */
[----:B------:R-:W-:Y:S01]  /*2e010*/  MOV R9, 0x1 ;  /* 0x0000000100097802 */ /* 0x000fe20000000f00 */
[----:B------:R-:W-:Y:S01]  /*2e020*/  USHF.L.U32 UR5, UR45, 0xd, URZ ;  /* 0x0000000d2d057899 */ /* 0x000fe2000800063f */
[----:B------:R-:W-:Y:S01]  /*2e030*/  MOV R7, RZ ;  /* 0x000000ff00077202 */ /* 0x000fe20000000f00 */
[----:B------:R-:W-:Y:S01]  /*2e040*/  USHF.L.U32 UR8, UR8, UR7, URZ ;  /* 0x0000000708087299 */ /* 0x000fe2000800063f */
[----:B------:R-:W-:Y:S01]  /*2e050*/  ULDC UR6, c[0x0][0x8a8] ;  /* 0x00022a0000067ab9 */ /* 0x000fe20000000800 */
[----:B------:R-:W-:Y:S01]  /*2e060*/  UMOV UR9, 0x1 ;  /* 0x0000000100097882 */ /* 0x000fe20000000000 */
[----:B------:R-:W-:-:S02]  /*2e070*/  ULOP3.LUT UR21, UR37, 0x2, URZ, 0xfc, !UPT ;  /* 0x0000000225157892 */ /* 0x000fc4000f8efc3f */
[----:B------:R-:W-:Y:S02]  /*2e080*/  ULOP3.LUT UR4, UR4, 0x80, URZ, 0xc0, !UPT ;  /* 0x0000008004047892 */ /* 0x000fe4000f8ec03f */
[----:B------:R-:W-:Y:S02]  /*2e090*/  ULOP3.LUT UR5, UR5, 0x2000, URZ, 0xc0, !UPT ;  /* 0x0000200005057892 */ /* 0x000fe4000f8ec03f */
[----:B------:R-:W-:Y:S02]  /*2e0a0*/  UIADD3 UR6, UR6, -0x1, URZ ;  /* 0xffffffff06067890 */ /* 0x000fe4000fffe03f */
[----:B------:R-:W-:Y:S02]  /*2e0b0*/  USHF.L.U32 UR7, UR9, UR7, URZ ;  /* 0x0000000709077299 */ /* 0x000fe4000800063f */
[----:B------:R-:W-:Y:S01]  /*2e0c0*/  ULOP3.LUT UR13, URZ, UR8, URZ, 0x33, !UPT ;  /* 0x000000083f0d7292 */ /* 0x000fe2000f8e333f */
[----:B-1----:R-:W-:Y:S01]  /*2e0d0*/  IADD3 R0, R0, 0x3f, RZ ;  /* 0x0000003f00007810 */ /* 0x002fe20007ffe0ff */
[----:B------:R-:W-:-:S03]  /*2e0e0*/  ULDC.64 UR22, c[0x0][0x198] ;  /* 0x0000660000167ab9 */ /* 0x000fc60000000a00 */
[----:B------:R-:W-:-:S04]  /*2e0f0*/  SHF.R.S32.HI R5, RZ, 0x1f, R0 ;  /* 0x0000001fff057819 */ /* 0x000fc80000011400 */
[----:B------:R-:W-:Y:S02]  /*2e100*/  LEA.HI R5, R5, R0, RZ, 0x6 ;  /* 0x0000000005057211 */ /* 0x000fe400078f30ff */
[----:B------:R-:W-:Y:S02]  /*2e110*/  MOV R0, 0x1 ;  /* 0x0000000100007802 */ /* 0x000fe40000000f00 */
[----:B------:R-:W-:-:S04]  /*2e120*/  SHF.R.S32.HI R6, RZ, 0x6, R5 ;  /* 0x00000006ff067819 */ /* 0x000fc80000011405 */
[----:B------:R-:W-:-:S07]  /*2e130*/  IADD3 R16, R6, 0x1, RZ ;  /* 0x0000000106107810 */ /* 0x000fce0007ffe0ff */
.L_x_353:
[----:B------:R-:W-:-:S03]  /*2e140*/  UMOV UR8, 0xffffffff ;  /* 0xffffffff00087882 */ /* 0x000fc60000000000 */
[----:B------:R-:W-:Y:S05]  /*2e150*/  BRA.DIV UR8, `(.L_x_343) ;  /* 0x0000001a08b87947 */ /* 0x000fea000b800000 */
[----:B------:R-:W-:-:S13]  /*2e160*/  ELECT P6, URZ, PT ;  /* 0x00000000003f782f */ /* 0x000fda00038c0000 */
.L_x_396:
[----:B------:R-:W1:Y:S01]  /*2e170*/  LDC R4, c[0x0][0x28c] ;  /* 0x0000a300ff047b82 */ /* 0x000e620000000800 */
[----:B------:R-:W-:Y:S01]  /*2e180*/  BSSY B1, `(.L_x_344) ;  /* 0x000003a000017945 */ /* 0x000fe20003800000 */
[----:B-1----:R-:W-:-:S13]  /*2e190*/  ISETP.LT.OR P6, PT, R4, 0x1, !P6 ;  /* 0x000000010400780c */ /* 0x002fda00077c1670 */
[----:B------:R-:W-:Y:S05]  /*2e1a0*/  @P6 BRA `(.L_x_345) ;  /* 0x0000000000dc6947 */ /* 0x000fea0003800000 */
[----:B------:R-:W-:Y:S02]  /*2e1b0*/  SHF.L.U32 R5, R3, 0x8, RZ ;  /* 0x0000000803057819 */ /* 0x000fe400000006ff */
[----:B------:R-:W-:Y:S02]  /*2e1c0*/  LEA R2, R2, UR4, 0x8 ;  /* 0x0000000402027c11 */ /* 0x000fe4000f8e40ff */
[----:B------:R-:W-:Y:S02]  /*2e1d0*/  MOV R14, RZ ;  /* 0x000000ff000e7202 */ /* 0x000fe40000000f00 */
[----:B------:R-:W-:Y:S02]  /*2e1e0*/  MOV R4, R16 ;  /* 0x0000001000047202 */ /* 0x000fe40000000f00 */
[----:B------:R-:W-:Y:S02]  /*2e1f0*/  MOV R3, R0 ;  /* 0x0000000000037202 */ /* 0x000fe40000000f00 */
[----:B------:R-:W-:-:S07]  /*2e200*/  MOV R8, R7 ;  /* 0x0000000700087202 */ /* 0x000fce0000000f00 */
.L_x_348:
[----:B------:R-:W1:Y:S01]  /*2e210*/  S2R R12, SR_CgaCtaId ;  /* 0x00000000000c7919 */ /* 0x000e620000008800 */
[----:B------:R-:W-:Y:S01]  /*2e220*/  MOV R13, 0x400 ;  /* 0x00000400000d7802 */ /* 0x000fe20000000f00 */
[----:B------:R-:W2:Y:S03]  /*2e230*/  S2R R15, SR_TID.X ;  /* 0x00000000000f7919 */ /* 0x000ea60000002100 */
[----:B-1----:R-:W-:Y:S02]  /*2e240*/  LEA R13, R12, R13, 0x18 ;  /* 0x0000000d0c0d7211 */ /* 0x002fe400078ec0ff */
[----:B------:R-:W-:Y:S02]  /*2e250*/  SHF.L.U32 R12, R3, 0x1f, RZ ;  /* 0x0000001f030c7819 */ /* 0x000fe400000006ff */
[----:B--2---:R-:W-:Y:S01]  /*2e260*/  LOP3.LUT P1, RZ, R15, 0x7f, RZ, 0xc0, !PT ;  /* 0x0000007f0fff7812 */ /* 0x004fe2000782c0ff */
[----:B------:R-:W-:-:S04]  /*2e270*/  IMAD R11, R8, 0x8, R13 ;  /* 0x00000008080b7824 */ /* 0x000fc800078e020d */
[----:B------:R-:W1:Y:S02]  /*2e280*/  SYNCS.PHASECHK.TRANS64.TRYWAIT P0, [R11+URZ+0x18], R12 ;  /* 0x0000180c0b0075a7 */ /* 0x000e64000800017f */
[----:B-1----:R-:W-:Y:S06]  /*2e290*/  @!P0 BRA `(.L_x_346) ;  /* 0x0000001800888947 */ /* 0x002fec0003800000 */
.L_x_397:
[----:B-1----:R-:W1:Y:S01]  /*2e2a0*/  @!P1 LDC R12, c[0x0][0x500] ;  /* 0x00014000ff0c9b82 */ /* 0x002e620000000800 */
[----:B------:R-:W-:-:S04]  /*2e2b0*/  UPRMT UR8, UR21, 0x9910, URZ ;  /* 0x0000991015087896 */ /* 0x000fc8000800003f */
[----:B------:R-:W-:-:S06]  /*2e2c0*/  UISETP.NE.AND UP0, UPT, UR8, 0x2, UPT ;  /* 0x000000020800788c */ /* 0x000fcc000bf05270 */
[----:B------:R-:W-:Y:S01]  /*2e2d0*/  PLOP3.LUT P0, PT, PT, PT, UP0, 0x80, 0x0 ;  /* 0x000000000000781c */ /* 0x000fe20003f0f008 */
[----:B-1----:R1:W-:-:S12]  /*2e2e0*/  @!P1 SYNCS.ARRIVE.TRANS64 RZ, [R11+URZ], R12 ;  /* 0x0000000c0bff99a7 */ /* 0x0023d8000800003f */
[----:B------:R-:W-:Y:S05]  /*2e2f0*/  @P0 BRA `(.L_x_347) ;  /* 0x0000000000040947 */ /* 0x000fea0003800000 */
[----:B------:R-:W-:Y:S01]  /*2e300*/  BPT.TRAP 0x1 ;  /* 0x000000040000795c */ /* 0x000fe20000300000 */
.L_x_347:
[-C--:B-1----:R-:W-:Y:S01]  /*2e310*/  LEA R12, R8, R13.reuse, 0xf ;  /* 0x0000000d080c7211 */ /* 0x082fe200078e78ff */
[----:B------:R-:W-:Y:S01]  /*2e320*/  UIADD3 UR14, UP0, UR22, 0xf0, URZ ;  /* 0x000000f0160e7890 */ /* 0x000fe2000ff1e03f */
[----:B------:R-:W-:Y:S01]  /*2e330*/  R2UR UR19, R5 ;  /* 0x00000000051372ca */ /* 0x000fe200000e0000 */
[----:B------:R-:W-:Y:S01]  /*2e340*/  UIADD3 UR24, UP1, UR22, 0x1f0, URZ ;  /* 0x000001f016187890 */ /* 0x000fe2000ff3e03f */
[----:B------:R-:W-:Y:S01]  /*2e350*/  R2UR UR8, R12 ;  /* 0x000000000c0872ca */ /* 0x000fe200000e0000 */
[----:B------:R-:W-:Y:S01]  /*2e360*/  UIADD3.X UR15, URZ, UR23, URZ, UP0, !UPT ;  /* 0x000000173f0f7290 */ /* 0x000fe200087fe43f */
[----:B------:R-:W-:Y:S01]  /*2e370*/  LEA R12, R8, UR5, 0xe ;  /* 0x00000005080c7c11 */ /* 0x000fe2000f8e70ff */
[----:B------:R-:W-:Y:S01]  /*2e380*/  UIADD3.X UR25, URZ, UR23, URZ, UP1, !UPT ;  /* 0x000000173f197290 */ /* 0x000fe20008ffe43f */
[----:B------:R-:W-:Y:S01]  /*2e390*/  R2UR UR9, R11 ;  /* 0x000000000b0972ca */ /* 0x000fe200000e0000 */
[----:B------:R-:W-:Y:S01]  /*2e3a0*/  UMOV UR16, 0x0 ;  /* 0x0000000000107882 */ /* 0x000fe20000000000 */
[----:B------:R-:W-:Y:S01]  /*2e3b0*/  LEA R12, R12, R13, 0x1 ;  /* 0x0000000d0c0c7211 */ /* 0x000fe200078e08ff */
[----:B------:R-:W-:Y:S01]  /*2e3c0*/  UMOV UR17, 0x10000000 ;  /* 0x1000000000117882 */ /* 0x000fe20000000000 */
[----:B------:R-:W-:Y:S01]  /*2e3d0*/  R2UR UR10, R14 ;  /* 0x000000000e0a72ca */ /* 0x000fe200000e0000 */
[----:B------:R-:W-:Y:S01]  /*2e3e0*/  UMOV UR26, 0x30000 ;  /* 0x00030000001a7882 */ /* 0x000fe20000000000 */
[----:B------:R-:W-:-:S02]  /*2e3f0*/  R2UR UR11, R12 ;  /* 0x000000000c0b72ca */ /* 0x000fc400000e0000 */
[----:B------:R-:W-:Y:S01]  /*2e400*/  R2UR UR12, R10 ;  /* 0x000000000a0c72ca */ /* 0x000fe200000e0000 */
[----:B------:R-:W-:Y:S01]  /*2e410*/  UIADD3 UR8, UR8, 0x8400, URZ ;  /* 0x0000840008087890 */ /* 0x000fe2000fffe03f */
[----:B------:R-:W-:Y:S02]  /*2e420*/  IADD3 R4, R4, -0x1, RZ ;  /* 0xffffffff04047810 */ /* 0x000fe40007ffe0ff */
[----:B------:R-:W-:Y:S02]  /*2e430*/  R2UR UR20, R2 ;  /* 0x00000000021472ca */ /* 0x000fe400000e0000 */
[----:B------:R-:W-:Y:S02]  /*2e440*/  ISETP.GT.AND P1, PT, R4, 0x1, PT ;  /* 0x000000010400780c */ /* 0x000fe40003f24270 */
[----:B------:R-:W-:Y:S02]  /*2e450*/  IADD3 R8, R8, 0x1, RZ ;  /* 0x0000000108087810 */ /* 0x000fe40007ffe0ff */
[----:B------:R-:W-:Y:S01]  /*2e460*/  IADD3 R14, R14, 0x40, RZ ;  /* 0x000000400e0e7810 */ /* 0x000fe20007ffe0ff */
[----:B------:R-:W-:Y:S01]  /*2e470*/  UIADD3 UR18, UR11, 0x20400, URZ ;  /* 0x000204000b127890 */ /* 0x000fe2000fffe03f */
[----:B------:R-:W-:-:S02]  /*2e480*/  ISETP.NE.AND P0, PT, R8, 0x3, PT ;  /* 0x000000030800780c */ /* 0x000fc40003f05270 */
[----:B------:R-:W-:Y:S02]  /*2e490*/  UMOV UR11, UR19 ;  /* 0x00000013000b7c82 */ /* 0x000fe40008000000 */
[----:B------:R1:W-:Y:S01]  /*2e4a0*/  UTMALDG.3D [UR8], [UR14], desc[UR16] ;  /* 0x000010080e0075b4 */ /* 0x0003e20008011000 */
[----:B------:R-:W-:Y:S02]  /*2e4b0*/  SEL R12, RZ, 0x1, P0 ;  /* 0x00000001ff0c7807 */ /* 0x000fe40000000000 */
[----:B------:R-:W-:Y:S02]  /*2e4c0*/  SEL R8, R8, RZ, P0 ;  /* 0x000000ff08087207 */ /* 0x000fe40000000000 */
[----:B------:R-:W-:Y:S01]  /*2e4d0*/  LOP3.LUT R3, R3, R12, RZ, 0x3c, !PT ;  /* 0x0000000c03037212 */ /* 0x000fe200078e3cff */
[----:B-1----:R-:W-:Y:S01]  /*2e4e0*/  UMOV UR8, UR18 ;  /* 0x0000001200087c82 */ /* 0x002fe20008000000 */
[----:B------:R-:W-:Y:S02]  /*2e4f0*/  UMOV UR11, UR20 ;  /* 0x00000014000b7c82 */ /* 0x000fe40008000000 */
[----:B------:R1:W-:Y:S02]  /*2e500*/  UTMALDG.3D.MULTICAST [UR8], [UR24], UR26, desc[UR16] ;  /* 0x00001008180073b4 */ /* 0x0003e4000801181a */
[----:B-1----:R-:W-:Y:S05]  /*2e510*/  @P1 BRA `(.L_x_348) ;  /* 0xfffffffc003c1947 */ /* 0x002fea000383ffff */
.L_x_345:
[----:B------:R-:W-:Y:S05]  /*2e520*/  BSYNC B1 ;  /* 0x0000000000017941 */ /* 0x000fea0003800000 */
.L_x_344:
[----:B------:R-:W2:Y:S01]  /*2e530*/  LDL.LU R13, [R1+0x204] ;  /* 0x00020400010d7983 */ /* 0x000ea20000300800 */
[----:B------:R-:W-:Y:S01]  /*2e540*/  LOP3.LUT P0, RZ, R9, 0xff, RZ, 0xc0, !PT ;  /* 0x000000ff09ff7812 */ /* 0x000fe2000780c0ff */
[----:B------:R-:W-:Y:S02]  /*2e550*/  ULDC.64 UR8, c[0x0][0x8f8] ;  /* 0x00023e0000087ab9 */ /* 0x000fe40000000a00 */
[----:B------:R-:W3:Y:S01]  /*2e560*/  LDL.LU R12, [R1+0x200] ;  /* 0x00020000010c7983 */ /* 0x000ee20000300800 */
[C---:B------:R-:W-:Y:S01]  /*2e570*/  IADD3 R4, R6.reuse, R7, RZ ;  /* 0x0000000706047210 */ /* 0x040fe20007ffe0ff */
[----:B------:R-:W-:Y:S01]  /*2e580*/  BSSY B1, `(.L_x_349) ;  /* 0x0000070000017945 */ /* 0x000fe20003800000 */
[----:B------:R-:W-:Y:S02]  /*2e590*/  ISETP.GE.U32.AND P1, PT, R6, 0x3, PT ;  /* 0x000000030600780c */ /* 0x000fe40003f26070 */
[----:B------:R-:W-:Y:S02]  /*2e5a0*/  MOV R10, 0xffffffff ;  /* 0xffffffff000a7802 */ /* 0x000fe40000000f00 */
[----:B------:R-:W-:-:S03]  /*2e5b0*/  PRMT R9, RZ, 0x7610, R9 ;  /* 0x00007610ff097816 */ /* 0x000fc60000000009 */
[----:B------:R-:W1:Y:S01]  /*2e5c0*/  @P0 S2R R3, SR_CgaCtaId ;  /* 0x0000000000030919 */ /* 0x000e620000008800 */
[----:B------:R-:W-:-:S04]  /*2e5d0*/  @P0 MOV R2, 0x400 ;  /* 0x0000040000020802 */ /* 0x000fc80000000f00 */
[----:B-1----:R-:W-:-:S04]  /*2e5e0*/  @P0 LEA R2, R3, R2, 0x18 ;  /* 0x0000000203020211 */ /* 0x002fc800078ec0ff */
[----:B------:R1:W-:Y:S01]  /*2e5f0*/  @P0 SYNCS.ARRIVE.TRANS64.A1T0 RZ, [R2+URZ+0x78], RZ ;  /* 0x000078ff02ff09a7 */ /* 0x0003e2000810003f */
[----:B------:R-:W-:-:S04]  /*2e600*/  ISETP.GT.U32.AND P0, PT, R4, 0x2, PT ;  /* 0x000000020400780c */ /* 0x000fc80003f04070 */
[----:B------:R-:W-:Y:S01]  /*2e610*/  ISETP.LT.U32.AND P0, PT, R6, 0x3, P0 ;  /* 0x000000030600780c */ /* 0x000fe20000701070 */
[----:B-1----:R-:W-:Y:S01]  /*2e620*/  IMAD.WIDE.U32 R2, R4, -0x55555555, RZ ;  /* 0xaaaaaaab04027825 */ /* 0x002fe200078e00ff */
[----:B------:R-:W-:-:S04]  /*2e630*/  MOV R2, 0xffffffff ;  /* 0xffffffff00027802 */ /* 0x000fc80000000f00 */
[----:B------:R-:W-:Y:S02]  /*2e640*/  SHF.R.U32.HI R5, RZ, 0x1, R3 ;  /* 0x00000001ff057819 */ /* 0x000fe40000011603 */
[----:B------:R-:W-:-:S03]  /*2e650*/  SEL R3, RZ, 0x1, !P0 ;  /* 0x00000001ff037807 */ /* 0x000fc60004000000 */
[--C-:B------:R-:W-:Y:S01]  /*2e660*/  IMAD R7, R5, -0x3, R4.reuse ;  /* 0xfffffffd05077824 */ /* 0x100fe200078e0204 */
[----:B------:R-:W-:Y:S02]  /*2e670*/  LOP3.LUT R0, R0, R3, RZ, 0x3c, !PT ;  /* 0x0000000300007212 */ /* 0x000fe400078e3cff */
[----:B------:R-:W-:Y:S02]  /*2e680*/  MOV R3, 0xffffffff ;  /* 0xffffffff00037802 */ /* 0x000fe40000000f00 */
[----:B------:R-:W-:Y:S02]  /*2e690*/  @P1 LOP3.LUT R0, R0, 0x1, R5, 0x78, !PT ;  /* 0x0000000100001812 */ /* 0x000fe400078e7805 */
[----:B------:R-:W-:Y:S02]  /*2e6a0*/  PRMT R4, RZ, 0x7610, R4 ;  /* 0x00007610ff047816 */ /* 0x000fe40000000004 */
[----:B---3--:R-:W-:-:S04]  /*2e6b0*/  IADD3 R12, P0, R12, UR54, RZ ;  /* 0x000000360c0c7c10 */ /* 0x008fc8000ff1e0ff */
[----:B--2---:R-:W-:Y:S01]  /*2e6c0*/  IADD3.X R13, R13, UR53, RZ, P0, !PT ;  /* 0x000000350d0d7c10 */ /* 0x004fe200087fe4ff */
        /* <DEDUP_REMOVED lines=8> */
[----:B------:R-:W-:Y:S01]  /*2e750*/  ULDC UR11, c[0x0][0x8d8] ;  /* 0x00023600000b7ab9 */ /* 0x000fe20000000800 */
[----:B------:R-:W3:Y:S05]  /*2e760*/  S2R R2, SR_CTAID.Y ;  /* 0x0000000000027919 */ /* 0x000eea0000002600 */
[----:B------:R-:W4:Y:S08]  /*2e770*/  LDC R5, c[0x0][0x144] ;  /* 0x00005100ff057b82 */ /* 0x000f300000000800 */
[----:B------:R-:W5:Y:S01]  /*2e780*/  LDC R11, c[0x0][0x148] ;  /* 0x00005200ff0b7b82 */ /* 0x000f620000000800 */
[----:B--2---:R-:W-:-:S02]  /*2e790*/  ISETP.NE.AND P2, PT, R15, 0x1, PT ;  /* 0x000000010f00780c */ /* 0x004fc40003f45270 */
[----:B-1----:R-:W-:Y:S02]  /*2e7a0*/  I2FP.F32.U32 R3, R8 ;  /* 0x0000000800037245 */ /* 0x002fe40000201000 */
[----:B---3--:R-:W-:-:S03]  /*2e7b0*/  I2FP.F32.U32 R4, R2 ;  /* 0x0000000200047245 */ /* 0x008fc60000201000 */
[----:B------:R-:W-:Y:S01]  /*2e7c0*/  FMUL R3, R3, UR8 ;  /* 0x0000000803037c20 */ /* 0x000fe20008400000 */
[----:B------:R-:W-:Y:S02]  /*2e7d0*/  ULDC UR8, c[0x0][0x154] ;  /* 0x0000550000087ab9 */ /* 0x000fe40000000800 */
[----:B------:R-:W-:Y:S01]  /*2e7e0*/  FMUL R10, R4, UR8 ;  /* 0x00000008040a7c20 */ /* 0x000fe20008400000 */
[----:B------:R-:W-:Y:S02]  /*2e7f0*/  ULDC.64 UR8, c[0x0][0x8d0] ;  /* 0x0002340000087ab9 */ /* 0x000fe40000000a00 */
[----:B------:R-:W1:Y:S01]  /*2e800*/  F2I.U32.TRUNC.NTZ R3, R3 ;  /* 0x0000000300037305 */ /* 0x000e62000020f000 */
[----:B------:R-:W-:-:S04]  /*2e810*/  ISETP.NE.U32.AND P0, PT, RZ, UR8, PT ;  /* 0x00000008ff007c0c */ /* 0x000fc8000bf05070 */
[----:B------:R-:W-:-:S03]  /*2e820*/  ISETP.NE.AND.EX P0, PT, RZ, UR9, PT, P0 ;  /* 0x00000009ff007c0c */ /* 0x000fc6000bf05300 */
[----:B------:R-:W2:Y:S01]  /*2e830*/  F2I.U32.TRUNC.NTZ R10, R10 ;  /* 0x0000000a000a7305 */ /* 0x000ea2000020f000 */
[----:B-1----:R-:W-:Y:S02]  /*2e840*/  IADD3 R4, -R3, RZ, RZ ;  /* 0x000000ff03047210 */ /* 0x002fe40007ffe1ff */
[----:B------:R-:W-:-:S03]  /*2e850*/  MOV R3, R13 ;  /* 0x0000000d00037202 */ /* 0x000fc60000000f00 */
[----:B----4-:R-:W-:Y:S02]  /*2e860*/  IMAD R8, R5, R4, R8 ;  /* 0x0000000405087224 */ /* 0x010fe400078e0208 */
[----:B--2---:R-:W-:-:S04]  /*2e870*/  IMAD.MOV R4, RZ, RZ, -R10 ;  /* 0x000000ffff047224 */ /* 0x004fc800078e0a0a */
[----:B-----5:R-:W-:Y:S01]  /*2e880*/  @P2 IMAD R8, R11, R4, R2 ;  /* 0x000000040b082224 */ /* 0x020fe200078e0202 */
[----:B------:R-:W-:Y:S01]  /*2e890*/  MOV R2, R12 ;  /* 0x0000000c00027202 */ /* 0x000fe20000000f00 */
[----:B------:R-:W-:Y:S06]  /*2e8a0*/  @!P0 BRA `(.L_x_351) ;  /* 0x0000000000288947 */ /* 0x000fec0003800000 */
[----:B------:R-:W-:Y:S02]  /*2e8b0*/  ULDC UR10, c[0x0][0x8dc] ;  /* 0x00023700000a7ab9 */ /* 0x000fe40000000800 */
[----:B------:R-:W-:-:S04]  /*2e8c0*/  IADD3 R3, P0, R12, UR10, RZ ;  /* 0x0000000a0c037c10 */ /* 0x000fc8000ff1e0ff */
[----:B------:R-:W-:-:S05]  /*2e8d0*/  IADD3.X R11, RZ, R13, RZ, P0, !PT ;  /* 0x0000000dff0b7210 */ /* 0x000fca00007fe4ff */
[----:B------:R-:W-:-:S04]  /*2e8e0*/  IMAD.WIDE.U32 R4, R11, UR8, RZ ;  /* 0x000000080b047c25 */ /* 0x000fc8000f8e00ff */
[----:B------:R-:W-:-:S04]  /*2e8f0*/  IMAD.WIDE.U32 R4, P0, R3, UR9, R4 ;  /* 0x0000000903047c25 */ /* 0x000fc8000f800004 */
[----:B------:R-:W-:Y:S01]  /*2e900*/  IMAD.WIDE.U32 R2, R3, UR8, RZ ;  /* 0x0000000803027c25 */ /* 0x000fe2000f8e00ff */
[----:B------:R-:W-:-:S04]  /*2e910*/  MOV R2, R5 ;  /* 0x0000000500027202 */ /* 0x000fc80000000f00 */
[----:B------:R-:W-:Y:S02]  /*2e920*/  IADD3 RZ, P1, R3, R4, RZ ;  /* 0x0000000403ff7210 */ /* 0x000fe40007f3e0ff */
[----:B------:R-:W-:-:S03]  /*2e930*/  IADD3.X R3, RZ, RZ, RZ, P0, !PT ;  /* 0x000000ffff037210 */ /* 0x000fc600007fe4ff */
[----:B------:R-:W-:-:S08]  /*2e940*/  IMAD.WIDE.U32.X R2, R11, UR9, R2, P1 ;  /* 0x000000090b027c25 */ /* 0x000fd000088e0402 */
.L_x_351:
[--C-:B------:R-:W-:Y:S01]  /*2e950*/  SHF.R.U64 R10, R2, UR11, R3.reuse ;  /* 0x0000000b020a7c19 */ /* 0x100fe20008001203 */
[----:B------:R-:W-:Y:S01]  /*2e960*/  ULDC.64 UR8, c[0x0][0x8c8] ;  /* 0x0002320000087ab9 */ /* 0x000fe20000000a00 */
[----:B------:R-:W-:Y:S01]  /*2e970*/  SHF.R.U32.HI R2, RZ, UR11, R3 ;  /* 0x0000000bff027c19 */ /* 0x000fe20008011603 */
[----:B------:R-:W-:Y:S01]  /*2e980*/  ULDC.64 UR10, c[0x0][0x8e8] ;  /* 0x00023a00000a7ab9 */ /* 0x000fe20000000a00 */
[----:B------:R-:W-:Y:S02]  /*2e990*/  IADD3 R11, P0, RZ, -R10, RZ ;  /* 0x8000000aff0b7210 */ /* 0x000fe40007f1e0ff */
[----:B------:R-:W-:Y:S02]  /*2e9a0*/  MOV R3, R13 ;  /* 0x0000000d00037202 */ /* 0x000fe40000000f00 */
[----:B------:R-:W-:Y:S02]  /*2e9b0*/  IADD3.X R2, RZ, ~R2, RZ, P0, !PT ;  /* 0x80000002ff027210 */ /* 0x000fe400007fe4ff */
[----:B------:R-:W-:-:S03]  /*2e9c0*/  ISETP.NE.U32.AND P0, PT, RZ, UR10, PT ;  /* 0x0000000aff007c0c */ /* 0x000fc6000bf05070 */
[----:B------:R-:W-:Y:S01]  /*2e9d0*/  IMAD R2, R2, UR8, RZ ;  /* 0x0000000802027c24 */ /* 0x000fe2000f8e02ff */
[----:B------:R-:W-:-:S03]  /*2e9e0*/  ISETP.NE.AND.EX P0, PT, RZ, UR11, PT, P0 ;  /* 0x0000000bff007c0c */ /* 0x000fc6000bf05300 */
[----:B------:R-:W-:Y:S01]  /*2e9f0*/  IMAD R5, R11, UR9, R2 ;  /* 0x000000090b057c24 */ /* 0x000fe2000f8e0202 */
[----:B------:R-:W-:-:S05]  /*2ea00*/  MOV R2, R12 ;  /* 0x0000000c00027202 */ /* 0x000fca0000000f00 */
[----:B------:R-:W-:Y:S01]  /*2ea10*/  IMAD.WIDE.U32 R2, R11, UR8, R2 ;  /* 0x000000080b027c25 */ /* 0x000fe2000f8e0002 */
[----:B------:R-:W-:-:S04]  /*2ea20*/  ULDC UR8, c[0x0][0x8c0] ;  /* 0x0002300000087ab9 */ /* 0x000fc80000000800 */
[----:B------:R-:W-:-:S04]  /*2ea30*/  IADD3 R3, R3, R5, RZ ;  /* 0x0000000503037210 */ /* 0x000fc80007ffe0ff */
[--C-:B------:R-:W-:Y:S02]  /*2ea40*/  SHF.R.U64 R11, R2, UR8, R3.reuse ;  /* 0x00000008020b7c19 */ /* 0x100fe40008001203 */
[----:B------:R-:W-:Y:S01]  /*2ea50*/  SHF.R.U32.HI R2, RZ, UR8, R3 ;  /* 0x00000008ff027c19 */ /* 0x000fe20008011603 */
[----:B------:R-:W-:-:S03]  /*2ea60*/  ULDC UR8, c[0x0][0x8b0] ;  /* 0x00022c0000087ab9 */ /* 0x000fc60000000800 */
[--C-:B------:R-:W-:Y:S02]  /*2ea70*/  SHF.R.U32.HI R3, RZ, UR8, R2.reuse ;  /* 0x00000008ff037c19 */ /* 0x100fe40008011602 */
[----:B------:R-:W-:Y:S01]  /*2ea80*/  SHF.R.U64 R12, R11, UR8, R2 ;  /* 0x000000080b0c7c19 */ /* 0x000fe20008001202 */
[----:B------:R-:W-:Y:S02]  /*2ea90*/  ULDC UR8, c[0x0][0x900] ;  /* 0x0002400000087ab9 */ /* 0x000fe40000000800 */
[--C-:B------:R-:W-:Y:S02]  /*2eaa0*/  SHF.R.U32.HI R14, RZ, UR8, R3.reuse ;  /* 0x00000008ff0e7c19 */ /* 0x100fe40008011603 */
[----:B------:R-:W-:-:S03]  /*2eab0*/  SHF.R.U64 R13, R12, UR8, R3 ;  /* 0x000000080c0d7c19 */ /* 0x000fc60008001203 */
[----:B------:R-:W-:Y:S01]  /*2eac0*/  IMAD.MOV.U32 R3, RZ, RZ, R14 ;  /* 0x000000ffff037224 */ /* 0x000fe200078e000e */
        /* <DEDUP_REMOVED lines=12> */
.L_x_352:
[----:B------:R-:W-:Y:S01]  /*2eb90*/  ULDC UR8, c[0x0][0x8f0] ;  /* 0x00023c0000087ab9 */ /* 0x000fe20000000800 */
[----:B------:R-:W-:Y:S02]  /*2eba0*/  LOP3.LUT R12, R12, UR13, RZ, 0xc0, !PT ;  /* 0x0000000d0c0c7c12 */ /* 0x000fe4000f8ec0ff */
[----:B------:R-:W-:Y:S01]  /*2ebb0*/  SHF.R.U64 R3, R2, UR8, R3 ;  /* 0x0000000802037c19 */ /* 0x000fe20008001203 */
[----:B------:R-:W-:Y:S01]  /*2ebc0*/  ULDC UR8, c[0x0][0x8e0] ;  /* 0x0002380000087ab9 */ /* 0x000fe20000000800 */
[----:B------:R-:W-:Y:S02]  /*2ebd0*/  MOV R4, 0x1 ;  /* 0x0000000100047802 */ /* 0x000fe40000000f00 */
[C---:B------:R-:W-:Y:S01]  /*2ebe0*/  IADD3 R2, -R3.reuse, RZ, RZ ;  /* 0x000000ff03027210 */ /* 0x040fe20007ffe1ff */
[----:B------:R-:W-:-:S04]  /*2ebf0*/  IMAD R5, R3, UR7, R12 ;  /* 0x0000000703057c24 */ /* 0x000fc8000f8e020c */
[----:B------:R-:W-:Y:S01]  /*2ec00*/  IMAD R13, R2, UR8, R13 ;  /* 0x00000008020d7c24 */ /* 0x000fe2000f8e020d */
[----:B------:R-:W-:Y:S01]  /*2ec10*/  ULDC UR8, c[0x0][0x8b8] ;  /* 0x00022e0000087ab9 */ /* 0x000fe20000000800 */
[----:B------:R-:W-:Y:S01]  /*2ec20*/  LOP3.LUT R2, R11, UR6, RZ, 0xc0, !PT ;  /* 0x000000060b027c12 */ /* 0x000fe2000f8ec0ff */
[----:B------:R-:W-:Y:S01]  /*2ec30*/  IMAD R8, R5, UR8, R8 ;  /* 0x0000000805087c24 */ /* 0x000fe2000f8e0208 */
[----:B------:R-:W-:-:S03]  /*2ec40*/  ULDC UR8, c[0x0][0x8a8] ;  /* 0x00022a0000087ab9 */ /* 0x000fc60000000800 */
[----:B------:R-:W-:-:S05]  /*2ec50*/  IMAD R13, R13, UR8, R2 ;  /* 0x000000080d0d7c24 */ /* 0x000fca000f8e0202 */
[----:B------:R-:W-:Y:S02]  /*2ec60*/  SEL R2, R13, R8, !P2 ;  /* 0x000000080d027207 */ /* 0x000fe40005000000 */
[----:B------:R-:W-:-:S07]  /*2ec70*/  SEL R3, R8, R13, !P2 ;  /* 0x0000000d08037207 */ /* 0x000fce0005000000 */
.L_x_350:
[----:B------:R-:W-:Y:S05]  /*2ec80*/  BSYNC B1 ;  /* 0x0000000000017941 */ /* 0x000fea0003800000 */
.L_x_349:
[----:B------:R-:W-:-:S13]  /*2ec90*/  LOP3.LUT P0, RZ, R4, 0xff, RZ, 0xc0, !PT ;  /* 0x000000ff04ff7812 */ /* 0x000fda000780c0ff */
[----:B------:R-:W-:Y:S05]  /*2eca0*/  @P0 BRA `(.L_x_353) ;  /* 0xfffffff400240947 */ /* 0x000fea000383ffff */
[----:B------:R-:W-:Y:S05]  /*2ecb0*/  BSYNC B0 ;  /* 0x0000000000007941 */ /* 0x000fea0003800000 */
.L_x_342:
[----:B------:R-:W-:-:S03]  /*2ecc0*/  UMOV UR8, 0xffffffff ;  /* 0xffffffff00087882 */ /* 0x000fc60000000000 */
[----:B------:R-:W-:Y:S05]  /*2ecd0*/  BRA.DIV UR8, `(.L_x_354) ;  /* 0x00000012080c7947 */ /* 0x000fea000b800000 */
[----:B------:R-:W-:-:S13]  /*2ece0*/  ELECT P6, URZ, PT ;  /* 0x00000000003f782f */ /* 0x000fda00038c0000 */
.L_x_400:
[----:B------:R-:W-:Y:S05]  /*2ecf0*/  @!P6 BRA `(.L_x_14) ;  /* 0x000000000084e947 */ /* 0x000fea0003800000 */
[----:B------:R-:W-:-:S04]  /*2ed00*/  ULOP3.LUT UR8, UR37, 0x2, URZ, 0xfc, !UPT ;  /* 0x0000000225087892 */ /* 0x000fc8000f8efc3f */
[----:B------:R-:W-:-:S06]  /*2ed10*/  UISETP.NE.AND UP0, UPT, UR8, 0x3, UPT ;  /* 0x000000030800788c */ /* 0x000fcc000bf05270 */
[----:B------:R-:W-:-:S13]  /*2ed20*/  PLOP3.LUT P0, PT, PT, PT, UP0, 0x80, 0x0 ;  /* 0x000000000000781c */ /* 0x000fda0003f0f008 */
[----:B------:R-:W-:Y:S05]  /*2ed30*/  @!P0 BRA `(.L_x_355) ;  /* 0x0000000000048947 */ /* 0x000fea0003800000 */
[----:B--2---:R-:W-:Y:S01]  /*2ed40*/  BPT.TRAP 0x1 ;  /* 0x000000040000795c */ /* 0x004fe20000300000 */
.L_x_355:
[----:B------:R-:W1:Y:S01]  /*2ed50*/  S2R R3, SR_CgaCtaId ;  /* 0x0000000000037919 */ /* 0x000e620000008800 */
[----:B------:R-:W-:-:S04]  /*2ed60*/  MOV R2, 0x400 ;  /* 0x0000040000027802 */ /* 0x000fc80000000f00 */
[----:B-1----:R-:W-:Y:S02]  /*2ed70*/  LEA R2, R3, R2, 0x18 ;  /* 0x0000000203027211 */ /* 0x002fe400078ec0ff */
[----:B------:R-:W-:Y:S02]  /*2ed80*/  SHF.L.U32 R3, R0, 0x1f, RZ ;  /* 0x0000001f00037819 */ /* 0x000fe400000006ff */
[----:B------:R-:W-:-:S04]  /*2ed90*/  IADD3 R2, R2, 0x18, RZ ;  /* 0x0000001802027810 */ /* 0x000fc80007ffe0ff */
[----:B------:R-:W-:-:S04]  /*2eda0*/  LEA R4, R7, R2, 0x3 ;  /* 0x0000000207047211 */ /* 0x000fc800078e18ff */
[----:B------:R-:W1:Y:S02]  /*2edb0*/  SYNCS.PHASECHK.TRANS64.TRYWAIT P0, [R4+URZ], R3 ;  /* 0x00000003040075a7 */ /* 0x000e64000800017f */
[----:B-1----:R-:W-:Y:S05]  /*2edc0*/  @!P0 BRA `(.L_x_356) ;  /* 0x0000000c00f08947 */ /* 0x002fea0003800000 */
.L_x_401:
[----:B------:R-:W-:-:S04]  /*2edd0*/  IADD3 R7, R7, 0x1, RZ ;  /* 0x0000000107077810 */ /* 0x000fc80007ffe0ff */
[----:B------:R-:W-:-:S04]  /*2ede0*/  ISETP.NE.AND P0, PT, R7, 0x3, PT ;  /* 0x000000030700780c */ /* 0x000fc80003f05270 */
[----:B-1----:R-:W-:Y:S02]  /*2edf0*/  SEL R3, RZ, 0x1, P0 ;  /* 0x00000001ff037807 */ /* 0x002fe40000000000 */
[----:B------:R-:W-:Y:S02]  /*2ee00*/  SEL R7, R7, RZ, P0 ;  /* 0x000000ff07077207 */ /* 0x000fe40000000000 */
[----:B------:R-:W-:Y:S02]  /*2ee10*/  LOP3.LUT R5, R0, R3, RZ, 0x3c, !PT ;  /* 0x0000000300057212 */ /* 0x000fe400078e3cff */
[----:B------:R-:W-:Y:S02]  /*2ee20*/  LEA R3, R7, R2, 0x3 ;  /* 0x0000000207037211 */ /* 0x000fe400078e18ff */
[----:B------:R-:W-:-:S04]  /*2ee30*/  SHF.L.U32 R0, R5, 0x1f, RZ ;  /* 0x0000001f05007819 */ /* 0x000fc800000006ff */
[----:B------:R-:W1:Y:S02]  /*2ee40*/  SYNCS.PHASECHK.TRANS64.TRYWAIT P0, [R3+URZ], R0 ;  /* 0x00000000030075a7 */ /* 0x000e64000800017f */
[----:B-1----:R-:W-:Y:S05]  /*2ee50*/  @!P0 BRA `(.L_x_357) ;  /* 0x0000000c00e08947 */ /* 0x002fea0003800000 */
.L_x_402:
[----:B-1----:R-:W-:-:S04]  /*2ee60*/  IADD3 R0, R7, 0x1, RZ ;  /* 0x0000000107007810 */ /* 0x002fc80007ffe0ff */
[----:B------:R-:W-:-:S04]  /*2ee70*/  ISETP.NE.AND P0, PT, R0, 0x3, PT ;  /* 0x000000030000780c */ /* 0x000fc80003f05270 */
[----:B------:R-:W-:Y:S02]  /*2ee80*/  SEL R4, RZ, 0x1, P0 ;  /* 0x00000001ff047807 */ /* 0x000fe40000000000 */
[----:B------:R-:W-:Y:S02]  /*2ee90*/  SEL R3, R0, RZ, P0 ;  /* 0x000000ff00037207 */ /* 0x000fe40000000000 */
[----:B------:R-:W-:-:S03]  /*2eea0*/  LOP3.LUT R0, R5, R4, RZ, 0x3c, !PT ;  /* 0x0000000405007212 */ /* 0x000fc600078e3cff */
[----:B------:R-:W-:Y:S01]  /*2eeb0*/  IMAD R3, R3, 0x8, R2 ;  /* 0x0000000803037824 */ /* 0x000fe200078e0202 */
[----:B------:R-:W-:-:S07]  /*2eec0*/  SHF.L.U32 R0, R0, 0x1f, RZ ;  /* 0x0000001f00007819 */ /* 0x000fce00000006ff */
.L_x_358:
[----:B-1----:R1:W3:Y:S02]  /*2eed0*/  SYNCS.PHASECHK.TRANS64.TRYWAIT P0, [R3+URZ], R0 ;  /* 0x00000000030075a7 */ /* 0x0022e4000800017f */
[----:B---3--:R-:W-:Y:S05]  /*2eee0*/  @!P0 NANOSLEEP.SYNCS 0x989680 ;  /* 0x009896800000895d */ /* 0x008fea0003900000 */
[----:B------:R-:W3:Y:S02]  /*2eef0*/  @!P0 SYNCS.PHASECHK.TRANS64 P0, [R3+URZ], R0 ;  /* 0x00000000030085a7 */ /* 0x000ee4000800007f */
[----:B---3--:R-:W-:Y:S05]  /*2ef00*/  @!P0 BRA `(.L_x_358) ;  /* 0xfffffffc00f08947 */ /* 0x008fea000383ffff */
.L_x_14:
[----:B--2---:R-:W-:Y:S05]  /*2ef10*/  BSYNC B6 ;  /* 0x0000000000067941 */ /* 0x004fea0003800000 */
.L_x_12:
[----:B------:R-:W-:Y:S05]  /*2ef20*/  EXIT ;  /* 0x000000000000794d */ /* 0x000fea0003800000 */
.L_x_27:
[----:B----4-:R4:W1:Y:S02]  /*2ef30*/  SYNCS.PHASECHK.TRANS64.TRYWAIT P1, [R3+URZ], R0 ;  /* 0x00000000030075a7 */ /* 0x010864000802017f */
[----:B-1----:R-:W-:Y:S05]  /*2ef40*/  @!P1 NANOSLEEP.SYNCS 0x989680 ;  /* 0x009896800000995d */ /* 0x002fea0003900000 */
[----:B------:R-:W1:Y:S02]  /*2ef50*/  @!P1 SYNCS.PHASECHK.TRANS64 P1, [R3+URZ], R0 ;  /* 0x00000000030095a7 */ /* 0x000e64000802007f */
[----:B-1----:R-:W-:Y:S05]  /*2ef60*/  @!P1 BRA `(.L_x_27) ;  /* 0xfffffffc00f09947 */ /* 0x002fea000383ffff */
[----:B------:R-:W-:Y:S05]  /*2ef70*/  BRA `(.L_x_26) ;  /* 0xfffffd2800f87947 */ /* 0x000fea000383ffff */
.L_x_32:
[----:B--2---:R-:W-:-:S04]  /*2ef80*/  MOV R4, UR7 ;  /* 0x0000000700047c02 */ /* 0x004fc80008000f00 */
[----:B------:R2:W3:Y:S03]  /*2ef90*/  SYNCS.PHASECHK.TRANS64.TRYWAIT P1, [R4+URZ], R3 ;  /* 0x00000003040075a7 */ /* 0x0004e6000802017f */
[----:B---3--:R-:W-:Y:S05]  /*2efa0*/  @!P1 NANOSLEEP.SYNCS 0x989680 ;  /* 0x009896800000995d */ /* 0x008fea0003900000 */
[----:B------:R-:W3:Y:S02]  /*2efb0*/  @!P1 SYNCS.PHASECHK.TRANS64 P1, [R4+URZ], R3 ;  /* 0x00000003040095a7 */ /* 0x000ee4000802007f */
[----:B---3--:R-:W-:Y:S05]  /*2efc0*/  @!P1 BRA `(.L_x_32) ;  /* 0xfffffffc00ec9947 */ /* 0x008fea000383ffff */
[----:B------:R-:W-:Y:S05]  /*2efd0*/  BRA `(.L_x_31) ;  /* 0xfffffd6000847947 */ /* 0x000fea000383ffff */
.L_x_55:
[----:B-12---:R-:W-:-:S04]  /*2efe0*/  MOV R3, UR46 ;  /* 0x0000002e00037c02 */ /* 0x006fc80008000f00 */
[----:B------:R1:W2:Y:S03]  /*2eff0*/  SYNCS.PHASECHK.TRANS64.TRYWAIT P2, [R3+URZ+0x30], R0 ;  /* 0x00003000030075a7 */ /* 0x0002a6000804017f */
[----:B--2---:R-:W-:Y:S05]  /*2f000*/  @!P2 NANOSLEEP.SYNCS 0x989680 ;  /* 0x009896800000a95d */ /* 0x004fea0003900000 */
[----:B------:R-:W2:Y:S02]  /*2f010*/  @!P2 SYNCS.PHASECHK.TRANS64 P2, [R3+URZ+0x30], R0 ;  /* 0x000030000300a5a7 */ /* 0x000ea4000804007f */
[----:B--2---:R-:W-:Y:S05]  /*2f020*/  @!P2 BRA `(.L_x_55) ;  /* 0xfffffffc00eca947 */ /* 0x004fea000383ffff */
[----:B------:R-:W-:Y:S05]  /*2f030*/  BRA `(.L_x_359) ;  /* 0xfffffdac00647947 */ /* 0x000fea000383ffff */
.L_x_66:
[----:B-1----:R1:W2:Y:S02]  /*2f040*/  SYNCS.PHASECHK.TRANS64.TRYWAIT P3, [R2+URZ+0x30], R12 ;  /* 0x0000300c020075a7 */ /* 0x0022a4000806017f */
[----:B--2---:R-:W-:Y:S05]  /*2f050*/  @!P3 NANOSLEEP.SYNCS 0x989680 ;  /* 0x009896800000b95d */ /* 0x004fea0003900000 */
[----:B------:R-:W2:Y:S02]  /*2f060*/  @!P3 SYNCS.PHASECHK.TRANS64 P3, [R2+URZ+0x30], R12 ;  /* 0x0000300c0200b5a7 */ /* 0x000ea4000806007f */
[----:B--2---:R-:W-:Y:S05]  /*2f070*/  @!P3 BRA `(.L_x_66) ;  /* 0xfffffffc00f0b947 */ /* 0x004fea000383ffff */
[----:B------:R-:W-:Y:S05]  /*2f080*/  BRA `(.L_x_360) ;  /* 0xfffffdd0002c7947 */ /* 0x000fea000383ffff */
.L_x_76:
[----:B-1----:R1:W2:Y:S02]  /*2f090*/  SYNCS.PHASECHK.TRANS64.TRYWAIT P3, [R2+URZ+0x30], R12 ;  /* 0x0000300c020075a7 */ /* 0x0022a4000806017f */
[----:B--2---:R-:W-:Y:S05]  /*2f0a0*/  @!P3 NANOSLEEP.SYNCS 0x989680 ;  /* 0x009896800000b95d */ /* 0x004fea0003900000 */
[----:B------:R-:W2:Y:S02]  /*2f0b0*/  @!P3 SYNCS.PHASECHK.TRANS64 P3, [R2+URZ+0x30], R12 ;  /* 0x0000300c0200b5a7 */ /* 0x000ea4000806007f */
[----:B--2---:R-:W-:Y:S05]  /*2f0c0*/  @!P3 BRA `(.L_x_76) ;  /* 0xfffffffc00f0b947 */ /* 0x004fea000383ffff */
[----:B------:R-:W-:Y:S05]  /*2f0d0*/  BRA `(.L_x_361) ;  /* 0xfffffdf000247947 */ /* 0x000fea000383ffff */
.L_x_86:
[----:B-1----:R1:W2:Y:S02]  /*2f0e0*/  SYNCS.PHASECHK.TRANS64.TRYWAIT P3, [R12+URZ+0x30], R13 ;  /* 0x0000300d0c0075a7 */ /* 0x0022a4000806017f */
[----:B--2---:R-:W-:Y:S05]  /*2f0f0*/  @!P3 NANOSLEEP.SYNCS 0x989680 ;  /* 0x009896800000b95d */ /* 0x004fea0003900000 */
[----:B------:R-:W2:Y:S02]  /*2f100*/  @!P3 SYNCS.PHASECHK.TRANS64 P3, [R12+URZ+0x30], R13 ;  /* 0x0000300d0c00b5a7 */ /* 0x000ea4000806007f */
[----:B--2---:R-:W-:Y:S05]  /*2f110*/  @!P3 BRA `(.L_x_86) ;  /* 0xfffffffc00f0b947 */ /* 0x004fea000383ffff */
[----:B------:R-:W-:Y:S05]  /*2f120*/  BRA `(.L_x_362) ;  /* 0xfffffe1000647947 */ /* 0x000fea000383ffff */
.L_x_96:
[----:B-1----:R1:W2:Y:S02]  /*2f130*/  SYNCS.PHASECHK.TRANS64.TRYWAIT P3, [R12+URZ+0x30], R13 ;  /* 0x0000300d0c0075a7 */ /* 0x0022a4000806017f */
[----:B--2---:R-:W-:Y:S05]  /*2f140*/  @!P3 NANOSLEEP.SYNCS 0x989680 ;  /* 0x009896800000b95d */ /* 0x004fea0003900000 */
[----:B------:R-:W2:Y:S02]  /*2f150*/  @!P3 SYNCS.PHASECHK.TRANS64 P3, [R12+URZ+0x30], R13 ;  /* 0x0000300d0c00b5a7 */ /* 0x000ea4000806007f */
[----:B--2---:R-:W-:Y:S05]  /*2f160*/  @!P3 BRA `(.L_x_96) ;  /* 0xfffffffc00f0b947 */ /* 0x004fea000383ffff */
[----:B------:R-:W-:Y:S05]  /*2f170*/  BRA `(.L_x_363) ;  /* 0xfffffe3000687947 */ /* 0x000fea000383ffff */
.L_x_106:
[----:B-1----:R1:W2:Y:S02]  /*2f180*/  SYNCS.PHASECHK.TRANS64.TRYWAIT P3, [R12+URZ+0x30], R13 ;  /* 0x0000300d0c0075a7 */ /* 0x0022a4000806017f */
[----:B--2---:R-:W-:Y:S05]  /*2f190*/  @!P3 NANOSLEEP.SYNCS 0x989680 ;  /* 0x009896800000b95d */ /* 0x004fea0003900000 */
[----:B------:R-:W2:Y:S02]  /*2f1a0*/  @!P3 SYNCS.PHASECHK.TRANS64 P3, [R12+URZ+0x30], R13 ;  /* 0x0000300d0c00b5a7 */ /* 0x000ea4000806007f */
[----:B--2---:R-:W-:Y:S05]  /*2f1b0*/  @!P3 BRA `(.L_x_106) ;  /* 0xfffffffc00f0b947 */ /* 0x004fea000383ffff */
[----:B------:R-:W-:Y:S05]  /*2f1c0*/  BRA `(.L_x_364) ;  /* 0xfffffe5000ac7947 */ /* 0x000fea000383ffff */
.L_x_116:
[----:B-1----:R1:W2:Y:S02]  /*2f1d0*/  SYNCS.PHASECHK.TRANS64.TRYWAIT P3, [R12+URZ+0x30], R13 ;  /* 0x0000300d0c0075a7 */ /* 0x0022a4000806017f */
[----:B--2---:R-:W-:Y:S05]  /*2f1e0*/  @!P3 NANOSLEEP.SYNCS 0x989680 ;  /* 0x009896800000b95d */ /* 0x004fea0003900000 */
[----:B------:R-:W2:Y:S02]  /*2f1f0*/  @!P3 SYNCS.PHASECHK.TRANS64 P3, [R12+URZ+0x30], R13 ;  /* 0x0000300d0c00b5a7 */ /* 0x000ea4000806007f */
[----:B--2---:R-:W-:Y:S05]  /*2f200*/  @!P3 BRA `(.L_x_116) ;  /* 0xfffffffc00f0b947 */ /* 0x004fea000383ffff */
[----:B------:R-:W-:Y:S05]  /*2f210*/  BRA `(.L_x_365) ;  /* 0xfffffe7000a87947 */ /* 0x000fea000383ffff */
.L_x_126:
[----:B-1----:R1:W2:Y:S02]  /*2f220*/  SYNCS.PHASECHK.TRANS64.TRYWAIT P3, [R12+URZ+0x30], R13 ;  /* 0x0000300d0c0075a7 */ /* 0x0022a4000806017f */
[----:B--2---:R-:W-:Y:S05]  /*2f230*/  @!P3 NANOSLEEP.SYNCS 0x989680 ;  /* 0x009896800000b95d */ /* 0x004fea0003900000 */
[----:B------:R-:W2:Y:S02]  /*2f240*/  @!P3 SYNCS.PHASECHK.TRANS64 P3, [R12+URZ+0x30], R13 ;  /* 0x0000300d0c00b5a7 */ /* 0x000ea4000806007f */
[----:B--2---:R-:W-:Y:S05]  /*2f250*/  @!P3 BRA `(.L_x_126) ;  /* 0xfffffffc00f0b947 */ /* 0x004fea000383ffff */
[----:B------:R-:W-:Y:S05]  /*2f260*/  BRA `(.L_x_366) ;  /* 0xfffffe9000e47947 */ /* 0x000fea000383ffff */
.L_x_136:
[----:B-1----:R1:W2:Y:S02]  /*2f270*/  SYNCS.PHASECHK.TRANS64.TRYWAIT P3, [R12+URZ+0x30], R13 ;  /* 0x0000300d0c0075a7 */ /* 0x0022a4000806017f */
[----:B--2---:R-:W-:Y:S05]  /*2f280*/  @!P3 NANOSLEEP.SYNCS 0x989680 ;  /* 0x009896800000b95d */ /* 0x004fea0003900000 */
[----:B------:R-:W2:Y:S02]  /*2f290*/  @!P3 SYNCS.PHASECHK.TRANS64 P3, [R12+URZ+0x30], R13 ;  /* 0x0000300d0c00b5a7 */ /* 0x000ea4000806007f */
[----:B--2---:R-:W-:Y:S05]  /*2f2a0*/  @!P3 BRA `(.L_x_136) ;  /* 0xfffffffc00f0b947 */ /* 0x004fea000383ffff */
[----:B------:R-:W-:Y:S05]  /*2f2b0*/  BRA `(.L_x_367) ;  /* 0xfffffeb000e07947 */ /* 0x000fea000383ffff */
.L_x_146:
[----:B-1----:R1:W2:Y:S02]  /*2f2c0*/  SYNCS.PHASECHK.TRANS64.TRYWAIT P3, [R12+URZ+0x30], R13 ;  /* 0x0000300d0c0075a7 */ /* 0x0022a4000806017f */
[----:B--2---:R-:W-:Y:S05]  /*2f2d0*/  @!P3 NANOSLEEP.SYNCS 0x989680 ;  /* 0x009896800000b95d */ /* 0x004fea0003900000 */
[----:B------:R-:W2:Y:S02]  /*2f2e0*/  @!P3 SYNCS.PHASECHK.TRANS64 P3, [R12+URZ+0x30], R13 ;  /* 0x0000300d0c00b5a7 */ /* 0x000ea4000806007f */
[----:B--2---:R-:W-:Y:S05]  /*2f2f0*/  @!P3 BRA `(.L_x_146) ;  /* 0xfffffffc00f0b947 */ /* 0x004fea000383ffff */
[----:B------:R-:W-:Y:S05]  /*2f300*/  BRA `(.L_x_368) ;  /* 0xfffffed4001c7947 */ /* 0x000fea000383ffff */
.L_x_156:
[----:B-1----:R1:W2:Y:S02]  /*2f310*/  SYNCS.PHASECHK.TRANS64.TRYWAIT P3, [R12+URZ+0x30], R13 ;  /* 0x0000300d0c0075a7 */ /* 0x0022a4000806017f */
[----:B--2---:R-:W-:Y:S05]  /*2f320*/  @!P3 NANOSLEEP.SYNCS 0x989680 ;  /* 0x009896800000b95d */ /* 0x004fea0003900000 */
[----:B------:R-:W2:Y:S02]  /*2f330*/  @!P3 SYNCS.PHASECHK.TRANS64 P3, [R12+URZ+0x30], R13 ;  /* 0x0000300d0c00b5a7 */ /* 0x000ea4000806007f */
[----:B--2---:R-:W-:Y:S05]  /*2f340*/  @!P3 BRA `(.L_x_156) ;  /* 0xfffffffc00f0b947 */ /* 0x004fea000383ffff */
[----:B------:R-:W-:Y:S05]  /*2f350*/  BRA `(.L_x_369) ;  /* 0xfffffef400187947 */ /* 0x000fea000383ffff */
.L_x_166:
[----:B-1----:R1:W2:Y:S02]  /*2f360*/  SYNCS.PHASECHK.TRANS64.TRYWAIT P3, [R12+URZ+0x30], R13 ;  /* 0x0000300d0c0075a7 */ /* 0x0022a4000806017f */
[----:B--2---:R-:W-:Y:S05]  /*2f370*/  @!P3 NANOSLEEP.SYNCS 0x989680 ;  /* 0x009896800000b95d */ /* 0x004fea0003900000 */
[----:B------:R-:W2:Y:S02]  /*2f380*/  @!P3 SYNCS.PHASECHK.TRANS64 P3, [R12+URZ+0x30], R13 ;  /* 0x0000300d0c00b5a7 */ /* 0x000ea4000806007f */
[----:B--2---:R-:W-:Y:S05]  /*2f390*/  @!P3 BRA `(.L_x_166) ;  /* 0xfffffffc00f0b947 */ /* 0x004fea000383ffff */
[----:B------:R-:W-:Y:S05]  /*2f3a0*/  BRA `(.L_x_370) ;  /* 0xffffff1400547947 */ /* 0x000fea000383ffff */
.L_x_176:
[----:B-1----:R1:W2:Y:S02]  /*2f3b0*/  SYNCS.PHASECHK.TRANS64.TRYWAIT P3, [R12+URZ+0x30], R13 ;  /* 0x0000300d0c0075a7 */ /* 0x0022a4000806017f */
[----:B--2---:R-:W-:Y:S05]  /*2f3c0*/  @!P3 NANOSLEEP.SYNCS 0x989680 ;  /* 0x009896800000b95d */ /* 0x004fea0003900000 */
[----:B------:R-:W2:Y:S02]  /*2f3d0*/  @!P3 SYNCS.PHASECHK.TRANS64 P3, [R12+URZ+0x30], R13 ;  /* 0x0000300d0c00b5a7 */ /* 0x000ea4000806007f */
[----:B--2---:R-:W-:Y:S05]  /*2f3e0*/  @!P3 BRA `(.L_x_176) ;  /* 0xfffffffc00f0b947 */ /* 0x004fea000383ffff */
[----:B------:R-:W-:Y:S05]  /*2f3f0*/  BRA `(.L_x_371) ;  /* 0xffffff3400507947 */ /* 0x000fea000383ffff */
.L_x_186:
[----:B--2---:R2:W3:Y:S02]  /*2f400*/  SYNCS.PHASECHK.TRANS64.TRYWAIT P3, [R12+URZ+0x30], R13 ;  /* 0x0000300d0c0075a7 */ /* 0x0044e4000806017f */
[----:B---3--:R-:W-:Y:S05]  /*2f410*/  @!P3 NANOSLEEP.SYNCS 0x989680 ;  /* 0x009896800000b95d */ /* 0x008fea0003900000 */
[----:B------:R-:W3:Y:S02]  /*2f420*/  @!P3 SYNCS.PHASECHK.TRANS64 P3, [R12+URZ+0x30], R13 ;  /* 0x0000300d0c00b5a7 */ /* 0x000ee4000806007f */
[----:B---3--:R-:W-:Y:S05]  /*2f430*/  @!P3 BRA `(.L_x_186) ;  /* 0xfffffffc00f0b947 */ /* 0x008fea000383ffff */
[----:B------:R-:W-:Y:S05]  /*2f440*/  BRA `(.L_x_372) ;  /* 0xffffff54008c7947 */ /* 0x000fea000383ffff */
.L_x_196:
[----:B-1----:R1:W2:Y:S02]  /*2f450*/  SYNCS.PHASECHK.TRANS64.TRYWAIT P3, [R12+URZ+0x30], R13 ;  /* 0x0000300d0c0075a7 */ /* 0x0022a4000806017f */
[----:B--2---:R-:W-:Y:S05]  /*2f460*/  @!P3 NANOSLEEP.SYNCS 0x989680 ;  /* 0x009896800000b95d */ /* 0x004fea0003900000 */
[----:B------:R-:W2:Y:S02]  /*2f470*/  @!P3 SYNCS.PHASECHK.TRANS64 P3, [R12+URZ+0x30], R13 ;  /* 0x0000300d0c00b5a7 */ /* 0x000ea4000806007f */
[----:B--2---:R-:W-:Y:S05]  /*2f480*/  @!P3 BRA `(.L_x_196) ;  /* 0xfffffffc00f0b947 */ /* 0x004fea000383ffff */
[----:B------:R-:W-:Y:S05]  /*2f490*/  BRA `(.L_x_373) ;  /* 0xffffff7400887947 */ /* 0x000fea000383ffff */
.L_x_206:
[----:B-1----:R1:W2:Y:S02]  /*2f4a0*/  SYNCS.PHASECHK.TRANS64.TRYWAIT P3, [R13+URZ+0x30], R2 ;  /* 0x000030020d0075a7 */ /* 0x0022a4000806017f */
[----:B--2---:R-:W-:Y:S05]  /*2f4b0*/  @!P3 NANOSLEEP.SYNCS 0x989680 ;  /* 0x009896800000b95d */ /* 0x004fea0003900000 */
[----:B------:R-:W2:Y:S02]  /*2f4c0*/  @!P3 SYNCS.PHASECHK.TRANS64 P3, [R13+URZ+0x30], R2 ;  /* 0x000030020d00b5a7 */ /* 0x000ea4000806007f */
[----:B--2---:R-:W-:Y:S05]  /*2f4d0*/  @!P3 BRA `(.L_x_206) ;  /* 0xfffffffc00f0b947 */ /* 0x004fea000383ffff */
[----:B------:R-:W-:Y:S05]  /*2f4e0*/  BRA `(.L_x_374) ;  /* 0xffffff9400c47947 */ /* 0x000fea000383ffff */
.L_x_226:
[----:B-1----:R-:W-:-:S04]  /*2f4f0*/  MOV R5, UR4 ;  /* 0x0000000400057c02 */ /* 0x002fc80008000f00 */
[----:B------:R1:W2:Y:S03]  /*2f500*/  SYNCS.PHASECHK.TRANS64.TRYWAIT P0, [R5+URZ+0x78], R0 ;  /* 0x00007800050075a7 */ /* 0x0002a6000800017f */
[----:B--2---:R-:W-:Y:S05]  /*2f510*/  @!P0 NANOSLEEP.SYNCS 0x989680 ;  /* 0x009896800000895d */ /* 0x004fea0003900000 */
[----:B------:R-:W2:Y:S02]  /*2f520*/  @!P0 SYNCS.PHASECHK.TRANS64 P0, [R5+URZ+0x78], R0 ;  /* 0x00007800050085a7 */ /* 0x000ea4000800007f */
[----:B--2---:R-:W-:Y:S05]  /*2f530*/  @!P0 BRA `(.L_x_226) ;  /* 0xfffffffc00ec8947 */ /* 0x004fea000383ffff */
[----:B------:R-:W-:Y:S05]  /*2f540*/  BRA `(.L_x_225) ;  /* 0xffffffc400847947 */ /* 0x000fea000383ffff */
.L_x_235:
[----:B-1----:R-:W-:-:S04]  /*2f550*/  MOV R3, UR4 ;  /* 0x0000000400037c02 */ /* 0x002fc80008000f00 */
[----:B------:R1:W2:Y:S03]  /*2f560*/  SYNCS.PHASECHK.TRANS64.TRYWAIT P2, [R3+URZ+0x50], R2 ;  /* 0x00005002030075a7 */ /* 0x0002a6000804017f */
[----:B--2---:R-:W-:Y:S05]  /*2f570*/  @!P2 NANOSLEEP.SYNCS 0x989680 ;  /* 0x009896800000a95d */ /* 0x004fea0003900000 */
[----:B------:R-:W2:Y:S02]  /*2f580*/  @!P2 SYNCS.PHASECHK.TRANS64 P2, [R3+URZ+0x50], R2 ;  /* 0x000050020300a5a7 */ /* 0x000ea4000804007f */
[----:B--2---:R-:W-:Y:S05]  /*2f590*/  @!P2 BRA `(.L_x_235) ;  /* 0xfffffffc00eca947 */ /* 0x004fea000383ffff */
[----:B------:R-:W-:Y:S05]  /*2f5a0*/  BRA `(.L_x_375) ;  /* 0xffffffc8007c7947 */ /* 0x000fea000383ffff */
.L_x_241:
[----:B-12---:R-:W-:-:S04]  /*2f5b0*/  MOV R3, UR4 ;  /* 0x0000000400037c02 */ /* 0x006fc80008000f00 */
[----:B------:R1:W2:Y:S03]  /*2f5c0*/  SYNCS.PHASECHK.TRANS64.TRYWAIT P2, [R3+URZ+0x58], R2 ;  /* 0x00005802030075a7 */ /* 0x0002a6000804017f */
[----:B--2---:R-:W-:Y:S05]  /*2f5d0*/  @!P2 NANOSLEEP.SYNCS 0x989680 ;  /* 0x009896800000a95d */ /* 0x004fea0003900000 */
[----:B------:R-:W2:Y:S02]  /*2f5e0*/  @!P2 SYNCS.PHASECHK.TRANS64 P2, [R3+URZ+0x58], R2 ;  /* 0x000058020300a5a7 */ /* 0x000ea4000804007f */
[----:B--2---:R-:W-:Y:S05]  /*2f5f0*/  @!P2 BRA `(.L_x_241) ;  /* 0xfffffffc00eca947 */ /* 0x004fea000383ffff */
[----:B------:R-:W-:Y:S05]  /*2f600*/  BRA `(.L_x_376) ;  /* 0xffffffc800c47947 */ /* 0x000fea000383ffff */
.L_x_247:
[----:B-123--:R-:W-:-:S04]  /*2f610*/  MOV R3, UR4 ;  /* 0x0000000400037c02 */ /* 0x00efc80008000f00 */
[----:B------:R1:W2:Y:S03]  /*2f620*/  SYNCS.PHASECHK.TRANS64.TRYWAIT P2, [R3+URZ+0x60], R2 ;  /* 0x00006002030075a7 */ /* 0x0002a6000804017f */
[----:B--2---:R-:W-:Y:S05]  /*2f630*/  @!P2 NANOSLEEP.SYNCS 0x989680 ;  /* 0x009896800000a95d */ /* 0x004fea0003900000 */
[----:B------:R-:W2:Y:S02]  /*2f640*/  @!P2 SYNCS.PHASECHK.TRANS64 P2, [R3+URZ+0x60], R2 ;  /* 0x000060020300a5a7 */ /* 0x000ea4000804007f */
[----:B--2---:R-:W-:Y:S05]  /*2f650*/  @!P2 BRA `(.L_x_247) ;  /* 0xfffffffc00eca947 */ /* 0x004fea000383ffff */
[----:B------:R-:W-:Y:S05]  /*2f660*/  BRA `(.L_x_377) ;  /* 0xffffffcc00187947 */ /* 0x000fea000383ffff */
.L_x_253:
[----:B-1234-:R-:W-:-:S04]  /*2f670*/  MOV R3, UR4 ;  /* 0x0000000400037c02 */ /* 0x01efc80008000f00 */
[----:B------:R1:W2:Y:S03]  /*2f680*/  SYNCS.PHASECHK.TRANS64.TRYWAIT P2, [R3+URZ+0x68], R2 ;  /* 0x00006802030075a7 */ /* 0x0002a6000804017f */
[----:B--2---:R-:W-:Y:S05]  /*2f690*/  @!P2 NANOSLEEP.SYNCS 0x989680 ;  /* 0x009896800000a95d */ /* 0x004fea0003900000 */
[----:B------:R-:W2:Y:S02]  /*2f6a0*/  @!P2 SYNCS.PHASECHK.TRANS64 P2, [R3+URZ+0x68], R2 ;  /* 0x000068020300a5a7 */ /* 0x000ea4000804007f */
[----:B--2---:R-:W-:Y:S05]  /*2f6b0*/  @!P2 BRA `(.L_x_253) ;  /* 0xfffffffc00eca947 */ /* 0x004fea000383ffff */
[----:B------:R-:W-:Y:S05]  /*2f6c0*/  BRA `(.L_x_378) ;  /* 0xffffffcc00647947 */ /* 0x000fea000383ffff */
.L_x_259:
[----:B-1----:R-:W-:-:S04]  /*2f6d0*/  MOV R4, UR4 ;  /* 0x0000000400047c02 */ /* 0x002fc80008000f00 */
[----:B------:R1:W2:Y:S03]  /*2f6e0*/  SYNCS.PHASECHK.TRANS64.TRYWAIT P2, [R4+URZ+0x50], R3 ;  /* 0x00005003040075a7 */ /* 0x0002a6000804017f */
[----:B--2---:R-:W-:Y:S05]  /*2f6f0*/  @!P2 NANOSLEEP.SYNCS 0x989680 ;  /* 0x009896800000a95d */ /* 0x004fea0003900000 */
[----:B------:R-:W2:Y:S02]  /*2f700*/  @!P2 SYNCS.PHASECHK.TRANS64 P2, [R4+URZ+0x50], R3 ;  /* 0x000050030400a5a7 */ /* 0x000ea4000804007f */
[----:B--2---:R-:W-:Y:S05]  /*2f710*/  @!P2 BRA `(.L_x_259) ;  /* 0xfffffffc00eca947 */ /* 0x004fea000383ffff */
[----:B------:R-:W-:Y:S05]  /*2f720*/  BRA `(.L_x_379) ;  /* 0xffffffcc00b87947 */ /* 0x000fea000383ffff */
.L_x_265:
[----:B-12---:R-:W-:-:S04]  /*2f730*/  MOV R4, UR4 ;  /* 0x0000000400047c02 */ /* 0x006fc80008000f00 */
[----:B------:R1:W2:Y:S03]  /*2f740*/  SYNCS.PHASECHK.TRANS64.TRYWAIT P2, [R4+URZ+0x58], R3 ;  /* 0x00005803040075a7 */ /* 0x0002a6000804017f */
[----:B--2---:R-:W-:Y:S05]  /*2f750*/  @!P2 NANOSLEEP.SYNCS 0x989680 ;  /* 0x009896800000a95d */ /* 0x004fea0003900000 */
[----:B------:R-:W2:Y:S02]  /*2f760*/  @!P2 SYNCS.PHASECHK.TRANS64 P2, [R4+URZ+0x58], R3 ;  /* 0x000058030400a5a7 */ /* 0x000ea4000804007f */
[----:B--2---:R-:W-:Y:S05]  /*2f770*/  @!P2 BRA `(.L_x_265) ;  /* 0xfffffffc00eca947 */ /* 0x004fea000383ffff */
[----:B------:R-:W-:Y:S05]  /*2f780*/  BRA `(.L_x_380) ;  /* 0xffffffcc00f87947 */ /* 0x000fea000383ffff */
.L_x_271:
[----:B-123--:R-:W-:-:S04]  /*2f790*/  MOV R4, UR4 ;  /* 0x0000000400047c02 */ /* 0x00efc80008000f00 */
[----:B------:R1:W2:Y:S03]  /*2f7a0*/  SYNCS.PHASECHK.TRANS64.TRYWAIT P2, [R4+URZ+0x60], R3 ;  /* 0x00006003040075a7 */ /* 0x0002a6000804017f */
[----:B--2---:R-:W-:Y:S05]  /*2f7b0*/  @!P2 NANOSLEEP.SYNCS 0x989680 ;  /* 0x009896800000a95d */ /* 0x004fea0003900000 */
[----:B------:R-:W2:Y:S02]  /*2f7c0*/  @!P2 SYNCS.PHASECHK.TRANS64 P2, [R4+URZ+0x60], R3 ;  /* 0x000060030400a5a7 */ /* 0x000ea4000804007f */
[----:B--2---:R-:W-:Y:S05]  /*2f7d0*/  @!P2 BRA `(.L_x_271) ;  /* 0xfffffffc00eca947 */ /* 0x004fea000383ffff */
[----:B------:R-:W-:Y:S05]  /*2f7e0*/  BRA `(.L_x_381) ;  /* 0xffffffd000407947 */ /* 0x000fea000383ffff */
.L_x_277:
[----:B-1234-:R-:W-:-:S04]  /*2f7f0*/  IMAD.U32 R4, RZ, RZ, UR4 ;  /* 0x00000004ff047e24 */ /* 0x01efc8000f8e00ff */
[----:B------:R1:W2:Y:S03]  /*2f800*/  SYNCS.PHASECHK.TRANS64.TRYWAIT P2, [R4+URZ+0x68], R3 ;  /* 0x00006803040075a7 */ /* 0x0002a6000804017f */
[----:B--2---:R-:W-:Y:S05]  /*2f810*/  @!P2 NANOSLEEP.SYNCS 0x989680 ;  /* 0x009896800000a95d */ /* 0x004fea0003900000 */
[----:B------:R-:W2:Y:S02]  /*2f820*/  @!P2 SYNCS.PHASECHK.TRANS64 P2, [R4+URZ+0x68], R3 ;  /* 0x000068030400a5a7 */ /* 0x000ea4000804007f */
[----:B--2---:R-:W-:Y:S05]  /*2f830*/  @!P2 BRA `(.L_x_277) ;  /* 0xfffffffc00eca947 */ /* 0x004fea000383ffff */
[----:B------:R-:W-:Y:S05]  /*2f840*/  BRA `(.L_x_382) ;  /* 0xffffffd000807947 */ /* 0x000fea000383ffff */
.L_x_283:
[----:B------:R-:W-:-:S04]  /*2f850*/  MOV R5, UR4 ;  /* 0x0000000400057c02 */ /* 0x000fc80008000f00 */
[----:B------:R1:W1:Y:S03]  /*2f860*/  SYNCS.PHASECHK.TRANS64.TRYWAIT P2, [R5+URZ+0x50], R2 ;  /* 0x00005002050075a7 */ /* 0x000266000804017f */
[----:B-1----:R-:W-:Y:S05]  /*2f870*/  @!P2 NANOSLEEP.SYNCS 0x989680 ;  /* 0x009896800000a95d */ /* 0x002fea0003900000 */
[----:B------:R-:W1:Y:S02]  /*2f880*/  @!P2 SYNCS.PHASECHK.TRANS64 P2, [R5+URZ+0x50], R2 ;  /* 0x000050020500a5a7 */ /* 0x000e64000804007f */
[----:B-1----:R-:W-:Y:S05]  /*2f890*/  @!P2 BRA `(.L_x_283) ;  /* 0xfffffffc00eca947 */ /* 0x002fea000383ffff */
[----:B------:R-:W-:Y:S05]  /*2f8a0*/  BRA `(.L_x_383) ;  /* 0xffffffd000c87947 */ /* 0x000fea000383ffff */
.L_x_289:
[----:B------:R-:W-:-:S04]  /*2f8b0*/  MOV R5, UR4 ;  /* 0x0000000400057c02 */ /* 0x000fc80008000f00 */
[----:B------:R1:W1:Y:S03]  /*2f8c0*/  SYNCS.PHASECHK.TRANS64.TRYWAIT P2, [R5+URZ+0x58], R2 ;  /* 0x00005802050075a7 */ /* 0x000266000804017f */
[----:B-1----:R-:W-:Y:S05]  /*2f8d0*/  @!P2 NANOSLEEP.SYNCS 0x989680 ;  /* 0x009896800000a95d */ /* 0x002fea0003900000 */
[----:B------:R-:W1:Y:S02]  /*2f8e0*/  @!P2 SYNCS.PHASECHK.TRANS64 P2, [R5+URZ+0x58], R2 ;  /* 0x000058020500a5a7 */ /* 0x000e64000804007f */
[----:B-1----:R-:W-:Y:S05]  /*2f8f0*/  @!P2 BRA `(.L_x_289) ;  /* 0xfffffffc00eca947 */ /* 0x002fea000383ffff */
[----:B------:R-:W-:Y:S05]  /*2f900*/  BRA `(.L_x_384) ;  /* 0xffffffd4000c7947 */ /* 0x000fea000383ffff */
.L_x_295:
[----:B------:R-:W-:-:S04]  /*2f910*/  MOV R5, UR4 ;  /* 0x0000000400057c02 */ /* 0x000fc80008000f00 */
[----:B------:R1:W1:Y:S03]  /*2f920*/  SYNCS.PHASECHK.TRANS64.TRYWAIT P2, [R5+URZ+0x60], R2 ;  /* 0x00006002050075a7 */ /* 0x000266000804017f */
[----:B-1----:R-:W-:Y:S05]  /*2f930*/  @!P2 NANOSLEEP.SYNCS 0x989680 ;  /* 0x009896800000a95d */ /* 0x002fea0003900000 */
[----:B------:R-:W1:Y:S02]  /*2f940*/  @!P2 SYNCS.PHASECHK.TRANS64 P2, [R5+URZ+0x60], R2 ;  /* 0x000060020500a5a7 */ /* 0x000e64000804007f */
[----:B-1----:R-:W-:Y:S05]  /*2f950*/  @!P2 BRA `(.L_x_295) ;  /* 0xfffffffc00eca947 */ /* 0x002fea000383ffff */
[----:B------:R-:W-:Y:S05]  /*2f960*/  BRA `(.L_x_385) ;  /* 0xffffffd400547947 */ /* 0x000fea000383ffff */
.L_x_301:
[----:B------:R-:W-:-:S04]  /*2f970*/  MOV R5, UR4 ;  /* 0x0000000400057c02 */ /* 0x000fc80008000f00 */
[----:B------:R1:W1:Y:S03]  /*2f980*/  SYNCS.PHASECHK.TRANS64.TRYWAIT P2, [R5+URZ+0x68], R2 ;  /* 0x00006802050075a7 */ /* 0x000266000804017f */
[----:B-1----:R-:W-:Y:S05]  /*2f990*/  @!P2 NANOSLEEP.SYNCS 0x989680 ;  /* 0x009896800000a95d */ /* 0x002fea0003900000 */
[----:B------:R-:W1:Y:S02]  /*2f9a0*/  @!P2 SYNCS.PHASECHK.TRANS64 P2, [R5+URZ+0x68], R2 ;  /* 0x000068020500a5a7 */ /* 0x000e64000804007f */
[----:B-1----:R-:W-:Y:S05]  /*2f9b0*/  @!P2 BRA `(.L_x_301) ;  /* 0xfffffffc00eca947 */ /* 0x002fea000383ffff */
[----:B------:R-:W-:Y:S05]  /*2f9c0*/  BRA `(.L_x_386) ;  /* 0xffffffd400987947 */ /* 0x000fea000383ffff */
.L_x_307:
[----:B-1----:R-:W-:-:S04]  /*2f9d0*/  MOV R2, UR4 ;  /* 0x0000000400027c02 */ /* 0x002fc80008000f00 */
[----:B------:R1:W1:Y:S03]  /*2f9e0*/  SYNCS.PHASECHK.TRANS64.TRYWAIT P2, [R2+URZ+0x50], R3 ;  /* 0x00005003020075a7 */ /* 0x000266000804017f */
[----:B-1----:R-:W-:Y:S05]  /*2f9f0*/  @!P2 NANOSLEEP.SYNCS 0x989680 ;  /* 0x009896800000a95d */ /* 0x002fea0003900000 */
[----:B------:R-:W1:Y:S02]  /*2fa00*/  @!P2 SYNCS.PHASECHK.TRANS64 P2, [R2+URZ+0x50], R3 ;  /* 0x000050030200a5a7 */ /* 0x000e64000804007f */
[----:B-1----:R-:W-:Y:S05]  /*2fa10*/  @!P2 BRA `(.L_x_307) ;  /* 0xfffffffc00eca947 */ /* 0x002fea000383ffff */
[----:B------:R-:W-:Y:S05]  /*2fa20*/  BRA `(.L_x_387) ;  /* 0xffffffd400e07947 */ /* 0x000fea000383ffff */
.L_x_313:
[----:B-1----:R-:W-:-:S04]  /*2fa30*/  MOV R2, UR4 ;  /* 0x0000000400027c02 */ /* 0x002fc80008000f00 */
[----:B------:R1:W1:Y:S03]  /*2fa40*/  SYNCS.PHASECHK.TRANS64.TRYWAIT P2, [R2+URZ+0x58], R3 ;  /* 0x00005803020075a7 */ /* 0x000266000804017f */
[----:B-1----:R-:W-:Y:S05]  /*2fa50*/  @!P2 NANOSLEEP.SYNCS 0x989680 ;  /* 0x009896800000a95d */ /* 0x002fea0003900000 */
[----:B------:R-:W1:Y:S02]  /*2fa60*/  @!P2 SYNCS.PHASECHK.TRANS64 P2, [R2+URZ+0x58], R3 ;  /* 0x000058030200a5a7 */ /* 0x000e64000804007f */
[----:B-1----:R-:W-:Y:S05]  /*2fa70*/  @!P2 BRA `(.L_x_313) ;  /* 0xfffffffc00eca947 */ /* 0x002fea000383ffff */
[----:B------:R-:W-:Y:S05]  /*2fa80*/  BRA `(.L_x_388) ;  /* 0xffffffd800247947 */ /* 0x000fea000383ffff */
.L_x_319:
[----:B-1----:R-:W-:-:S04]  /*2fa90*/  MOV R2, UR4 ;  /* 0x0000000400027c02 */ /* 0x002fc80008000f00 */
[----:B------:R1:W1:Y:S03]  /*2faa0*/  SYNCS.PHASECHK.TRANS64.TRYWAIT P2, [R2+URZ+0x60], R3 ;  /* 0x00006003020075a7 */ /* 0x000266000804017f */
[----:B-1----:R-:W-:Y:S05]  /*2fab0*/  @!P2 NANOSLEEP.SYNCS 0x989680 ;  /* 0x009896800000a95d */ /* 0x002fea0003900000 */
[----:B------:R-:W1:Y:S02]  /*2fac0*/  @!P2 SYNCS.PHASECHK.TRANS64 P2, [R2+URZ+0x60], R3 ;  /* 0x000060030200a5a7 */ /* 0x000e64000804007f */
[----:B-1----:R-:W-:Y:S05]  /*2fad0*/  @!P2 BRA `(.L_x_319) ;  /* 0xfffffffc00eca947 */ /* 0x002fea000383ffff */
[----:B------:R-:W-:Y:S05]  /*2fae0*/  BRA `(.L_x_389) ;  /* 0xffffffd8006c7947 */ /* 0x000fea000383ffff */
.L_x_325:
[----:B-1----:R-:W-:-:S04]  /*2faf0*/  MOV R2, UR4 ;  /* 0x0000000400027c02 */ /* 0x002fc80008000f00 */
[----:B------:R1:W1:Y:S03]  /*2fb00*/  SYNCS.PHASECHK.TRANS64.TRYWAIT P2, [R2+URZ+0x68], R3 ;  /* 0x00006803020075a7 */ /* 0x000266000804017f */
[----:B-1----:R-:W-:Y:S05]  /*2fb10*/  @!P2 NANOSLEEP.SYNCS 0x989680 ;  /* 0x009896800000a95d */ /* 0x002fea0003900000 */
[----:B------:R-:W1:Y:S02]  /*2fb20*/  @!P2 SYNCS.PHASECHK.TRANS64 P2, [R2+URZ+0x68], R3 ;  /* 0x000068030200a5a7 */ /* 0x000e64000804007f */
[----:B-1----:R-:W-:Y:S05]  /*2fb30*/  @!P2 BRA `(.L_x_325) ;  /* 0xfffffffc00eca947 */ /* 0x002fea000383ffff */
[----:B------:R-:W-:Y:S05]  /*2fb40*/  BRA `(.L_x_390) ;  /* 0xffffffd800b07947 */ /* 0x000fea000383ffff */
.L_x_335:
[----:B--2---:R2:W4:Y:S02]  /*2fb50*/  SYNCS.PHASECHK.TRANS64.TRYWAIT P0, [R0+URZ+0x50], R3 ;  /* 0x00005003000075a7 */ /* 0x004524000800017f */
[----:B----4-:R-:W-:Y:S05]  /*2fb60*/  @!P0 NANOSLEEP.SYNCS 0x989680 ;  /* 0x009896800000895d */ /* 0x010fea0003900000 */
[----:B------:R-:W4:Y:S02]  /*2fb70*/  @!P0 SYNCS.PHASECHK.TRANS64 P0, [R0+URZ+0x50], R3 ;  /* 0x00005003000085a7 */ /* 0x000f24000800007f */
[----:B----4-:R-:W-:Y:S05]  /*2fb80*/  @!P0 BRA `(.L_x_335) ;  /* 0xfffffffc00f08947 */ /* 0x010fea000383ffff */
[----:B------:R-:W-:Y:S05]  /*2fb90*/  BRA `(.L_x_391) ;  /* 0xffffffe000b47947 */ /* 0x000fea000383ffff */
.L_x_337:
[----:B----4-:R4:W1:Y:S02]  /*2fba0*/  SYNCS.PHASECHK.TRANS64.TRYWAIT P0, [R0+URZ+0x58], R3 ;  /* 0x00005803000075a7 */ /* 0x010864000800017f */
[----:B-1----:R-:W-:Y:S05]  /*2fbb0*/  @!P0 NANOSLEEP.SYNCS 0x989680 ;  /* 0x009896800000895d */ /* 0x002fea0003900000 */
[----:B------:R-:W1:Y:S02]  /*2fbc0*/  @!P0 SYNCS.PHASECHK.TRANS64 P0, [R0+URZ+0x58], R3 ;  /* 0x00005803000085a7 */ /* 0x000e64000800007f */
[----:B-1----:R-:W-:Y:S05]  /*2fbd0*/  @!P0 BRA `(.L_x_337) ;  /* 0xfffffffc00f08947 */ /* 0x002fea000383ffff */
[----:B------:R-:W-:Y:S05]  /*2fbe0*/  BRA `(.L_x_392) ;  /* 0xffffffe000b07947 */ /* 0x000fea000383ffff */
.L_x_339:
[----:B------:R1:W1:Y:S02]  /*2fbf0*/  SYNCS.PHASECHK.TRANS64.TRYWAIT P0, [R0+URZ+0x60], R3 ;  /* 0x00006003000075a7 */ /* 0x000264000800017f */
[----:B-1----:R-:W-:Y:S05]  /*2fc00*/  @!P0 NANOSLEEP.SYNCS 0x989680 ;  /* 0x009896800000895d */ /* 0x002fea0003900000 */
[----:B------:R-:W1:Y:S02]  /*2fc10*/  @!P0 SYNCS.PHASECHK.TRANS64 P0, [R0+URZ+0x60], R3 ;  /* 0x00006003000085a7 */ /* 0x000e64000800007f */
[----:B-1----:R-:W-:Y:S05]  /*2fc20*/  @!P0 BRA `(.L_x_339) ;  /* 0xfffffffc00f08947 */ /* 0x002fea000383ffff */
[----:B------:R-:W-:Y:S05]  /*2fc30*/  BRA `(.L_x_393) ;  /* 0xffffffe000ac7947 */ /* 0x000fea000383ffff */
.L_x_343:
[----:B------:R-:W-:Y:S01]  /*2fc40*/  BSSY B1, `(.L_x_394) ;  /* 0x0000006000017945 */ /* 0x000fe20003800000 */
[----:B------:R-:W-:-:S07]  /*2fc50*/  MOV R15, 0xffffffff ;  /* 0xffffffff000f7802 */ /* 0x000fce0000000f00 */
[----:B------:R-:W-:Y:S05]  /*2fc60*/  WARPSYNC.COLLECTIVE R15, `(.L_x_395) ;  /* 0x000000000f0c7348 */ /* 0x000fea0003c00000 */
[----:B------:R-:W-:Y:S02]  /*2fc70*/  ELECT P6, UR62, PT ;  /* 0x00000000003e782f */ /* 0x000fe400038c0000 */
[----:B------:R-:W-:Y:S01]  /*2fc80*/  MOV R14, UR62 ;  /* 0x0000003e000e7c02 */ /* 0x000fe20008000f00 */
[----:B------:R-:W-:Y:S10]  /*2fc90*/  ENDCOLLECTIVE ;  /* 0x000000000000791b */ /* 0x000ff40003800000 */
.L_x_395:
[----:B------:R-:W-:Y:S05]  /*2fca0*/  BSYNC B1 ;  /* 0x0000000000017941 */ /* 0x000fea0003800000 */
.L_x_394:
[----:B------:R-:W-:Y:S05]  /*2fcb0*/  BRA `(.L_x_396) ;  /* 0xffffffe4002c7947 */ /* 0x000fea000383ffff */
.L_x_346:
[----:B-1----:R1:W2:Y:S02]  /*2fcc0*/  SYNCS.PHASECHK.TRANS64.TRYWAIT P0, [R11+URZ+0x18], R12 ;  /* 0x0000180c0b0075a7 */ /* 0x0022a4000800017f */
[----:B--2---:R-:W-:Y:S05]  /*2fcd0*/  @!P0 NANOSLEEP.SYNCS 0x989680 ;  /* 0x009896800000895d */ /* 0x004fea0003900000 */
[----:B------:R-:W2:Y:S02]  /*2fce0*/  @!P0 SYNCS.PHASECHK.TRANS64 P0, [R11+URZ+0x18], R12 ;  /* 0x0000180c0b0085a7 */ /* 0x000ea4000800007f */
[----:B--2---:R-:W-:Y:S05]  /*2fcf0*/  @!P0 BRA `(.L_x_346) ;  /* 0xfffffffc00f08947 */ /* 0x004fea000383ffff */
[----:B------:R-:W-:Y:S05]  /*2fd00*/  BRA `(.L_x_397) ;  /* 0xffffffe400647947 */ /* 0x000fea000383ffff */
.L_x_354:
[----:B------:R-:W-:Y:S01]  /*2fd10*/  BSSY B0, `(.L_x_398) ;  /* 0x0000006000007945 */ /* 0x000fe20003800000 */
[----:B------:R-:W-:-:S07]  /*2fd20*/  MOV R15, 0xffffffff ;  /* 0xffffffff000f7802 */ /* 0x000fce0000000f00 */
[----:B--2---:R-:W-:Y:S05]  /*2fd30*/  WARPSYNC.COLLECTIVE R15, `(.L_x_399) ;  /* 0x000000000f0c7348 */ /* 0x004fea0003c00000 */
[----:B------:R-:W-:Y:S02]  /*2fd40*/  ELECT P6, UR62, PT ;  /* 0x00000000003e782f */ /* 0x000fe400038c0000 */
[----:B------:R-:W-:Y:S01]  /*2fd50*/  MOV R14, UR62 ;  /* 0x0000003e000e7c02 */ /* 0x000fe20008000f00 */
[----:B--2---:R-:W-:Y:S10]  /*2fd60*/  ENDCOLLECTIVE ;  /* 0x000000000000791b */ /* 0x004ff40003800000 */
.L_x_399:
[----:B------:R-:W-:Y:S05]  /*2fd70*/  BSYNC B0 ;  /* 0x0000000000007941 */ /* 0x000fea0003800000 */
.L_x_398:
[----:B------:R-:W-:Y:S05]  /*2fd80*/  BRA `(.L_x_400) ;  /* 0xffffffec00d87947 */ /* 0x000fea000383ffff */
.L_x_356:
[----:B-1----:R1:W3:Y:S02]  /*2fd90*/  SYNCS.PHASECHK.TRANS64.TRYWAIT P0, [R4+URZ], R3 ;  /* 0x00000003040075a7 */ /* 0x0022e4000800017f */
[----:B---3--:R-:W-:Y:S05]  /*2fda0*/  @!P0 NANOSLEEP.SYNCS 0x989680 ;  /* 0x009896800000895d */ /* 0x008fea0003900000 */
[----:B------:R-:W3:Y:S02]  /*2fdb0*/  @!P0 SYNCS.PHASECHK.TRANS64 P0, [R4+URZ], R3 ;  /* 0x00000003040085a7 */ /* 0x000ee4000800007f */
[----:B---3--:R-:W-:Y:S05]  /*2fdc0*/  @!P0 BRA `(.L_x_356) ;  /* 0xfffffffc00f08947 */ /* 0x008fea000383ffff */
[----:B------:R-:W-:Y:S05]  /*2fdd0*/  BRA `(.L_x_401) ;  /* 0xffffffec00fc7947 */ /* 0x000fea000383ffff */
.L_x_357:
[----:B-1----:R1:W3:Y:S02]  /*2fde0*/  SYNCS.PHASECHK.TRANS64.TRYWAIT P0, [R3+URZ], R0 ;  /* 0x00000000030075a7 */ /* 0x0022e4000800017f */
[----:B---3--:R-:W-:Y:S05]  /*2fdf0*/  @!P0 NANOSLEEP.SYNCS 0x989680 ;  /* 0x009896800000895d */ /* 0x008fea0003900000 */
[----:B------:R-:W3:Y:S02]  /*2fe00*/  @!P0 SYNCS.PHASECHK.TRANS64 P0, [R3+URZ], R0 ;  /* 0x00000000030085a7 */ /* 0x000ee4000800007f */
[----:B---3--:R-:W-:Y:S05]  /*2fe10*/  @!P0 BRA `(.L_x_357) ;  /* 0xfffffffc00f08947 */ /* 0x008fea000383ffff */
[----:B------:R-:W-:Y:S05]  /*2fe20*/  BRA `(.L_x_402) ;  /* 0xfffffff0000c7947 */ /* 0x000fea000383ffff */
.L_x_403:
[----:B------:R-:W-:-:S00]  /*2fe30*/  BRA `(.L_x_403) ;  /* 0xfffffffc00fc7947 */ /* 0x000fc0000383ffff */
[----:B------:R-:W-:-:S00]  /*2fe40*/  NOP ;  /* 0x0000000000007918 */ /* 0x000fc00000000000 */
        /* <DEDUP_REMOVED lines=11> */
.L_x_404:


//--------------------- .nv.global.init           --------------------------
	.section	.nv.global.init,"aw",@progbits
.nv.global.init:
	.type		$str$22,@object
	.size		$str$22,($str$26 - $str$22)
$str$22:
        /*0000*/ 	.byte	0x6b, 0x5f, 0x74, 0x69, 0x6c, 0x65, 0x5f, 0x63, 0x6f, 0x75, 0x6e, 0x74, 0x20, 0x3e, 0x3d, 0x20
        /*0010*/ 	.byte	0x31, 0x00
	.type		$str$26,@object
	.size		$str$26,($str$27 - $str$26)
$str$26:
        /*0012*/ 	.byte	0x28, 0x61, 0x64, 0x64, 0x72, 0x65, 0x73, 0x73, 0x20, 0x26, 0x20, 0x6d, 0x61, 0x73, 0x6b, 0x29
        /*0022*/ 	.byte	0x20, 0x3d, 0x3d, 0x20, 0x30, 0x00
	.type		$str$27,@object
	.size		$str$27,($str$23 - $str$27)
$str$27:
        /*0028*/ 	.byte	0x2f, 0x74, 0x6d, 0x70, 0x2f, 0x63, 0x75, 0x74, 0x6c, 0x61, 0x73, 0x73, 0x5f, 0x73, 0x77, 0x65
        /*0038*/ 	.byte	0x65, 0x70, 0x5f, 0x73, 0x72, 0x63, 0x2f, 0x69, 0x6e, 0x63, 0x6c, 0x75, 0x64, 0x65, 0x2f, 0x63
        /*0048*/ 	.byte	0x75, 0x74, 0x65, 0x2f, 0x70, 0x6f, 0x69, 0x6e, 0x74, 0x65, 0x72, 0x5f, 0x66, 0x6c, 0x61, 0x67
        /*0058*/ 	.byte	0x67, 0x65, 0x64, 0x2e, 0x68, 0x70, 0x70, 0x00
	.type		$str$23,@object
	.size		$str$23,(__unnamed_2 - $str$23)
$str$23:
        /*0060*/ 	.byte	0x2f, 0x74, 0x6d, 0x70, 0x2f, 0x63, 0x75, 0x74, 0x6c, 0x61, 0x73, 0x73, 0x5f, 0x73, 0x77, 0x65
        /*0070*/ 	.byte	0x65, 0x70, 0x5f, 0x73, 0x72, 0x63, 0x2f, 0x69, 0x6e, 0x63, 0x6c, 0x75, 0x64, 0x65, 0x2f, 0x63
        /*0080*/ 	.byte	0x75, 0x74, 0x6c, 0x61, 0x73, 0x73, 0x2f, 0x67, 0x65, 0x6d, 0x6d, 0x2f, 0x63, 0x6f, 0x6c, 0x6c
        /*0090*/ 	.byte	0x65, 0x63, 0x74, 0x69, 0x76, 0x65, 0x2f, 0x73, 0x6d, 0x39, 0x30, 0x5f, 0x6d, 0x6d, 0x61, 0x5f
        /*00a0*/ 	.byte	0x74, 0x6d, 0x61, 0x5f, 0x67, 0x6d, 0x6d, 0x61, 0x5f, 0x73, 0x73, 0x5f, 0x77, 0x61, 0x72, 0x70
        /*00b0*/ 	.byte	0x73, 0x70, 0x65, 0x63, 0x69, 0x61, 0x6c, 0x69, 0x7a, 0x65, 0x64, 0x2e, 0x68, 0x70, 0x70, 0x00
	.type		__unnamed_2,@object
	.size		__unnamed_2,(__unnamed_1 - __unnamed_2)
__unnamed_2:
        /* <DEDUP_REMOVED lines=28> */
        /*0280*/ 	.byte	0x36, 0x3e, 0x3e, 0x3e, 0x3e, 0x3e, 0x5d, 0x00
	.type		__unnamed_1,@object
	.size		__unnamed_1,(.L_0 - __unnamed_1)
__unnamed_1:
        /* <DEDUP_REMOVED lines=182> */
.L_0:


//--------------------- .nv.shared._ZN7cutlass13device_kernelINS_4gemm6kernel13GemmUniversalIN4cute5tupleIJiiiiEEENS1_10collective13CollectiveMmaINS1_34MainloopSm90TmaGmmaWarpSpecializedILi3ENS5_IJNS4_1CILi2EEENSA_ILi1EEESC_EEENS1_35KernelTmaWarpSpecializedCooperativeEEENS5_IJNSA_ILi256EEESG_NSA_ILi64EEEEEENS_6half_tENS5_IJlSC_lEEESJ_SK_NS4_8TiledMMAINS4_8MMA_AtomIJNS4_4SM904GMMA26MMA_64x256x16_F32F16F16_SSILNSO_5MajorE0ELSQ_0ELNSO_7ScaleInE1ELSR_1EEEEEENS4_6LayoutISD_NS5_IJSC_NSA_ILi0EEESV_EEEEENS5_IJNS4_10UnderscoreESY_SY_EEEEENS4_13SM90_TMA_LOADENS4_14ComposedLayoutINS4_7SwizzleILi3ELi4ELi3EEENS4_18smem_ptr_flag_bitsILi16EEENSU_INS5_IJNSA_ILi8EEESH_EEENS5_IJSH_SC_EEEEEEEvNS4_8identityENS4_23SM90_TMA_LOAD_MULTICASTES1B_vS1C_EENS_8epilogue10collective18CollectiveEpilogueINS1F_22Sm90TmaWarpSpecializedILi4ELi2ELi16ELb1ELb0EEEJSI_NS5_IJNSA_ILi128EEENSA_ILi32EEEEEESJ_SK_SJ_SK_NS1F_6fusion15FusionCallbacksIS1J_NS1N_13LinCombEltActINS1F_6thread4GELUESJ_fSJ_fLNS_15FloatRoundStyleE2EEESI_S1M_JEEES11_NS12_INS13_ILi2ELi4ELi3EEES16_NSU_INS5_IJS17_S1L_EEENS5_IJS1L_SC_EEEEEEENS4_17SM75_U32x4_LDSM_NENS4_14SM90_TMA_STOREES1Z_NS4_17SM90_U32x4_STSM_NENS4_9Copy_AtomIJS22_SJ_EEEvEEEvvEEEEvNT_6ParamsE --------------------------
	.section	.nv.shared._ZN7cutlass13device_kernelINS_4gemm6kernel13GemmUniversalIN4cute5tupleIJiiiiEEENS1_10collective13CollectiveMmaINS1_34MainloopSm90TmaGmmaWarpSpecializedILi3ENS5_IJNS4_1CILi2EEENSA_ILi1EEESC_EEENS1_35KernelTmaWarpSpecializedCooperativeEEENS5_IJNSA_ILi256EEESG_NSA_ILi64EEEEEENS_6half_tENS5_IJlSC_lEEESJ_SK_NS4_8TiledMMAINS4_8MMA_AtomIJNS4_4SM904GMMA26MMA_64x256x16_F32F16F16_SSILNSO_5MajorE0ELSQ_0ELNSO_7ScaleInE1ELSR_1EEEEEENS4_6LayoutISD_NS5_IJSC_NSA_ILi0EEESV_EEEEENS5_IJNS4_10UnderscoreESY_SY_EEEEENS4_13SM90_TMA_LOADENS4_14ComposedLayoutINS4_7SwizzleILi3ELi4ELi3EEENS4_18smem_ptr_flag_bitsILi16EEENSU_INS5_IJNSA_ILi8EEESH_EEENS5_IJSH_SC_EEEEEEEvNS4_8identityENS4_23SM90_TMA_LOAD_MULTICASTES1B_vS1C_EENS_8epilogue10collective18CollectiveEpilogueINS1F_22Sm90TmaWarpSpecializedILi4ELi2ELi16ELb1ELb0EEEJSI_NS5_IJNSA_ILi128EEENSA_ILi32EEEEEESJ_SK_SJ_SK_NS1F_6fusion15FusionCallbacksIS1J_NS1N_13LinCombEltActINS1F_6thread4GELUESJ_fSJ_fLNS_15FloatRoundStyleE2EEESI_S1M_JEEES11_NS12_INS13_ILi2ELi4ELi3EEES16_NSU_INS5_IJS17_S1L_EEENS5_IJS1L_SC_EEEEEEENS4_17SM75_U32x4_LDSM_NENS4_14SM90_TMA_STOREES1Z_NS4_17SM90_U32x4_STSM_NENS4_9Copy_AtomIJS22_SJ_EEEvEEEvvEEEEvNT_6ParamsE,"aw",@nobits
	.sectionflags	@""
	.align	16
	.zero		1024


//--------------------- .nv.shared.reserved.0     --------------------------
	.section	.nv.shared.reserved.0,"aw",@nobits
	.weak		__nv_reservedSMEM_offset_0_alias
	.size		__nv_reservedSMEM_offset_0_alias, 0, 0
	.other		__nv_reservedSMEM_offset_0_alias,@"STO_CUDA_RESERVED_SHARED STV_DEFAULT"
__nv_reservedSMEM_offset_0_alias:
	.zero		0


//--------------------- .nv.global                --------------------------
	.section	.nv.global,"aw",@nobits
.nv.global:
	.type		_ZN39_INTERNAL_1edc7109_4_k_cu_d688a870_32824cute1_E,@object
	.size		_ZN39_INTERNAL_1edc7109_4_k_cu_d688a870_32824cute1_E,(_ZN39_INTERNAL_1edc7109_4_k_cu_d688a870_32824cuda3std3__45__cpo6cbeginE - _ZN39_INTERNAL_1edc7109_4_k_cu_d688a870_32824cute1_E)
_ZN39_INTERNAL_1edc7109_4_k_cu_d688a870_32824cute1_E:
	.zero		1
	.type		_ZN39_INTERNAL_1edc7109_4_k_cu_d688a870_32824cuda3std3__45__cpo6cbeginE,@object
	.size		_ZN39_INTERNAL_1edc7109_4_k_cu_d688a870_32824cuda3std3__45__cpo6cbeginE,(_ZN39_INTERNAL_1edc7109_4_k_cu_d688a870_32824cuda3std3__48in_placeE - _ZN39_INTERNAL_1edc7109_4_k_cu_d688a870_32824cuda3std3__45__cpo6cbeginE)
_ZN39_INTERNAL_1edc7109_4_k_cu_d688a870_32824cuda3std3__45__cpo6cbeginE:
	.zero		1
	.type		_ZN39_INTERNAL_1edc7109_4_k_cu_d688a870_32824cuda3std3__48in_placeE,@object
	.size		_ZN39_INTERNAL_1edc7109_4_k_cu_d688a870_32824cuda3std3__48in_placeE,(_ZN39_INTERNAL_1edc7109_4_k_cu_d688a870_32824cuda3std6ranges3__45__cpo9iter_moveE - _ZN39_INTERNAL_1edc7109_4_k_cu_d688a870_32824cuda3std3__48in_placeE)
_ZN39_INTERNAL_1edc7109_4_k_cu_d688a870_32824cuda3std3__48in_placeE:
	.zero		1
	.type		_ZN39_INTERNAL_1edc7109_4_k_cu_d688a870_32824cuda3std6ranges3__45__cpo9iter_moveE,@object
	.size		_ZN39_INTERNAL_1edc7109_4_k_cu_d688a870_32824cuda3std6ranges3__45__cpo9iter_moveE,(_ZN39_INTERNAL_1edc7109_4_k_cu_d688a870_32824cuda3std3__45__cpo5beginE - _ZN39_INTERNAL_1edc7109_4_k_cu_d688a870_32824cuda3std6ranges3__45__cpo9iter_moveE)
_ZN39_INTERNAL_1edc7109_4_k_cu_d688a870_32824cuda3std6ranges3__45__cpo9iter_moveE:
	.zero		1
	.type		_ZN39_INTERNAL_1edc7109_4_k_cu_d688a870_32824cuda3std3__45__cpo5beginE,@object
	.size		_ZN39_INTERNAL_1edc7109_4_k_cu_d688a870_32824cuda3std3__45__cpo5beginE,(_ZN39_INTERNAL_1edc7109_4_k_cu_d688a870_32824cuda3std3__441_GLOBAL__N__1edc7109_4_k_cu_d688a870_32826ignoreE - _ZN39_INTERNAL_1edc7109_4_k_cu_d688a870_32824cuda3std3__45__cpo5beginE)
_ZN39_INTERNAL_1edc7109_4_k_cu_d688a870_32824cuda3std3__45__cpo5beginE:
	.zero		1
	.type		_ZN39_INTERNAL_1edc7109_4_k_cu_d688a870_32824cuda3std3__441_GLOBAL__N__1edc7109_4_k_cu_d688a870_32826ignoreE,@object
	.size		_ZN39_INTERNAL_1edc7109_4_k_cu_d688a870_32824cuda3std3__441_GLOBAL__N__1edc7109_4_k_cu_d688a870_32826ignoreE,(_ZN39_INTERNAL_1edc7109_4_k_cu_d688a870_32824cute7productE - _ZN39_INTERNAL_1edc7109_4_k_cu_d688a870_32824cuda3std3__441_GLOBAL__N__1edc7109_4_k_cu_d688a870_32826ignoreE)
_ZN39_INTERNAL_1edc7109_4_k_cu_d688a870_32824cuda3std3__441_GLOBAL__N__1edc7109_4_k_cu_d688a870_32826ignoreE:
	.zero		1
	.type		_ZN39_INTERNAL_1edc7109_4_k_cu_d688a870_32824cute7productE,@object
	.size		_ZN39_INTERNAL_1edc7109_4_k_cu_d688a870_32824cute7productE,(_ZN39_INTERNAL_1edc7109_4_k_cu_d688a870_32824cuda3std3__45__cpo3endE - _ZN39_INTERNAL_1edc7109_4_k_cu_d688a870_32824cute7productE)
_ZN39_INTERNAL_1edc7109_4_k_cu_d688a870_32824cute7productE:
	.zero		1
	.type		_ZN39_INTERNAL_1edc7109_4_k_cu_d688a870_32824cuda3std3__45__cpo3endE,@object
	.size		_ZN39_INTERNAL_1edc7109_4_k_cu_d688a870_32824cuda3std3__45__cpo3endE,(_ZN39_INTERNAL_1edc7109_4_k_cu_d688a870_32824cuda3std3__419piecewise_constructE - _ZN39_INTERNAL_1edc7109_4_k_cu_d688a870_32824cuda3std3__45__cpo3endE)
_ZN39_INTERNAL_1edc7109_4_k_cu_d688a870_32824cuda3std3__45__cpo3endE:
	.zero		1
	.type		_ZN39_INTERNAL_1edc7109_4_k_cu_d688a870_32824cuda3std3__419piecewise_constructE,@object
	.size		_ZN39_INTERNAL_1edc7109_4_k_cu_d688a870_32824cuda3std3__419piecewise_constructE,(_ZN39_INTERNAL_1edc7109_4_k_cu_d688a870_32824cuda3std3__45__cpo4cendE - _ZN39_INTERNAL_1edc7109_4_k_cu_d688a870_32824cuda3std3__419piecewise_constructE)
_ZN39_INTERNAL_1edc7109_4_k_cu_d688a870_32824cuda3std3__419piecewise_constructE:
	.zero		1
	.type		_ZN39_INTERNAL_1edc7109_4_k_cu_d688a870_32824cuda3std3__45__cpo4cendE,@object
	.size		_ZN39_INTERNAL_1edc7109_4_k_cu_d688a870_32824cuda3std3__45__cpo4cendE,(_ZN39_INTERNAL_1edc7109_4_k_cu_d688a870_32824cuda3std6ranges3__45__cpo4swapE - _ZN39_INTERNAL_1edc7109_4_k_cu_d688a870_32824cuda3std3__45__cpo4cendE)
_ZN39_INTERNAL_1edc7109_4_k_cu_d688a870_32824cuda3std3__45__cpo4cendE:
	.zero		1
	.type		_ZN39_INTERNAL_1edc7109_4_k_cu_d688a870_32824cuda3std6ranges3__45__cpo4swapE,@object
	.size		_ZN39_INTERNAL_1edc7109_4_k_cu_d688a870_32824cuda3std6ranges3__45__cpo4swapE,(.L_9 - _ZN39_INTERNAL_1edc7109_4_k_cu_d688a870_32824cuda3std6ranges3__45__cpo4swapE)
_ZN39_INTERNAL_1edc7109_4_k_cu_d688a870_32824cuda3std6ranges3__45__cpo4swapE:
	.zero		1
.L_9:


//--------------------- .nv.constant0._ZN7cutlass13device_kernelINS_4gemm6kernel13GemmUniversalIN4cute5tupleIJiiiiEEENS1_10collective13CollectiveMmaINS1_34MainloopSm90TmaGmmaWarpSpecializedILi3ENS5_IJNS4_1CILi2EEENSA_ILi1EEESC_EEENS1_35KernelTmaWarpSpecializedCooperativeEEENS5_IJNSA_ILi256EEESG_NSA_ILi64EEEEEENS_6half_tENS5_IJlSC_lEEESJ_SK_NS4_8TiledMMAINS4_8MMA_AtomIJNS4_4SM904GMMA26MMA_64x256x16_F32F16F16_SSILNSO_5MajorE0ELSQ_0ELNSO_7ScaleInE1ELSR_1EEEEEENS4_6LayoutISD_NS5_IJSC_NSA_ILi0EEESV_EEEEENS5_IJNS4_10UnderscoreESY_SY_EEEEENS4_13SM90_TMA_LOADENS4_14ComposedLayoutINS4_7SwizzleILi3ELi4ELi3EEENS4_18smem_ptr_flag_bitsILi16EEENSU_INS5_IJNSA_ILi8EEESH_EEENS5_IJSH_SC_EEEEEEEvNS4_8identityENS4_23SM90_TMA_LOAD_MULTICASTES1B_vS1C_EENS_8epilogue10collective18CollectiveEpilogueINS1F_22Sm90TmaWarpSpecializedILi4ELi2ELi16ELb1ELb0EEEJSI_NS5_IJNSA_ILi128EEENSA_ILi32EEEEEESJ_SK_SJ_SK_NS1F_6fusion15FusionCallbacksIS1J_NS1N_13LinCombEltActINS1F_6thread4GELUESJ_fSJ_fLNS_15FloatRoundStyleE2EEESI_S1M_JEEES11_NS12_INS13_ILi2ELi4ELi3EEES16_NSU_INS5_IJS17_S1L_EEENS5_IJS1L_SC_EEEEEEENS4_17SM75_U32x4_LDSM_NENS4_14SM90_TMA_STOREES1Z_NS4_17SM90_U32x4_STSM_NENS4_9Copy_AtomIJS22_SJ_EEEvEEEvvEEEEvNT_6ParamsE --------------------------
	.section	.nv.constant0._ZN7cutlass13device_kernelINS_4gemm6kernel13GemmUniversalIN4cute5tupleIJiiiiEEENS1_10collective13CollectiveMmaINS1_34MainloopSm90TmaGmmaWarpSpecializedILi3ENS5_IJNS4_1CILi2EEENSA_ILi1EEESC_EEENS1_35KernelTmaWarpSpecializedCooperativeEEENS5_IJNSA_ILi256EEESG_NSA_ILi64EEEEEENS_6half_tENS5_IJlSC_lEEESJ_SK_NS4_8TiledMMAINS4_8MMA_AtomIJNS4_4SM904GMMA26MMA_64x256x16_F32F16F16_SSILNSO_5MajorE0ELSQ_0ELNSO_7ScaleInE1ELSR_1EEEEEENS4_6LayoutISD_NS5_IJSC_NSA_ILi0EEESV_EEEEENS5_IJNS4_10UnderscoreESY_SY_EEEEENS4_13SM90_TMA_LOADENS4_14ComposedLayoutINS4_7SwizzleILi3ELi4ELi3EEENS4_18smem_ptr_flag_bitsILi16EEENSU_INS5_IJNSA_ILi8EEESH_EEENS5_IJSH_SC_EEEEEEEvNS4_8identityENS4_23SM90_TMA_LOAD_MULTICASTES1B_vS1C_EENS_8epilogue10collective18CollectiveEpilogueINS1F_22Sm90TmaWarpSpecializedILi4ELi2ELi16ELb1ELb0EEEJSI_NS5_IJNSA_ILi128EEENSA_ILi32EEEEEESJ_SK_SJ_SK_NS1F_6fusion15FusionCallbacksIS1J_NS1N_13LinCombEltActINS1F_6thread4GELUESJ_fSJ_fLNS_15FloatRoundStyleE2EEESI_S1M_JEEES11_NS12_INS13_ILi2ELi4ELi3EEES16_NSU_INS5_IJS17_S1L_EEENS5_IJS1L_SC_EEEEEEENS4_17SM75_U32x4_LDSM_NENS4_14SM90_TMA_STOREES1Z_NS4_17SM90_U32x4_STSM_NENS4_9Copy_AtomIJS22_SJ_EEEvEEEvvEEEEvNT_6ParamsE,"a",@progbits
	.sectionflags	@""
	.align	4
.nv.constant0._ZN7cutlass13device_kernelINS_4gemm6kernel13GemmUniversalIN4cute5tupleIJiiiiEEENS1_10collective13CollectiveMmaINS1_34MainloopSm90TmaGmmaWarpSpecializedILi3ENS5_IJNS4_1CILi2EEENSA_ILi1EEESC_EEENS1_35KernelTmaWarpSpecializedCooperativeEEENS5_IJNSA_ILi256EEESG_NSA_ILi64EEEEEENS_6half_tENS5_IJlSC_lEEESJ_SK_NS4_8TiledMMAINS4_8MMA_AtomIJNS4_4SM904GMMA26MMA_64x256x16_F32F16F16_SSILNSO_5MajorE0ELSQ_0ELNSO_7ScaleInE1ELSR_1EEEEEENS4_6LayoutISD_NS5_IJSC_NSA_ILi0EEESV_EEEEENS5_IJNS4_10UnderscoreESY_SY_EEEEENS4_13SM90_TMA_LOADENS4_14ComposedLayoutINS4_7SwizzleILi3ELi4ELi3EEENS4_18smem_ptr_flag_bitsILi16EEENSU_INS5_IJNSA_ILi8EEESH_EEENS5_IJSH_SC_EEEEEEEvNS4_8identityENS4_23SM90_TMA_LOAD_MULTICASTES1B_vS1C_EENS_8epilogue10collective18CollectiveEpilogueINS1F_22Sm90TmaWarpSpecializedILi4ELi2ELi16ELb1ELb0EEEJSI_NS5_IJNSA_ILi128EEENSA_ILi32EEEEEESJ_SK_SJ_SK_NS1F_6fusion15FusionCallbacksIS1J_NS1N_13LinCombEltActINS1F_6thread4GELUESJ_fSJ_fLNS_15FloatRoundStyleE2EEESI_S1M_JEEES11_NS12_INS13_ILi2ELi4ELi3EEES16_NSU_INS5_IJS17_S1L_EEENS5_IJS1L_SC_EEEEEEENS4_17SM75_U32x4_LDSM_NENS4_14SM90_TMA_STOREES1Z_NS4_17SM90_U32x4_STSM_NENS4_9Copy_AtomIJS22_SJ_EEEvEEEvvEEEEvNT_6ParamsE:
	.zero		2432


//--------------------- SYMBOLS --------------------------

	.type		.nv.reservedSmem.offset0,@object
	.size		.nv.reservedSmem.offset0,0x4
	.type		__assertfail,@function
